	.target	sm_90a

	.elftype	@"ET_EXEC"


//--------------------- .note.nv.tkinfo           --------------------------
	.section	.note.nv.tkinfo,"",@"SHT_NOTE"
	.sectionflags	@"SHF_NOTE_NV_TKINFO"
	.tkinfo
        /*0018*/ 	.word	0x00000002
        /*0030*/ 	.string	""
        /*0030*/ 	.string	"ptxas"
        /*0030*/ 	.string	"Cuda compilation tools, release 13.0, V13.0.88"
        /*0030*/ 	.string	"Build cuda_13.0.r13.0/compiler.36424714_0"
        /*0030*/ 	.string	"-arch sm_90a -m 64 "



//--------------------- .note.nv.cuinfo           --------------------------
	.section	.note.nv.cuinfo,"",@"SHT_NOTE"
	.sectionflags	@"SHF_NOTE_NV_CUINFO"
        /*0018*/ 	.short	0x0002
        /*001a*/ 	.short	0x005a
        /*001c*/ 	.short	0x0082
	.zero		2


//--------------------- .nv.info                  --------------------------
	.section	.nv.info,"",@"SHT_CUDA_INFO"
	.align	4


	//----- nvinfo : EIATTR_REGCOUNT
	.align		4
        /*0000*/ 	.byte	0x04, 0x2f
        /*0002*/ 	.short	(.L_15 - .L_14)
	.align		4
.L_14:
        /*0004*/ 	.word	index@(_ZN7cutlass13device_kernelINS_4gemm6kernel13GemmUniversalIN4cute5tupleIJiiiiEEENS1_10collective13CollectiveMmaINS1_34MainloopSm90TmaGmmaWarpSpecializedILi2ENS5_IJNS4_1CILi1EEESB_SB_EEENS1_35KernelTmaWarpSpecializedCooperativeEEENS5_IJNSA_ILi512EEENSA_ILi384EEENSA_ILi128EEEEEEaNS5_IJlSB_lEEEaSJ_NS4_8TiledMMAINS4_8MMA_AtomIJNS4_4SM904GMMA27MMA_64x192x32_S32S8S8_SS_TNEEEENS4_6LayoutINS5_IJNSA_ILi2EEESB_SB_EEENS5_IJSB_NSA_ILi0EEEST_EEEEENS5_IJNS4_10UnderscoreESW_SW_EEEEENS4_13SM90_TMA_LOADENS4_14ComposedLayoutINS4_7SwizzleILi3ELi4ELi3EEENS4_18smem_ptr_flag_bitsILi8EEENSQ_INS5_IJNSA_ILi8EEESH_EEENS5_IJSH_SB_EEEEEEEvNS4_8identityESZ_S19_vS1A_EENS_8epilogue10collective6detail29Sm90TmaWarpSpecializedAdapterINS1D_15DefaultEpilogueIaSJ_SJ_NS1C_6thread17LinearCombinationIaLi1EiiLNS1H_9ScaleType4KindE0ELNS_15FloatRoundStyleE2EaEENS1_15EpilogueDefaultEEEEEvvEEEEvNT_6ParamsE)
        /*0008*/ 	.word	0x000000a8


	//----- nvinfo : EIATTR_FRAME_SIZE
	.align		4
.L_15:
        /*000c*/ 	.byte	0x04, 0x11
        /*000e*/ 	.short	(.L_17 - .L_16)
	.align		4
.L_16:
        /*0010*/ 	.word	index@(_ZN7cutlass13device_kernelINS_4gemm6kernel13GemmUniversalIN4cute5tupleIJiiiiEEENS1_10collective13CollectiveMmaINS1_34MainloopSm90TmaGmmaWarpSpecializedILi2ENS5_IJNS4_1CILi1EEESB_SB_EEENS1_35KernelTmaWarpSpecializedCooperativeEEENS5_IJNSA_ILi512EEENSA_ILi384EEENSA_ILi128EEEEEEaNS5_IJlSB_lEEEaSJ_NS4_8TiledMMAINS4_8MMA_AtomIJNS4_4SM904GMMA27MMA_64x192x32_S32S8S8_SS_TNEEEENS4_6LayoutINS5_IJNSA_ILi2EEESB_SB_EEENS5_IJSB_NSA_ILi0EEEST_EEEEENS5_IJNS4_10UnderscoreESW_SW_EEEEENS4_13SM90_TMA_LOADENS4_14ComposedLayoutINS4_7SwizzleILi3ELi4ELi3EEENS4_18smem_ptr_flag_bitsILi8EEENSQ_INS5_IJNSA_ILi8EEESH_EEENS5_IJSH_SB_EEEEEEEvNS4_8identityESZ_S19_vS1A_EENS_8epilogue10collective6detail29Sm90TmaWarpSpecializedAdapterINS1D_15DefaultEpilogueIaSJ_SJ_NS1C_6thread17LinearCombinationIaLi1EiiLNS1H_9ScaleType4KindE0ELNS_15FloatRoundStyleE2EaEENS1_15EpilogueDefaultEEEEEvvEEEEvNT_6ParamsE)
        /*0014*/ 	.word	0x00002bd8


	//----- nvinfo : EIATTR_MIN_STACK_SIZE
	.align		4
.L_17:
        /*0018*/ 	.byte	0x04, 0x12
        /*001a*/ 	.short	(.L_19 - .L_18)
	.align		4
.L_18:
        /*001c*/ 	.word	index@(_ZN7cutlass13device_kernelINS_4gemm6kernel13GemmUniversalIN4cute5tupleIJiiiiEEENS1_10collective13CollectiveMmaINS1_34MainloopSm90TmaGmmaWarpSpecializedILi2ENS5_IJNS4_1CILi1EEESB_SB_EEENS1_35KernelTmaWarpSpecializedCooperativeEEENS5_IJNSA_ILi512EEENSA_ILi384EEENSA_ILi128EEEEEEaNS5_IJlSB_lEEEaSJ_NS4_8TiledMMAINS4_8MMA_AtomIJNS4_4SM904GMMA27MMA_64x192x32_S32S8S8_SS_TNEEEENS4_6LayoutINS5_IJNSA_ILi2EEESB_SB_EEENS5_IJSB_NSA_ILi0EEEST_EEEEENS5_IJNS4_10UnderscoreESW_SW_EEEEENS4_13SM90_TMA_LOADENS4_14ComposedLayoutINS4_7SwizzleILi3ELi4ELi3EEENS4_18smem_ptr_flag_bitsILi8EEENSQ_INS5_IJNSA_ILi8EEESH_EEENS5_IJSH_SB_EEEEEEEvNS4_8identityESZ_S19_vS1A_EENS_8epilogue10collective6detail29Sm90TmaWarpSpecializedAdapterINS1D_15DefaultEpilogueIaSJ_SJ_NS1C_6thread17LinearCombinationIaLi1EiiLNS1H_9ScaleType4KindE0ELNS_15FloatRoundStyleE2EaEENS1_15EpilogueDefaultEEEEEvvEEEEvNT_6ParamsE)
        /*0020*/ 	.word	0x00002bd8
.L_19:


//--------------------- .nv.compat                --------------------------
	.section	.nv.compat,"",@"SHT_CUDA_COMPAT_INFO"
	.align	4
        /*0000*/ 	.byte	0x02, 0x09, 0x01, 0x00, 0x02, 0x02, 0x04, 0x00, 0x02, 0x05, 0x05, 0x00, 0x03, 0x07, 0x01, 0x01
        /*0010*/ 	.byte	0x02, 0x03, 0x01, 0x00, 0x02, 0x06, 0x01, 0x00, 0x04, 0x0b, 0x08, 0x00, 0x00, 0x00, 0x00, 0x00
        /*0020*/ 	.byte	0x00, 0x00, 0x00, 0x00


//--------------------- .nv.info._ZN7cutlass13device_kernelINS_4gemm6kernel13GemmUniversalIN4cute5tupleIJiiiiEEENS1_10collective13CollectiveMmaINS1_34MainloopSm90TmaGmmaWarpSpecializedILi2ENS5_IJNS4_1CILi1EEESB_SB_EEENS1_35KernelTmaWarpSpecializedCooperativeEEENS5_IJNSA_ILi512EEENSA_ILi384EEENSA_ILi128EEEEEEaNS5_IJlSB_lEEEaSJ_NS4_8TiledMMAINS4_8MMA_AtomIJNS4_4SM904GMMA27MMA_64x192x32_S32S8S8_SS_TNEEEENS4_6LayoutINS5_IJNSA_ILi2EEESB_SB_EEENS5_IJSB_NSA_ILi0EEEST_EEEEENS5_IJNS4_10UnderscoreESW_SW_EEEEENS4_13SM90_TMA_LOADENS4_14ComposedLayoutINS4_7SwizzleILi3ELi4ELi3EEENS4_18smem_ptr_flag_bitsILi8EEENSQ_INS5_IJNSA_ILi8EEESH_EEENS5_IJSH_SB_EEEEEEEvNS4_8identityESZ_S19_vS1A_EENS_8epilogue10collective6detail29Sm90TmaWarpSpecializedAdapterINS1D_15DefaultEpilogueIaSJ_SJ_NS1C_6thread17LinearCombinationIaLi1EiiLNS1H_9ScaleType4KindE0ELNS_15FloatRoundStyleE2EaEENS1_15EpilogueDefaultEEEEEvvEEEEvNT_6ParamsE --------------------------
	.section	.nv.info._ZN7cutlass13device_kernelINS_4gemm6kernel13GemmUniversalIN4cute5tupleIJiiiiEEENS1_10collective13CollectiveMmaINS1_34MainloopSm90TmaGmmaWarpSpecializedILi2ENS5_IJNS4_1CILi1EEESB_SB_EEENS1_35KernelTmaWarpSpecializedCooperativeEEENS5_IJNSA_ILi512EEENSA_ILi384EEENSA_ILi128EEEEEEaNS5_IJlSB_lEEEaSJ_NS4_8TiledMMAINS4_8MMA_AtomIJNS4_4SM904GMMA27MMA_64x192x32_S32S8S8_SS_TNEEEENS4_6LayoutINS5_IJNSA_ILi2EEESB_SB_EEENS5_IJSB_NSA_ILi0EEEST_EEEEENS5_IJNS4_10UnderscoreESW_SW_EEEEENS4_13SM90_TMA_LOADENS4_14ComposedLayoutINS4_7SwizzleILi3ELi4ELi3EEENS4_18smem_ptr_flag_bitsILi8EEENSQ_INS5_IJNSA_ILi8EEESH_EEENS5_IJSH_SB_EEEEEEEvNS4_8identityESZ_S19_vS1A_EENS_8epilogue10collective6detail29Sm90TmaWarpSpecializedAdapterINS1D_15DefaultEpilogueIaSJ_SJ_NS1C_6thread17LinearCombinationIaLi1EiiLNS1H_9ScaleType4KindE0ELNS_15FloatRoundStyleE2EaEENS1_15EpilogueDefaultEEEEEvvEEEEvNT_6ParamsE,"",@"SHT_CUDA_INFO"
	.sectionflags	@""
	.align	4


	//----- nvinfo : EIATTR_CUDA_API_VERSION
	.align		4
        /*0000*/ 	.byte	0x04, 0x37
        /*0002*/ 	.short	(.L_21 - .L_20)
.L_20:
        /*0004*/ 	.word	0x00000082


	//----- nvinfo : EIATTR_KPARAM_INFO
	.align		4
.L_21:
        /*0008*/ 	.byte	0x04, 0x17
        /*000a*/ 	.short	(.L_23 - .L_22)
.L_22:
        /*000c*/ 	.word	0x00000000
        /*0010*/ 	.short	0x0000
        /*0012*/ 	.short	0x0070
        /*0014*/ 	.byte	0x00, 0xf0, 0x01, 0x10


	//----- nvinfo : EIATTR_SPARSE_MMA_MASK
	.align		4
.L_23:
        /*0018*/ 	.byte	0x03, 0x50
        /*001a*/ 	.short	0x0000


	//----- nvinfo : EIATTR_MAXREG_COUNT
	.align		4
        /*001c*/ 	.byte	0x03, 0x1b
        /*001e*/ 	.short	0x00a8


	//----- nvinfo : EIATTR_NUM_BARRIERS
	.align		4
        /*0020*/ 	.byte	0x02, 0x4c
        /*0022*/ 	.byte	0x01
	.zero		1


	//----- nvinfo : EIATTR_EXTERNS
	.align		4
        /*0024*/ 	.byte	0x04, 0x0f
        /*0026*/ 	.short	(.L_25 - .L_24)


	//   ....[0]....
	.align		4
.L_24:
        /*0028*/ 	.word	index@(__assertfail)


	//----- nvinfo : EIATTR_ANNOTATIONS
	.align		4
.L_25:
        /*002c*/ 	.byte	0x04, 0x55
        /*002e*/ 	.short	(.L_27 - .L_26)


	//   ....[0]....
.L_26:
        /*0030*/ 	.word	0x00000001
        /*0034*/ 	.byte	0x60, 0x06, 0x00, 0x00, 0x01, 0x00, 0x00, 0x00, 0x80, 0x06, 0x00, 0x00, 0x01, 0x00, 0x00, 0x00
        /* <DEDUP_REMOVED lines=715> */
        /*2cf4*/ 	.byte	0x90, 0xa4, 0x00, 0x00, 0x01, 0x00, 0x00, 0x00, 0xa0, 0xa4, 0x00, 0x00


	//----- nvinfo : EIATTR_MERCURY_ISA_VERSION
	.align		4
.L_27:
        /*2d00*/ 	.byte	0x03, 0x5f
        /*2d02*/ 	.short	0x0101


	//----- nvinfo : EIATTR_INT_WARP_WIDE_INSTR_OFFSETS
	.align		4
        /*2d04*/ 	.byte	0x04, 0x31
        /*2d06*/ 	.short	(.L_29 - .L_28)


	//   ....[0]....
.L_28:
        /*2d08*/ 	.word	0x000004c0


	//   ....[1]....
        /*2d0c*/ 	.word	0x000004d0


	//   ....[2]....
        /*2d10*/ 	.word	0x00000560


	//----- nvinfo : EIATTR_COOP_GROUP_MASK_REGIDS
	.align		4
.L_29:
        /*2d14*/ 	.byte	0x04, 0x29
        /*2d16*/ 	.short	(.L_31 - .L_30)


	//   ....[0]....
.L_30:
        /*2d18*/ 	.word	0xffffffff


	//   ....[1]....
        /*2d1c*/ 	.word	0xffffffff


	//   ....[2]....
        /*2d20*/ 	.word	0xffffffff


	//   ....[3]....
        /*2d24*/ 	.word	0xffffffff


	//   ....[4]....
        /*2d28*/ 	.word	0xffffffff


	//----- nvinfo : EIATTR_COOP_GROUP_INSTR_OFFSETS
	.align		4
.L_31:
        /*2d2c*/ 	.byte	0x04, 0x28
        /*2d2e*/ 	.short	(.L_33 - .L_32)


	//   ....[0]....
.L_32:
        /*2d30*/ 	.word	0x00000070


	//   ....[1]....
        /*2d34*/ 	.word	0x00000080


	//   ....[2]....
        /*2d38*/ 	.word	0x000001a0


	//   ....[3]....
        /*2d3c*/ 	.word	0x00000370


	//   ....[4]....
        /*2d40*/ 	.word	0x00001160


	//----- nvinfo : EIATTR_REG_RECONFIG
	.align		4
.L_33:
        /*2d44*/ 	.byte	0x01, 0x54
	.zero		2


	//----- nvinfo : EIATTR_SYSCALL_OFFSETS
	.align		4
        /*2d48*/ 	.byte	0x04, 0x46
        /*2d4a*/ 	.short	(.L_35 - .L_34)


	//   ....[0]....
.L_34:
        /*2d4c*/ 	.word	0x00001310


	//----- nvinfo : EIATTR_MBARRIER_INSTR_OFFSETS
	.align		4
.L_35:
        /*2d50*/ 	.byte	0x04, 0x39
        /*2d52*/ 	.short	(.L_37 - .L_36)


	//   ....[0]....
.L_36:
        /*2d54*/ 	.word	0x00000320
        /*2d58*/ 	.word	0x000000ff
        /*2d5c*/ 	.word	0x00000000
        /*2d60*/ 	.short	0x0100
        /*2d62*/ 	.byte	0x08
	.zero		1


	//   ....[1]....
        /*2d64*/ 	.word	0x00000330
        /*2d68*/ 	.word	0x000000ff
        /*2d6c*/ 	.word	0x00000010
        /*2d70*/ 	.short	0x0100
        /*2d72*/ 	.byte	0x08
	.zero		1


	//   ....[2]....
        /*2d74*/ 	.word	0x00000340
        /*2d78*/ 	.word	0x000000ff
        /*2d7c*/ 	.word	0x00000008
        /*2d80*/ 	.short	0x0100
        /*2d82*/ 	.byte	0x08
	.zero		1


	//   ....[3]....
        /*2d84*/ 	.word	0x00000350
        /*2d88*/ 	.word	0x000000ff
        /*2d8c*/ 	.word	0x00000018
        /*2d90*/ 	.short	0x0100
        /*2d92*/ 	.byte	0x08
	.zero		1


	//   ....[4]....
        /*2d94*/ 	.word	0x000005e0
        /*2d98*/ 	.word	0x000000ff
        /*2d9c*/ 	.word	0x00000030
        /*2da0*/ 	.short	0x0100
        /*2da2*/ 	.byte	0x10
	.zero		1


	//   ....[5]....
        /*2da4*/ 	.word	0x00000670
        /*2da8*/ 	.word	0x000000ff
        /*2dac*/ 	.word	0x00000038
        /*2db0*/ 	.short	0x0100
        /*2db2*/ 	.byte	0x10
	.zero		1


	//   ....[6]....
        /*2db4*/ 	.word	0x000013f0
        /*2db8*/ 	.word	0x00000004
        /*2dbc*/ 	.word	0x00000000
        /*2dc0*/ 	.short	0x010a
        /*2dc2*/ 	.byte	0x3f
	.zero		1


	//   ....[7]....
        /*2dc4*/ 	.word	0x00001430
        /*2dc8*/ 	.word	0x00000004
        /*2dcc*/ 	.word	0x00000000
        /*2dd0*/ 	.short	0x010a
        /*2dd2*/ 	.byte	0x3f
	.zero		1


	//   ....[8]....
        /*2dd4*/ 	.word	0x00017da0
        /*2dd8*/ 	.word	0x00000004
        /*2ddc*/ 	.word	0x00000000
        /*2de0*/ 	.short	0x010a
        /*2de2*/ 	.byte	0x3f
	.zero		1


	//   ....[9]....
        /*2de4*/ 	.word	0x00017de0
        /*2de8*/ 	.word	0x00000004
        /*2dec*/ 	.word	0x00000000
        /*2df0*/ 	.short	0x010a
        /*2df2*/ 	.byte	0x3f
	.zero		1


	//   ....[10]....
        /*2df4*/ 	.word	0x000307b0
        /*2df8*/ 	.word	0x00000004
        /*2dfc*/ 	.word	0x00000000
        /*2e00*/ 	.short	0x0101
        /*2e02*/ 	.byte	0x3f
	.zero		1


	//   ....[11]....
        /*2e04*/ 	.word	0x00030990
        /*2e08*/ 	.word	0x00000000
        /*2e0c*/ 	.word	0x00000000
        /*2e10*/ 	.short	0x0101
        /*2e12*/ 	.byte	0x3f
	.zero		1


	//   ....[12]....
        /*2e14*/ 	.word	0x00064330
        /*2e18*/ 	.word	0x0000000f
        /*2e1c*/ 	.word	0x00000010
        /*2e20*/ 	.short	0x010a
        /*2e22*/ 	.byte	0x3f
	.zero		1


	//   ....[13]....
        /*2e24*/ 	.word	0x00064710
        /*2e28*/ 	.word	0x00000002
        /*2e2c*/ 	.word	0x00000038
        /*2e30*/ 	.short	0x0101
        /*2e32*/ 	.byte	0x3f
	.zero		1


	//   ....[14]....
        /*2e34*/ 	.word	0x00064eb0
        /*2e38*/ 	.word	0x00000005
        /*2e3c*/ 	.word	0x00000000
        /*2e40*/ 	.short	0x010a
        /*2e42*/ 	.byte	0x3f
	.zero		1


	//   ....[15]....
        /*2e44*/ 	.word	0x00064f40
        /*2e48*/ 	.word	0x00000003
        /*2e4c*/ 	.word	0x00000000
        /*2e50*/ 	.short	0x010a
        /*2e52*/ 	.byte	0x3f
	.zero		1


	//   ....[16]....
        /*2e54*/ 	.word	0x00064fa0
        /*2e58*/ 	.word	0x00000004
        /*2e5c*/ 	.word	0x00000000
        /*2e60*/ 	.short	0x010a
        /*2e62*/ 	.byte	0x3f
	.zero		1


	//   ....[17]....
        /*2e64*/ 	.word	0x00064ff0
        /*2e68*/ 	.word	0x00000004
        /*2e6c*/ 	.word	0x00000000
        /*2e70*/ 	.short	0x010a
        /*2e72*/ 	.byte	0x3f
	.zero		1


	//   ....[18]....
        /*2e74*/ 	.word	0x000650c0
        /*2e78*/ 	.word	0x0000000f
        /*2e7c*/ 	.word	0x00000010
        /*2e80*/ 	.short	0x010a
        /*2e82*/ 	.byte	0x3f
	.zero		1


	//   ....[19]....
        /*2e84*/ 	.word	0x00065190
        /*2e88*/ 	.word	0x00000005
        /*2e8c*/ 	.word	0x00000000
        /*2e90*/ 	.short	0x010a
        /*2e92*/ 	.byte	0x3f
	.zero		1


	//----- nvinfo : EIATTR_NUM_MBARRIERS
	.align		4
.L_37:
        /*2e94*/ 	.byte	0x03, 0x38
        /*2e96*/ 	.short	0x0006


	//----- nvinfo : EIATTR_EXIT_INSTR_OFFSETS
	.align		4
        /*2e98*/ 	.byte	0x04, 0x1c
        /*2e9a*/ 	.short	(.L_39 - .L_38)


	//   ....[0]....
.L_38:
        /*2e9c*/ 	.word	0x000006e0


	//   ....[1]....
        /*2ea0*/ 	.word	0x00001050


	//   ....[2]....
        /*2ea4*/ 	.word	0x000638b0


	//   ....[3]....
        /*2ea8*/ 	.word	0x00063fc0


	//   ....[4]....
        /*2eac*/ 	.word	0x00064f90


	//----- nvinfo : EIATTR_MAX_THREADS
	.align		4
.L_39:
        /*2eb0*/ 	.byte	0x04, 0x05
        /*2eb2*/ 	.short	(.L_41 - .L_40)
.L_40:
        /*2eb4*/ 	.word	0x00000180
        /*2eb8*/ 	.word	0x00000001
        /*2ebc*/ 	.word	0x00000001


	//----- nvinfo : EIATTR_CRS_STACK_SIZE
	.align		4
.L_41:
        /*2ec0*/ 	.byte	0x04, 0x1e
        /*2ec2*/ 	.short	(.L_43 - .L_42)
.L_42:
        /*2ec4*/ 	.word	0x00000000


	//----- nvinfo : EIATTR_CBANK_PARAM_SIZE
	.align		4
.L_43:
        /*2ec8*/ 	.byte	0x03, 0x19
        /*2eca*/ 	.short	0x0470


	//----- nvinfo : EIATTR_PARAM_CBANK
	.align		4
        /*2ecc*/ 	.byte	0x04, 0x0a
        /*2ece*/ 	.short	(.L_45 - .L_44)
	.align		4
.L_44:
        /*2ed0*/ 	.word	index@(.nv.constant0._ZN7cutlass13device_kernelINS_4gemm6kernel13GemmUniversalIN4cute5tupleIJiiiiEEENS1_10collective13CollectiveMmaINS1_34MainloopSm90TmaGmmaWarpSpecializedILi2ENS5_IJNS4_1CILi1EEESB_SB_EEENS1_35KernelTmaWarpSpecializedCooperativeEEENS5_IJNSA_ILi512EEENSA_ILi384EEENSA_ILi128EEEEEEaNS5_IJlSB_lEEEaSJ_NS4_8TiledMMAINS4_8MMA_AtomIJNS4_4SM904GMMA27MMA_64x192x32_S32S8S8_SS_TNEEEENS4_6LayoutINS5_IJNSA_ILi2EEESB_SB_EEENS5_IJSB_NSA_ILi0EEEST_EEEEENS5_IJNS4_10UnderscoreESW_SW_EEEEENS4_13SM90_TMA_LOADENS4_14ComposedLayoutINS4_7SwizzleILi3ELi4ELi3EEENS4_18smem_ptr_flag_bitsILi8EEENSQ_INS5_IJNSA_ILi8EEESH_EEENS5_IJSH_SB_EEEEEEEvNS4_8identityESZ_S19_vS1A_EENS_8epilogue10collective6detail29Sm90TmaWarpSpecializedAdapterINS1D_15DefaultEpilogueIaSJ_SJ_NS1C_6thread17LinearCombinationIaLi1EiiLNS1H_9ScaleType4KindE0ELNS_15FloatRoundStyleE2EaEENS1_15EpilogueDefaultEEEEEvvEEEEvNT_6ParamsE)
        /*2ed4*/ 	.short	0x0210
        /*2ed6*/ 	.short	0x0470


	//----- nvinfo : EIATTR_SW_WAR
	.align		4
.L_45:
        /*2ed8*/ 	.byte	0x04, 0x36
        /*2eda*/ 	.short	(.L_47 - .L_46)
.L_46:
        /*2edc*/ 	.word	0x00000008
.L_47:


//--------------------- .nv.callgraph             --------------------------
	.section	.nv.callgraph,"",@"SHT_CUDA_CALLGRAPH"
	.align	4
	.sectionentsize	8
	.align		4
        /*0000*/ 	.word	0x00000000
	.align		4
        /*0004*/ 	.word	0xffffffff
	.align		4
        /*0008*/ 	.word	index@(_ZN7cutlass13device_kernelINS_4gemm6kernel13GemmUniversalIN4cute5tupleIJiiiiEEENS1_10collective13CollectiveMmaINS1_34MainloopSm90TmaGmmaWarpSpecializedILi2ENS5_IJNS4_1CILi1EEESB_SB_EEENS1_35KernelTmaWarpSpecializedCooperativeEEENS5_IJNSA_ILi512EEENSA_ILi384EEENSA_ILi128EEEEEEaNS5_IJlSB_lEEEaSJ_NS4_8TiledMMAINS4_8MMA_AtomIJNS4_4SM904GMMA27MMA_64x192x32_S32S8S8_SS_TNEEEENS4_6LayoutINS5_IJNSA_ILi2EEESB_SB_EEENS5_IJSB_NSA_ILi0EEEST_EEEEENS5_IJNS4_10UnderscoreESW_SW_EEEEENS4_13SM90_TMA_LOADENS4_14ComposedLayoutINS4_7SwizzleILi3ELi4ELi3EEENS4_18smem_ptr_flag_bitsILi8EEENSQ_INS5_IJNSA_ILi8EEESH_EEENS5_IJSH_SB_EEEEEEEvNS4_8identityESZ_S19_vS1A_EENS_8epilogue10collective6detail29Sm90TmaWarpSpecializedAdapterINS1D_15DefaultEpilogueIaSJ_SJ_NS1C_6thread17LinearCombinationIaLi1EiiLNS1H_9ScaleType4KindE0ELNS_15FloatRoundStyleE2EaEENS1_15EpilogueDefaultEEEEEvvEEEEvNT_6ParamsE)
	.align		4
        /*000c*/ 	.word	index@(__assertfail)
	.align		4
        /*0010*/ 	.word	0x00000000
	.align		4
        /*0014*/ 	.word	0xfffffffe
	.align		4
        /*0018*/ 	.word	0x00000000
	.align		4
        /*001c*/ 	.word	0xfffffffd
	.align		4
        /*0020*/ 	.word	0x00000000
	.align		4
        /*0024*/ 	.word	0xfffffffc


//--------------------- .nv.constant4             --------------------------
	.section	.nv.constant4,"a",@progbits
	.align	8
	.align		8
.nv.constant4:
        /*0000*/ 	.dword	__assertfail
	.align		8
        /*0008*/ 	.dword	__unnamed_1
	.align		8
        /*0010*/ 	.dword	_ZN39_INTERNAL_046b5ffa_4_k_cu_a42f4e55_92604cuda3std3__45__cpo5beginE
	.align		8
        /*0018*/ 	.dword	_ZN39_INTERNAL_046b5ffa_4_k_cu_a42f4e55_92604cuda3std3__45__cpo3endE
	.align		8
        /*0020*/ 	.dword	_ZN39_INTERNAL_046b5ffa_4_k_cu_a42f4e55_92604cuda3std3__45__cpo6cbeginE
	.align		8
        /*0028*/ 	.dword	_ZN39_INTERNAL_046b5ffa_4_k_cu_a42f4e55_92604cuda3std3__45__cpo4cendE
	.align		8
        /*0030*/ 	.dword	_ZN39_INTERNAL_046b5ffa_4_k_cu_a42f4e55_92604cuda3std3__441_GLOBAL__N__046b5ffa_4_k_cu_a42f4e55_92606ignoreE
	.align		8
        /*0038*/ 	.dword	_ZN39_INTERNAL_046b5ffa_4_k_cu_a42f4e55_92604cuda3std3__419piecewise_constructE
	.align		8
        /*0040*/ 	.dword	_ZN39_INTERNAL_046b5ffa_4_k_cu_a42f4e55_92604cuda3std3__48in_placeE
	.align		8
        /*0048*/ 	.dword	_ZN39_INTERNAL_046b5ffa_4_k_cu_a42f4e55_92604cuda3std6ranges3__45__cpo4swapE
	.align		8
        /*0050*/ 	.dword	_ZN39_INTERNAL_046b5ffa_4_k_cu_a42f4e55_92604cuda3std6ranges3__45__cpo9iter_moveE
	.align		8
        /*0058*/ 	.dword	_ZN39_INTERNAL_046b5ffa_4_k_cu_a42f4e55_92604cute7productE
	.align		8
        /*0060*/ 	.dword	_ZN39_INTERNAL_046b5ffa_4_k_cu_a42f4e55_92604cute1_E
	.align		8
        /*0068*/ 	.dword	$str$22
	.align		8
        /*0070*/ 	.dword	$str$23


//--------------------- .text._ZN7cutlass13device_kernelINS_4gemm6kernel13GemmUniversalIN4cute5tupleIJiiiiEEENS1_10collective13CollectiveMmaINS1_34MainloopSm90TmaGmmaWarpSpecializedILi2ENS5_IJNS4_1CILi1EEESB_SB_EEENS1_35KernelTmaWarpSpecializedCooperativeEEENS5_IJNSA_ILi512EEENSA_ILi384EEENSA_ILi128EEEEEEaNS5_IJlSB_lEEEaSJ_NS4_8TiledMMAINS4_8MMA_AtomIJNS4_4SM904GMMA27MMA_64x192x32_S32S8S8_SS_TNEEEENS4_6LayoutINS5_IJNSA_ILi2EEESB_SB_EEENS5_IJSB_NSA_ILi0EEEST_EEEEENS5_IJNS4_10UnderscoreESW_SW_EEEEENS4_13SM90_TMA_LOADENS4_14ComposedLayoutINS4_7SwizzleILi3ELi4ELi3EEENS4_18smem_ptr_flag_bitsILi8EEENSQ_INS5_IJNSA_ILi8EEESH_EEENS5_IJSH_SB_EEEEEEEvNS4_8identityESZ_S19_vS1A_EENS_8epilogue10collective6detail29Sm90TmaWarpSpecializedAdapterINS1D_15DefaultEpilogueIaSJ_SJ_NS1C_6thread17LinearCombinationIaLi1EiiLNS1H_9ScaleType4KindE0ELNS_15FloatRoundStyleE2EaEENS1_15EpilogueDefaultEEEEEvvEEEEvNT_6ParamsE --------------------------
	.section	.text._ZN7cutlass13device_kernelINS_4gemm6kernel13GemmUniversalIN4cute5tupleIJiiiiEEENS1_10collective13CollectiveMmaINS1_34MainloopSm90TmaGmmaWarpSpecializedILi2ENS5_IJNS4_1CILi1EEESB_SB_EEENS1_35KernelTmaWarpSpecializedCooperativeEEENS5_IJNSA_ILi512EEENSA_ILi384EEENSA_ILi128EEEEEEaNS5_IJlSB_lEEEaSJ_NS4_8TiledMMAINS4_8MMA_AtomIJNS4_4SM904GMMA27MMA_64x192x32_S32S8S8_SS_TNEEEENS4_6LayoutINS5_IJNSA_ILi2EEESB_SB_EEENS5_IJSB_NSA_ILi0EEEST_EEEEENS5_IJNS4_10UnderscoreESW_SW_EEEEENS4_13SM90_TMA_LOADENS4_14ComposedLayoutINS4_7SwizzleILi3ELi4ELi3EEENS4_18smem_ptr_flag_bitsILi8EEENSQ_INS5_IJNSA_ILi8EEESH_EEENS5_IJSH_SB_EEEEEEEvNS4_8identityESZ_S19_vS1A_EENS_8epilogue10collective6detail29Sm90TmaWarpSpecializedAdapterINS1D_15DefaultEpilogueIaSJ_SJ_NS1C_6thread17LinearCombinationIaLi1EiiLNS1H_9ScaleType4KindE0ELNS_15FloatRoundStyleE2EaEENS1_15EpilogueDefaultEEEEEvvEEEEvNT_6ParamsE,"ax",@progbits
	.align	128
.text._ZN7cutlass13device_kernelINS_4gemm6kernel13GemmUniversalIN4cute5tupleIJiiiiEEENS1_10collective13CollectiveMmaINS1_34MainloopSm90TmaGmmaWarpSpecializedILi2ENS5_IJNS4_1CILi1EEESB_SB_EEENS1_35KernelTmaWarpSpecializedCooperativeEEENS5_IJNSA_ILi512EEENSA_ILi384EEENSA_ILi128EEEEEEaNS5_IJlSB_lEEEaSJ_NS4_8TiledMMAINS4_8MMA_AtomIJNS4_4SM904GMMA27MMA_64x192x32_S32S8S8_SS_TNEEEENS4_6LayoutINS5_IJNSA_ILi2EEESB_SB_EEENS5_IJSB_NSA_ILi0EEEST_EEEEENS5_IJNS4_10UnderscoreESW_SW_EEEEENS4_13SM90_TMA_LOADENS4_14ComposedLayoutINS4_7SwizzleILi3ELi4ELi3EEENS4_18smem_ptr_flag_bitsILi8EEENSQ_INS5_IJNSA_ILi8EEESH_EEENS5_IJSH_SB_EEEEEEEvNS4_8identityESZ_S19_vS1A_EENS_8epilogue10collective6detail29Sm90TmaWarpSpecializedAdapterINS1D_15DefaultEpilogueIaSJ_SJ_NS1C_6thread17LinearCombinationIaLi1EiiLNS1H_9ScaleType4KindE0ELNS_15FloatRoundStyleE2EaEENS1_15EpilogueDefaultEEEEEvvEEEEvNT_6ParamsE:
        .type           _ZN7cutlass13device_kernelINS_4gemm6kernel13GemmUniversalIN4cute5tupleIJiiiiEEENS1_10collective13CollectiveMmaINS1_34MainloopSm90TmaGmmaWarpSpecializedILi2ENS5_IJNS4_1CILi1EEESB_SB_EEENS1_35KernelTmaWarpSpecializedCooperativeEEENS5_IJNSA_ILi512EEENSA_ILi384EEENSA_ILi128EEEEEEaNS5_IJlSB_lEEEaSJ_NS4_8TiledMMAINS4_8MMA_AtomIJNS4_4SM904GMMA27MMA_64x192x32_S32S8S8_SS_TNEEEENS4_6LayoutINS5_IJNSA_ILi2EEESB_SB_EEENS5_IJSB_NSA_ILi0EEEST_EEEEENS5_IJNS4_10UnderscoreESW_SW_EEEEENS4_13SM90_TMA_LOADENS4_14ComposedLayoutINS4_7SwizzleILi3ELi4ELi3EEENS4_18smem_ptr_flag_bitsILi8EEENSQ_INS5_IJNSA_ILi8EEESH_EEENS5_IJSH_SB_EEEEEEEvNS4_8identityESZ_S19_vS1A_EENS_8epilogue10collective6detail29Sm90TmaWarpSpecializedAdapterINS1D_15DefaultEpilogueIaSJ_SJ_NS1C_6thread17LinearCombinationIaLi1EiiLNS1H_9ScaleType4KindE0ELNS_15FloatRoundStyleE2EaEENS1_15EpilogueDefaultEEEEEvvEEEEvNT_6ParamsE,@function
        .size           _ZN7cutlass13device_kernelINS_4gemm6kernel13GemmUniversalIN4cute5tupleIJiiiiEEENS1_10collective13CollectiveMmaINS1_34MainloopSm90TmaGmmaWarpSpecializedILi2ENS5_IJNS4_1CILi1EEESB_SB_EEENS1_35KernelTmaWarpSpecializedCooperativeEEENS5_IJNSA_ILi512EEENSA_ILi384EEENSA_ILi128EEEEEEaNS5_IJlSB_lEEEaSJ_NS4_8TiledMMAINS4_8MMA_AtomIJNS4_4SM904GMMA27MMA_64x192x32_S32S8S8_SS_TNEEEENS4_6LayoutINS5_IJNSA_ILi2EEESB_SB_EEENS5_IJSB_NSA_ILi0EEEST_EEEEENS5_IJNS4_10UnderscoreESW_SW_EEEEENS4_13SM90_TMA_LOADENS4_14ComposedLayoutINS4_7SwizzleILi3ELi4ELi3EEENS4_18smem_ptr_flag_bitsILi8EEENSQ_INS5_IJNSA_ILi8EEESH_EEENS5_IJSH_SB_EEEEEEEvNS4_8identityESZ_S19_vS1A_EENS_8epilogue10collective6detail29Sm90TmaWarpSpecializedAdapterINS1D_15DefaultEpilogueIaSJ_SJ_NS1C_6thread17LinearCombinationIaLi1EiiLNS1H_9ScaleType4KindE0ELNS_15FloatRoundStyleE2EaEENS1_15EpilogueDefaultEEEEEvvEEEEvNT_6ParamsE,(.L_x_1596 - _ZN7cutlass13device_kernelINS_4gemm6kernel13GemmUniversalIN4cute5tupleIJiiiiEEENS1_10collective13CollectiveMmaINS1_34MainloopSm90TmaGmmaWarpSpecializedILi2ENS5_IJNS4_1CILi1EEESB_SB_EEENS1_35KernelTmaWarpSpecializedCooperativeEEENS5_IJNSA_ILi512EEENSA_ILi384EEENSA_ILi128EEEEEEaNS5_IJlSB_lEEEaSJ_NS4_8TiledMMAINS4_8MMA_AtomIJNS4_4SM904GMMA27MMA_64x192x32_S32S8S8_SS_TNEEEENS4_6LayoutINS5_IJNSA_ILi2EEESB_SB_EEENS5_IJSB_NSA_ILi0EEEST_EEEEENS5_IJNS4_10UnderscoreESW_SW_EEEEENS4_13SM90_TMA_LOADENS4_14ComposedLayoutINS4_7SwizzleILi3ELi4ELi3EEENS4_18smem_ptr_flag_bitsILi8EEENSQ_INS5_IJNSA_ILi8EEESH_EEENS5_IJSH_SB_EEEEEEEvNS4_8identityESZ_S19_vS1A_EENS_8epilogue10collective6detail29Sm90TmaWarpSpecializedAdapterINS1D_15DefaultEpilogueIaSJ_SJ_NS1C_6thread17LinearCombinationIaLi1EiiLNS1H_9ScaleType4KindE0ELNS_15FloatRoundStyleE2EaEENS1_15EpilogueDefaultEEEEEvvEEEEvNT_6ParamsE)
        .other          _ZN7cutlass13device_kernelINS_4gemm6kernel13GemmUniversalIN4cute5tupleIJiiiiEEENS1_10collective13CollectiveMmaINS1_34MainloopSm90TmaGmmaWarpSpecializedILi2ENS5_IJNS4_1CILi1EEESB_SB_EEENS1_35KernelTmaWarpSpecializedCooperativeEEENS5_IJNSA_ILi512EEENSA_ILi384EEENSA_ILi128EEEEEEaNS5_IJlSB_lEEEaSJ_NS4_8TiledMMAINS4_8MMA_AtomIJNS4_4SM904GMMA27MMA_64x192x32_S32S8S8_SS_TNEEEENS4_6LayoutINS5_IJNSA_ILi2EEESB_SB_EEENS5_IJSB_NSA_ILi0EEEST_EEEEENS5_IJNS4_10UnderscoreESW_SW_EEEEENS4_13SM90_TMA_LOADENS4_14ComposedLayoutINS4_7SwizzleILi3ELi4ELi3EEENS4_18smem_ptr_flag_bitsILi8EEENSQ_INS5_IJNSA_ILi8EEESH_EEENS5_IJSH_SB_EEEEEEEvNS4_8identityESZ_S19_vS1A_EENS_8epilogue10collective6detail29Sm90TmaWarpSpecializedAdapterINS1D_15DefaultEpilogueIaSJ_SJ_NS1C_6thread17LinearCombinationIaLi1EiiLNS1H_9ScaleType4KindE0ELNS_15FloatRoundStyleE2EaEENS1_15EpilogueDefaultEEEEEvvEEEEvNT_6ParamsE,@"STO_CUDA_ENTRY STV_DEFAULT"
_ZN7cutlass13device_kernelINS_4gemm6kernel13GemmUniversalIN4cute5tupleIJiiiiEEENS1_10collective13CollectiveMmaINS1_34MainloopSm90TmaGmmaWarpSpecializedILi2ENS5_IJNS4_1CILi1EEESB_SB_EEENS1_35KernelTmaWarpSpecializedCooperativeEEENS5_IJNSA_ILi512EEENSA_ILi384EEENSA_ILi128EEEEEEaNS5_IJlSB_lEEEaSJ_NS4_8TiledMMAINS4_8MMA_AtomIJNS4_4SM904GMMA27MMA_64x192x32_S32S8S8_SS_TNEEEENS4_6LayoutINS5_IJNSA_ILi2EEESB_SB_EEENS5_IJSB_NSA_ILi0EEEST_EEEEENS5_IJNS4_10UnderscoreESW_SW_EEEEENS4_13SM90_TMA_LOADENS4_14ComposedLayoutINS4_7SwizzleILi3ELi4ELi3EEENS4_18smem_ptr_flag_bitsILi8EEENSQ_INS5_IJNSA_ILi8EEESH_EEENS5_IJSH_SB_EEEEEEEvNS4_8identityESZ_S19_vS1A_EENS_8epilogue10collective6detail29Sm90TmaWarpSpecializedAdapterINS1D_15DefaultEpilogueIaSJ_SJ_NS1C_6thread17LinearCombinationIaLi1EiiLNS1H_9ScaleType4KindE0ELNS_15FloatRoundStyleE2EaEENS1_15EpilogueDefaultEEEEEvvEEEEvNT_6ParamsE:
[----:B------:R-:W0:Y:S02]  /*0000*/  LDC R1, c[0x0][0x28] ;  /* 0x00000a00ff017b82 */ /* 0x000e240000000800 */
[----:B0-----:R-:W-:Y:S01]  /*0010*/  VIADD R1, R1, 0xffffd428 ;  /* 0xffffd42801017836 */ /* 0x001fe20000000000 */
[----:B------:R-:W0:Y:S01]  /*0020*/  S2R R2, SR_TID.X ;  /* 0x0000000000027919 */ /* 0x000e220000002100 */
[----:B------:R-:W-:Y:S01]  /*0030*/  ELECT P0, URZ, PT ;  /* 0x00000000003f782f */ /* 0x000fe20003800000 */
[----:B------:R-:W-:Y:S01]  /*0040*/  BSSY B0, `(.L_x_0) ;  /* 0x0000015000007945 */ /* 0x000fe20003800000 */
[--C-:B0-----:R-:W-:Y:S02]  /*0050*/  SHF.R.U32.HI R0, RZ, 0x5, R2.reuse ;  /* 0x00000005ff007819 */ /* 0x101fe40000011602 */
[----:B------:R-:W-:-:S03]  /*0060*/  SHF.R.U32.HI R2, RZ, 0x7, R2 ;  /* 0x00000007ff027819 */ /* 0x000fc60000011602 */
[----:B------:R-:W0:Y:S04]  /*0070*/  SHFL.IDX PT, R3, R0, RZ, 0x1f ;  /* 0x00001fff00037589 */ /* 0x000e2800000e0000 */
[----:B------:R-:W1:Y:S01]  /*0080*/  SHFL.IDX PT, R2, R2, RZ, 0x1f ;  /* 0x00001fff02027589 */ /* 0x000e6200000e0000 */
[----:B0-----:R-:W-:Y:S02]  /*0090*/  R2UR UR10, R3 ;  /* 0x00000000030a72ca */ /* 0x001fe400000e0000 */
[----:B-1----:R-:W-:-:S11]  /*00a0*/  R2UR UR5, R2 ;  /* 0x00000000020572ca */ /* 0x002fd600000e0000 */
[----:B------:R-:W-:Y:S02]  /*00b0*/  USHF.R.S32.HI UR4, URZ, 0x1f, UR10 ;  /* 0x0000001f3f047899 */ /* 0x000fe4000801140a */
[----:B------:R-:W-:Y:S02]  /*00c0*/  ISETP.NE.OR P0, PT, RZ, UR10, !P0 ;  /* 0x0000000aff007c0c */ /* 0x000fe4000c705670 */
[----:B------:R-:W-:-:S04]  /*00d0*/  ULEA.HI UR4, UR4, UR10, URZ, 0x2 ;  /* 0x0000000a04047291 */ /* 0x000fc8000f8f103f */
[----:B------:R-:W-:-:S04]  /*00e0*/  ULOP3.LUT UR4, UR4, 0xfffffffc, URZ, 0xc0, !UPT ;  /* 0xfffffffc04047892 */ /* 0x000fc8000f8ec03f */
[----:B------:R-:W-:-:S03]  /*00f0*/  UIADD3 UR10, UR10, -UR4, URZ ;  /* 0x800000040a0a7290 */ /* 0x000fc6000fffe03f */
[----:B------:R-:W-:Y:S09]  /*0100*/  @P0 BRA `(.L_x_1) ;  /* 0x0000000000200947 */ /* 0x000ff20003800000 */
[----:B------:R-:W-:Y:S02]  /*0110*/  ULDC.64 UR6, c[0x0][0x198] ;  /* 0x0000660000067ab9 */ /* 0x000fe40000000a00 */
[----:B------:R-:W-:Y:S02]  /*0120*/  UIADD3 UR8, UP0, UR6, 0xf0, URZ ;  /* 0x000000f006087890 */ /* 0x000fe4000ff1e03f */
[----:B------:R-:W-:Y:S02]  /*0130*/  UIADD3 UR6, UP1, UR6, 0x1f0, URZ ;  /* 0x000001f006067890 */ /* 0x000fe4000ff3e03f */
[----:B------:R-:W-:Y:S02]  /*0140*/  UIADD3.X UR9, URZ, UR7, URZ, UP0, !UPT ;  /* 0x000000073f097290 */ /* 0x000fe400087fe43f */
[----:B------:R-:W-:-:S07]  /*0150*/  UIADD3.X UR7, URZ, UR7, URZ, UP1, !UPT ;  /* 0x000000073f077290 */ /* 0x000fce0008ffe43f */
[----:B------:R0:W-:Y:S02]  /*0160*/  UTMACCTL.PF [UR8] ;  /* 0x00000000080079b9 */ /* 0x0001e40008040000 */
[----:B------:R0:W-:Y:S02]  /*0170*/  UTMACCTL.PF [UR6] ;  /* 0x00000000060079b9 */ /* 0x0001e40008040000 */
[----:B0-----:R-:W-:Y:S01]  /*0180*/  NOP ;  /* 0x0000000000007918 */ /* 0x001fe20000000000 */
.L_x_1:
[----:B------:R-:W-:Y:S05]  /*0190*/  BSYNC B0 ;  /* 0x0000000000007941 */ /* 0x000fea0003800000 */
.L_x_0:
[----:B------:R-:W0:Y:S01]  /*01a0*/  SHFL.IDX PT, R2, R0, RZ, 0x1f ;  /* 0x00001fff00027589 */ /* 0x000e2200000e0000 */
[----:B------:R-:W-:Y:S01]  /*01b0*/  UISETP.NE.AND UP0, UPT, UR10, 0x3, UPT ;  /* 0x000000030a00788c */ /* 0x000fe2000bf05270 */
[----:B------:R-:W-:Y:S01]  /*01c0*/  ISETP.NE.AND P1, PT, RZ, UR5, PT ;  /* 0x00000005ff007c0c */ /* 0x000fe2000bf25270 */
[----:B------:R-:W-:Y:S02]  /*01d0*/  UIADD3 UR18, UR5, -0x1, URZ ;  /* 0xffffffff05127890 */ /* 0x000fe4000fffe03f */
[----:B------:R-:W-:Y:S02]  /*01e0*/  UISETP.EQ.OR UP0, UPT, UR10, URZ, !UP0 ;  /* 0x0000003f0a00728c */ /* 0x000fe4000c702670 */
[----:B------:R-:W-:Y:S02]  /*01f0*/  UISETP.GE.U32.AND UP1, UPT, UR18, 0x2, UPT ;  /* 0x000000021200788c */ /* 0x000fe4000bf26070 */
[----:B------:R-:W-:-:S04]  /*0200*/  UISETP.EQ.AND UP0, UPT, UR5, URZ, UP0 ;  /* 0x0000003f0500728c */ /* 0x000fc80008702270 */
[----:B------:R-:W-:-:S04]  /*0210*/  USEL UR38, URZ, 0x1, !UP0 ;  /* 0x000000013f267887 */ /* 0x000fc8000c000000 */
[----:B------:R-:W-:Y:S01]  /*0220*/  USEL UR38, UR38, 0x2, UP1 ;  /* 0x0000000226267887 */ /* 0x000fe20008800000 */
[----:B0-----:R-:W-:-:S13]  /*0230*/  ISETP.NE.AND P0, PT, R2, RZ, PT ;  /* 0x000000ff0200720c */ /* 0x001fda0003f05270 */
[----:B------:R-:W-:Y:S05]  /*0240*/  @P0 BRA `(.L_x_2) ;  /* 0x0000000000480947 */ /* 0x000fea0003800000 */
[----:B------:R-:W0:Y:S01]  /*0250*/  S2UR UR8, SR_CgaCtaId ;  /* 0x00000000000879c3 */ /* 0x000e220000008800 */
[----:B------:R-:W-:Y:S01]  /*0260*/  UMOV UR4, 0x400 ;  /* 0x0000040000047882 */ /* 0x000fe20000000000 */
[----:B------:R-:W-:Y:S01]  /*0270*/  UMOV UR5, 0x1 ;  /* 0x0000000100057882 */ /* 0x000fe20000000000 */
[----:B------:R-:W-:Y:S01]  /*0280*/  UMOV UR6, 0x100 ;  /* 0x0000010000067882 */ /* 0x000fe20000000000 */
[----:B------:R-:W-:Y:S01]  /*0290*/  ELECT P0, URZ, PT ;  /* 0x00000000003f782f */ /* 0x000fe20003800000 */
[----:B------:R-:W-:-:S04]  /*02a0*/  UIADD3 UR6, -UR6, 0x100000, URZ ;  /* 0x0010000006067890 */ /* 0x000fc8000fffe13f */
[----:B------:R-:W-:Y:S02]  /*02b0*/  USHF.L.U32 UR7, UR6, 0xb, URZ ;  /* 0x0000000b06077899 */ /* 0x000fe4000800063f */
[----:B------:R-:W-:Y:S02]  /*02c0*/  USHF.L.U32 UR6, UR6, 0x1, URZ ;  /* 0x0000000106067899 */ /* 0x000fe4000800063f */
[----:B0-----:R-:W-:Y:S02]  /*02d0*/  ULEA UR8, UR8, UR4, 0x18 ;  /* 0x0000000408087291 */ /* 0x001fe4000f8ec03f */
[----:B------:R-:W-:-:S04]  /*02e0*/  UIADD3 UR4, -UR5, 0x100000, URZ ;  /* 0x0010000005047890 */ /* 0x000fc8000fffe13f */
[----:B------:R-:W-:Y:S02]  /*02f0*/  USHF.L.U32 UR5, UR4, 0xb, URZ ;  /* 0x0000000b04057899 */ /* 0x000fe4000800063f */
[----:B------:R-:W-:Y:S01]  /*0300*/  USHF.L.U32 UR4, UR4, 0x1, URZ ;  /* 0x0000000104047899 */ /* 0x000fe2000800063f */
[----:B------:R-:W0:Y:S11]  /*0310*/  FENCE.VIEW.ASYNC.S ;  /* 0x00000000000073c6 */ /* 0x000e360000000000 */
[----:B0-----:R0:W1:Y:S01]  /*0320*/  SYNCS.EXCH.64 URZ, [UR8], UR4 ;  /* 0x00000004083f75b2 */ /* 0x0010620008000100 */
[----:B------:R0:W2:Y:S01]  /*0330*/  SYNCS.EXCH.64 URZ, [UR8+0x10], UR6 ;  /* 0x00001006083f75b2 */ /* 0x0000a20008000100 */
[----:B------:R0:W3:Y:S01]  /*0340*/  SYNCS.EXCH.64 URZ, [UR8+0x8], UR4 ;  /* 0x00000804083f75b2 */ /* 0x0000e20008000100 */
[----:B------:R0:W4:Y:S01]  /*0350*/  SYNCS.EXCH.64 URZ, [UR8+0x18], UR6 ;  /* 0x00001806083f75b2 */ /* 0x0001220008000100 */
[----:B------:R-:W-:Y:S01]  /*0360*/  NOP ;  /* 0x0000000000007918 */ /* 0x000fe20000000000 */
.L_x_2:
[----:B------:R-:W5:Y:S01]  /*0370*/  SHFL.IDX PT, R0, R0, RZ, 0x1f ;  /* 0x00001fff00007589 */ /* 0x000f6200000e0000 */
[----:B------:R-:W-:Y:S01]  /*0380*/  ELECT P0, URZ, PT ;  /* 0x00000000003f782f */ /* 0x000fe20003800000 */
[----:B------:R-:W1:Y:S01]  /*0390*/  S2UR UR17, SR_CTAID.Y ;  /* 0x00000000001179c3 */ /* 0x000e620000002600 */
[----:B0-----:R-:W-:Y:S01]  /*03a0*/  ULDC UR5, c[0x0][0x65c] ;  /* 0x0001970000057ab9 */ /* 0x001fe20000000800 */
[----:B------:R-:W-:Y:S01]  /*03b0*/  UMOV UR12, 0x20 ;  /* 0x00000020000c7882 */ /* 0x000fe20000000000 */
[----:B------:R-:W-:Y:S01]  /*03c0*/  UISETP.NE.AND UP2, UPT, UR5, 0x1, UPT ;  /* 0x000000010500788c */ /* 0x000fe2000bf45270 */
[----:B------:R-:W-:Y:S01]  /*03d0*/  NOP ;  /* 0x0000000000007918 */ /* 0x000fe20000000000 */
[----:B------:R-:W-:Y:S02]  /*03e0*/  NOP ;  /* 0x0000000000007918 */ /* 0x000fe40000000000 */
[----:B------:R-:W-:Y:S01]  /*03f0*/  UP2UR UR39, UPR, URZ, 0x4 ;  /* 0x000000043f277883 */ /* 0x000fe20008000000 */
[----:B------:R-:W0:Y:S01]  /*0400*/  S2UR UR4, SR_CTAID.X ;  /* 0x00000000000479c3 */ /* 0x000e220000002500 */
[----:B------:R-:W-:-:S02]  /*0410*/  PLOP3.LUT P2, PT, PT, PT, UP2, 0x80, 0x0 ;  /* 0x000000000000781c */ /* 0x000fc40003f4f028 */
[----:B------:R-:W-:Y:S02]  /*0420*/  PLOP3.LUT P4, PT, PT, PT, UP2, 0x80, 0x0 ;  /* 0x000000000000781c */ /* 0x000fe40003f8f028 */
[----:B------:R-:W-:Y:S01]  /*0430*/  PLOP3.LUT P3, PT, PT, PT, UP2, 0x80, 0x0 ;  /* 0x000000000000781c */ /* 0x000fe20003f6f028 */
[----:B------:R-:W-:Y:S01]  /*0440*/  @UP2 ULDC UR14, c[0x0][0x10] ;  /* 0x00000400000e2ab9 */ /* 0x000fe20000000800 */
[----:B------:R-:W-:Y:S01]  /*0450*/  @UP2 UMOV UR9, URZ ;  /* 0x0000003f00092c82 */ /* 0x000fe20008000000 */
[----:B------:R-:W-:Y:S01]  /*0460*/  @!UP2 ULDC UR11, c[0x0][0xc] ;  /* 0x00000300000baab9 */ /* 0x000fe20000000800 */
[----:B-----5:R-:W-:Y:S01]  /*0470*/  ISETP.NE.OR P0, PT, R0, RZ, !P0 ;  /* 0x000000ff0000720c */ /* 0x020fe20004705670 */
[----:B-1----:R-:W-:Y:S02]  /*0480*/  @UP2 UMOV UR7, UR17 ;  /* 0x0000001100072c82 */ /* 0x002fe40008000000 */
[----:B------:R-:W-:Y:S01]  /*0490*/  @UP2 UMOV UR8, UR7 ;  /* 0x0000000700082c82 */ /* 0x000fe20008000000 */
[----:B------:R-:W-:Y:S01]  /*04a0*/  @!UP2 UMOV UR7, UR17 ;  /* 0x000000110007ac82 */ /* 0x000fe20008000000 */
[----:B0-----:R-:W-:-:S08]  /*04b0*/  @UP2 UIMAD.WIDE.U32 UR14, UR4, UR14, UR8 ;  /* 0x0000000e040e22a5 */ /* 0x001fd0000f8e0008 */
[----:B------:R-:W-:Y:S01]  /*04c0*/  VOTEU.ALL UP0, P0 ;  /* 0x00000000003f7886 */ /* 0x000fe20000000000 */
[----:B------:R-:W-:Y:S01]  /*04d0*/  VOTEU.ALL UP1, P0 ;  /* 0x00000000003f7886 */ /* 0x000fe20000020000 */
[----:B------:R-:W-:-:S03]  /*04e0*/  IMAD.U32 R2, RZ, RZ, UR14 ;  /* 0x0000000eff027e24 */ /* 0x000fc6000f8e00ff */
[----:B------:R-:W0:Y:S01]  /*04f0*/  @!UP0 S2UR UR6, SR_CgaCtaId ;  /* 0x00000000000689c3 */ /* 0x000e220000008800 */
[----:B------:R-:W-:Y:S01]  /*0500*/  @!UP0 UMOV UR5, 0x400 ;  /* 0x0000040000058882 */ /* 0x000fe20000000000 */
[----:B------:R-:W-:-:S04]  /*0510*/  @!UP0 UIADD3 UR12, -UR12, 0x100000, URZ ;  /* 0x001000000c0c8890 */ /* 0x000fc8000fffe13f */
[----:B------:R-:W-:Y:S02]  /*0520*/  @!UP0 USHF.L.U32 UR13, UR12, 0xb, URZ ;  /* 0x0000000b0c0d8899 */ /* 0x000fe4000800063f */
[----:B------:R-:W-:Y:S01]  /*0530*/  @!UP0 USHF.L.U32 UR12, UR12, 0x1, URZ ;  /* 0x000000010c0c8899 */ /* 0x000fe2000800063f */
[----:B------:R-:W-:Y:S01]  /*0540*/  IMAD.U32 R3, RZ, RZ, UR15 ;  /* 0x0000000fff037e24 */ /* 0x000fe2000f8e00ff */
[----:B0-----:R-:W-:Y:S01]  /*0550*/  @!UP0 ULEA UR16, UR6, UR5, 0x18 ;  /* 0x0000000506108291 */ /* 0x001fe2000f8ec03f */
[----:B------:R-:W-:Y:S01]  /*0560*/  VOTEU.ALL UP0, P0 ;  /* 0x00000000003f7886 */ /* 0x000fe20000000000 */
[----:B------:R-:W-:Y:S01]  /*0570*/  PLOP3.LUT P0, PT, PT, PT, UP2, 0x80, 0x0 ;  /* 0x000000000000781c */ /* 0x000fe20003f0f028 */
[----:B------:R-:W-:Y:S01]  /*0580*/  UMOV UR5, URZ ;  /* 0x0000003f00057c82 */ /* 0x000fe20008000000 */
[----:B------:R-:W-:Y:S01]  /*0590*/  @UP2 UMOV UR6, URZ ;  /* 0x0000003f00062c82 */ /* 0x000fe20008000000 */
[----:B------:R-:W-:Y:S02]  /*05a0*/  @!UP2 UIMAD.WIDE.U32 UR8, UR11, UR7, UR4 ;  /* 0x000000070b08a2a5 */ /* 0x000fe4000f8e0004 */
[----:B------:R-:W-:-:S04]  /*05b0*/  @UP2 UIADD3 UR6, UR15, UR6, URZ ;  /* 0x000000060f062290 */ /* 0x000fc8000fffe03f */
[----:B------:R-:W-:Y:S01]  /*05c0*/  IMAD.U32 R5, RZ, RZ, UR9 ;  /* 0x00000009ff057e24 */ /* 0x000fe2000f8e00ff */
[----:B------:R-:W0:Y:S02]  /*05d0*/  FENCE.VIEW.ASYNC.S ;  /* 0x00000000000073c6 */ /* 0x000e240000000000 */
[----:B0-----:R0:W2:Y:S01]  /*05e0*/  @!UP0 SYNCS.EXCH.64 URZ, [UR16+0x30], UR12 ;  /* 0x0000300c103f85b2 */ /* 0x0010a20008000100 */
[----:B------:R-:W-:Y:S01]  /*05f0*/  @P2 MOV R6, UR6 ;  /* 0x0000000600062c02 */ /* 0x000fe20008000f00 */
[----:B------:R-:W-:Y:S02]  /*0600*/  IMAD.U32 R3, RZ, RZ, UR9 ;  /* 0x00000009ff037e24 */ /* 0x000fe4000f8e00ff */
[----:B------:R-:W-:Y:S02]  /*0610*/  @P0 IMAD.MOV.U32 R7, RZ, RZ, R2 ;  /* 0x000000ffff070224 */ /* 0x000fe400078e0002 */
[----:B------:R-:W-:Y:S02]  /*0620*/  IMAD.U32 R2, RZ, RZ, UR8 ;  /* 0x00000008ff027e24 */ /* 0x000fe4000f8e00ff */
[----:B------:R-:W-:-:S02]  /*0630*/  @!P4 IMAD.MOV.U32 R6, RZ, RZ, R5 ;  /* 0x000000ffff06c224 */ /* 0x000fc400078e0005 */
[----:B------:R-:W-:Y:S01]  /*0640*/  IMAD.U32 R4, RZ, RZ, UR8 ;  /* 0x00000008ff047e24 */ /* 0x000fe2000f8e00ff */
[----:B------:R-:W-:Y:S02]  /*0650*/  @!P3 MOV R7, R2 ;  /* 0x000000020007b202 */ /* 0x000fe40000000f00 */
[----:B------:R0:W-:Y:S01]  /*0660*/  STL [R1+0x900], R6 ;  /* 0x0009000601007387 */ /* 0x0001e20000100800 */
[----:B------:R0:W2:Y:S03]  /*0670*/  @!UP1 SYNCS.EXCH.64 URZ, [UR16+0x38], UR12 ;  /* 0x0000380c103f95b2 */ /* 0x0000a60008000100 */
[----:B------:R0:W-:Y:S01]  /*0680*/  STL [R1+0x904], R7 ;  /* 0x0009040701007387 */ /* 0x0001e20000100800 */
[----:B------:R-:W-:Y:S01]  /*0690*/  NOP ;  /* 0x0000000000007918 */ /* 0x000fe20000000000 */
[----:B--234-:R-:W-:Y:S06]  /*06a0*/  BAR.SYNC.DEFER_BLOCKING 0x0 ;  /* 0x0000000000007b1d */ /* 0x01cfec0000010000 */
[----:B------:R-:W-:Y:S05]  /*06b0*/  @!P1 BRA `(.L_x_3) ;  /* 0x0000063000809947 */ /* 0x000fea0003800000 */
[----:B------:R-:W-:-:S06]  /*06c0*/  UISETP.GT.U32.AND UP0, UPT, UR18, 0x1, UPT ;  /* 0x000000011200788c */ /* 0x000fcc000bf04070 */
[----:B------:R-:W-:-:S13]  /*06d0*/  PLOP3.LUT P0, PT, PT, PT, UP0, 0x80, 0x0 ;  /* 0x000000000000781c */ /* 0x000fda0003f0f008 */
[----:B0-----:R-:W-:Y:S05]  /*06e0*/  @P0 EXIT ;  /* 0x000000000000094d */ /* 0x001fea0003800000 */
[----:B------:R-:W-:Y:S01]  /*06f0*/  ULDC.64 UR8, c[0x0][0x650] ;  /* 0x0001940000087ab9 */ /* 0x000fe20000000a00 */
[----:B------:R-:W-:Y:S01]  /*0700*/  UMOV UR40, 0xffffffff ;  /* 0xffffffff00287882 */ /* 0x000fe20000000000 */
[----:B------:R-:W-:Y:S01]  /*0710*/  ISETP.GE.U32.AND P0, PT, R7, UR8, PT ;  /* 0x0000000807007c0c */ /* 0x000fe2000bf06070 */
[----:B------:R-:W-:Y:S01]  /*0720*/  UMOV UR41, 0xffffffff ;  /* 0xffffffff00297882 */ /* 0x000fe20000000000 */
[----:B------:R-:W-:Y:S01]  /*0730*/  UMOV UR42, 0xffffffff ;  /* 0xffffffff002a7882 */ /* 0x000fe20000000000 */
[----:B------:R-:W-:Y:S02]  /*0740*/  PRMT R0, RZ, 0x7610, R0 ;  /* 0x00007610ff007816 */ /* 0x000fe40000000000 */
[----:B------:R-:W-:-:S13]  /*0750*/  ISETP.GE.U32.AND.EX P0, PT, R6, UR9, PT, P0 ;  /* 0x0000000906007c0c */ /* 0x000fda000bf06100 */
[----:B------:R-:W-:Y:S05]  /*0760*/  @P0 BRA `(.L_x_4) ;  /* 0x0000000400800947 */ /* 0x000fea0003800000 */
[----:B------:R-:W-:Y:S01]  /*0770*/  I2FP.F32.U32 R0, UR4 ;  /* 0x0000000400007c45 */ /* 0x000fe20008201000 */
[----:B------:R-:W-:Y:S01]  /*0780*/  ULDC.64 UR16, c[0x0][0x628] ;  /* 0x00018a0000107ab9 */ /* 0x000fe20000000a00 */
[----:B------:R-:W-:Y:S01]  /*0790*/  ULDC UR6, c[0x0][0x150] ;  /* 0x0000540000067ab9 */ /* 0x000fe20000000800 */
[----:B------:R-:W-:Y:S01]  /*07a0*/  ISETP.NE.U32.AND P0, PT, RZ, UR16, PT ;  /* 0x00000010ff007c0c */ /* 0x000fe2000bf05070 */
[----:B------:R-:W-:Y:S01]  /*07b0*/  ULDC UR15, c[0x0][0x630] ;  /* 0x00018c00000f7ab9 */ /* 0x000fe20000000800 */
[----:B------:R-:W-:Y:S01]  /*07c0*/  FMUL R0, R0, UR6 ;  /* 0x0000000600007c20 */ /* 0x000fe20008400000 */
[----:B------:R-:W-:Y:S01]  /*07d0*/  R2UR UR18, R7 ;  /* 0x00000000071272ca */ /* 0x000fe200000e0000 */
[----:B------:R-:W-:Y:S01]  /*07e0*/  ULDC UR20, c[0x0][0x154] ;  /* 0x0000550000147ab9 */ /* 0x000fe20000000800 */
[----:B------:R-:W-:Y:S01]  /*07f0*/  ISETP.NE.AND.EX P0, PT, RZ, UR17, PT, P0 ;  /* 0x00000011ff007c0c */ /* 0x000fe2000bf05300 */
[----:B------:R0:W1:Y:S01]  /*0800*/  F2I.U32.TRUNC.NTZ R2, R0 ;  /* 0x0000000000027305 */ /* 0x000062000020f000 */
[----:B------:R-:W-:-:S02]  /*0810*/  R2UR UR19, R6 ;  /* 0x00000000061372ca */ /* 0x000fc400000e0000 */
[----:B------:R-:W-:Y:S02]  /*0820*/  R2UR UR8, R7 ;  /* 0x00000000070872ca */ /* 0x000fe400000e0000 */
[----:B------:R-:W-:-:S07]  /*0830*/  R2UR UR9, R6 ;  /* 0x00000000060972ca */ /* 0x000fce00000e0000 */
[----:B0-----:R-:W-:Y:S08]  /*0840*/  @!P0 BRA `(.L_x_5) ;  /* 0x0000000000308947 */ /* 0x001ff00003800000 */
[----:B------:R-:W-:Y:S01]  /*0850*/  R2UR UR8, R7 ;  /* 0x00000000070872ca */ /* 0x000fe200000e0000 */
[----:B------:R-:W-:Y:S01]  /*0860*/  ULDC UR6, c[0x0][0x634] ;  /* 0x00018d0000067ab9 */ /* 0x000fe20000000800 */
[----:B------:R-:W-:-:S11]  /*0870*/  R2UR UR14, R6 ;  /* 0x00000000060e72ca */ /* 0x000fd600000e0000 */
[----:B------:R-:W-:-:S04]  /*0880*/  UIADD3 UR6, UP0, UR8, UR6, URZ ;  /* 0x0000000608067290 */ /* 0x000fc8000ff1e03f */
[----:B------:R-:W-:-:S04]  /*0890*/  UIADD3.X UR14, URZ, UR14, URZ, UP0, !UPT ;  /* 0x0000000e3f0e7290 */ /* 0x000fc800087fe43f */
[----:B------:R-:W-:-:S04]  /*08a0*/  UIMAD.WIDE.U32 UR8, UR14, UR16, URZ ;  /* 0x000000100e0872a5 */ /* 0x000fc8000f8e003f */
[----:B------:R-:W-:Y:S02]  /*08b0*/  UIMAD.WIDE.U32 UR10, UP0, UR6, UR17, UR8 ;  /* 0x00000011060a72a5 */ /* 0x000fe4000f800008 */
[----:B------:R-:W-:Y:S02]  /*08c0*/  UIMAD.WIDE.U32 UR8, UR6, UR16, URZ ;  /* 0x00000010060872a5 */ /* 0x000fe4000f8e003f */
[----:B------:R-:W-:Y:S02]  /*08d0*/  UIADD3.X UR13, URZ, URZ, URZ, UP0, !UPT ;  /* 0x0000003f3f0d7290 */ /* 0x000fe400087fe43f */
[----:B------:R-:W-:Y:S01]  /*08e0*/  UIADD3 URZ, UP0, UR9, UR10, URZ ;  /* 0x0000000a093f7290 */ /* 0x000fe2000ff1e03f */
[----:B------:R-:W-:-:S03]  /*08f0*/  UMOV UR12, UR11 ;  /* 0x0000000b000c7c82 */ /* 0x000fc60008000000 */
[----:B------:R-:W-:-:S12]  /*0900*/  UIMAD.WIDE.U32.X UR8, UR14, UR17, UR12, UP0 ;  /* 0x000000110e0872a5 */ /* 0x000fd800080e040c */
.L_x_5:
[----:B------:R-:W-:Y:S01]  /*0910*/  USHF.R.U64 UR42, UR8, UR15, UR9 ;  /* 0x0000000f082a7299 */ /* 0x000fe20008001209 */
[----:B------:R-:W-:Y:S01]  /*0920*/  I2FP.F32.U32 R0, UR7 ;  /* 0x0000000700007c45 */ /* 0x000fe20008201000 */
[----:B------:R-:W-:Y:S01]  /*0930*/  USHF.R.U32.HI UR5, URZ, UR15, UR9 ;  /* 0x0000000f3f057299 */ /* 0x000fe20008011609 */
[----:B-1----:R-:W-:Y:S01]  /*0940*/  R2UR UR12, R2 ;  /* 0x00000000020c72ca */ /* 0x002fe200000e0000 */
[----:B------:R-:W-:Y:S02]  /*0950*/  UIADD3 UR6, UP0, URZ, -UR42, URZ ;  /* 0x8000002a3f067290 */ /* 0x000fe4000ff1e03f */
[----:B------:R-:W-:Y:S01]  /*0960*/  FMUL R0, R0, UR20 ;  /* 0x0000001400007c20 */ /* 0x000fe20008400000 */
[----:B------:R-:W-:Y:S01]  /*0970*/  ULDC.64 UR8, c[0x0][0x620] ;  /* 0x0001880000087ab9 */ /* 0x000fe20000000a00 */
[----:B------:R-:W-:Y:S01]  /*0980*/  UIADD3.X UR5, URZ, ~UR5, URZ, UP0, !UPT ;  /* 0x800000053f057290 */ /* 0x000fe200087fe43f */
[----:B------:R-:W-:Y:S01]  /*0990*/  UMOV UR10, UR18 ;  /* 0x00000012000a7c82 */ /* 0x000fe20008000000 */
[----:B------:R-:W-:-:S02]  /*09a0*/  UMOV UR11, UR19 ;  /* 0x00000013000b7c82 */ /* 0x000fc40008000000 */
[----:B------:R-:W-:Y:S01]  /*09b0*/  UIMAD UR5, UR5, UR8, URZ ;  /* 0x00000008050572a4 */ /* 0x000fe2000f8e023f */
[----:B------:R-:W0:Y:S01]  /*09c0*/  F2I.U32.TRUNC.NTZ R0, R0 ;  /* 0x0000000000007305 */ /* 0x000e22000020f000 */
[----:B------:R-:W-:Y:S02]  /*09d0*/  UIMAD.WIDE.U32 UR10, UR6, UR8, UR10 ;  /* 0x00000008060a72a5 */ /* 0x000fe4000f8e000a */
[----:B------:R-:W-:Y:S01]  /*09e0*/  UIMAD UR6, UR6, UR9, UR5 ;  /* 0x00000009060672a4 */ /* 0x000fe2000f8e0205 */
[----:B------:R-:W-:Y:S01]  /*09f0*/  ULDC UR21, c[0x0][0x658] ;  /* 0x0001960000157ab9 */ /* 0x000fe20000000800 */
[----:B------:R-:W-:Y:S02]  /*0a00*/  UMOV UR19, 0xffffffff ;  /* 0xffffffff00137882 */ /* 0x000fe40000000000 */
[----:B------:R-:W-:Y:S01]  /*0a10*/  UIADD3 UR6, UR11, UR6, URZ ;  /* 0x000000060b067290 */ /* 0x000fe2000fffe03f */
[----:B------:R-:W-:Y:S01]  /*0a20*/  ULDC UR15, c[0x0][0x618] ;  /* 0x00018600000f7ab9 */ /* 0x000fe20000000800 */
[----:B------:R-:W-:Y:S01]  /*0a30*/  ULDC.64 UR8, c[0x0][0x640] ;  /* 0x0001900000087ab9 */ /* 0x000fe20000000a00 */
[----:B------:R-:W-:Y:S01]  /*0a40*/  USHF.L.U32 UR11, UR19, UR21, URZ ;  /* 0x00000015130b7299 */ /* 0x000fe2000800063f */
[----:B------:R-:W-:Y:S01]  /*0a50*/  ISETP.NE.U32.AND P0, PT, RZ, UR8, PT ;  /* 0x00000008ff007c0c */ /* 0x000fe2000bf05070 */
[----:B------:R-:W-:-:S02]  /*0a60*/  USHF.R.U64 UR19, UR10, UR15, UR6 ;  /* 0x0000000f0a137299 */ /* 0x000fc40008001206 */
[----:B------:R-:W-:Y:S01]  /*0a70*/  USHF.R.U32.HI UR10, URZ, UR15, UR6 ;  /* 0x0000000f3f0a7299 */ /* 0x000fe20008011606 */
[----:B0-----:R-:W-:Y:S01]  /*0a80*/  R2UR UR14, R0 ;  /* 0x00000000000e72ca */ /* 0x001fe200000e0000 */
[----:B------:R-:W-:Y:S01]  /*0a90*/  ULDC UR17, c[0x0][0x608] ;  /* 0x0001820000117ab9 */ /* 0x000fe20000000800 */
[----:B------:R-:W-:Y:S01]  /*0aa0*/  ISETP.NE.AND.EX P0, PT, RZ, UR9, PT, P0 ;  /* 0x00000009ff007c0c */ /* 0x000fe2000bf05300 */
[----:B------:R-:W-:Y:S02]  /*0ab0*/  USHF.R.U64 UR23, UR19, UR17, UR10 ;  /* 0x0000001113177299 */ /* 0x000fe4000800120a */
[----:B------:R-:W-:Y:S01]  /*0ac0*/  USHF.R.U32.HI UR10, URZ, UR17, UR10 ;  /* 0x000000113f0a7299 */ /* 0x000fe2000801160a */
[----:B------:R-:W-:Y:S01]  /*0ad0*/  UMOV UR16, 0x1 ;  /* 0x0000000100107882 */ /* 0x000fe20000000000 */
[----:B------:R-:W-:Y:S02]  /*0ae0*/  UIADD3 UR12, -UR12, URZ, URZ ;  /* 0x0000003f0c0c7290 */ /* 0x000fe4000fffe13f */
[----:B------:R-:W-:-:S02]  /*0af0*/  USHF.R.U64 UR24, UR23, UR21, UR10 ;  /* 0x0000001517187299 */ /* 0x000fc4000800120a */
[----:B------:R-:W-:Y:S01]  /*0b00*/  USHF.L.U32 UR6, UR16, UR21, URZ ;  /* 0x0000001510067299 */ /* 0x000fe2000800063f */
[----:B------:R-:W-:Y:S01]  /*0b10*/  ULDC UR13, c[0x0][0x144] ;  /* 0x00005100000d7ab9 */ /* 0x000fe20000000800 */
[----:B------:R-:W-:Y:S01]  /*0b20*/  ULDC UR5, c[0x0][0x600] ;  /* 0x0001800000057ab9 */ /* 0x000fe20000000800 */
[----:B------:R-:W-:Y:S02]  /*0b30*/  ULOP3.LUT UR16, URZ, UR11, URZ, 0x33, !UPT ;  /* 0x0000000b3f107292 */ /* 0x000fe4000f8e333f */
[----:B------:R-:W-:Y:S02]  /*0b40*/  USHF.R.U32.HI UR11, URZ, UR21, UR10 ;  /* 0x000000153f0b7299 */ /* 0x000fe4000801160a */
[----:B------:R-:W-:Y:S02]  /*0b50*/  UIADD3 UR18, UR5, -0x1, URZ ;  /* 0xffffffff05127890 */ /* 0x000fe4000fffe03f */
[----:B------:R-:W-:Y:S02]  /*0b60*/  UIADD3 UR20, -UR14, URZ, URZ ;  /* 0x0000003f0e147290 */ /* 0x000fe4000fffe13f */
[----:B------:R-:W-:Y:S01]  /*0b70*/  UIMAD UR4, UR13, UR12, UR4 ;  /* 0x0000000c0d0472a4 */ /* 0x000fe2000f8e0204 */
[----:B------:R-:W-:Y:S01]  /*0b80*/  ULDC UR25, c[0x0][0x148] ;  /* 0x0000520000197ab9 */ /* 0x000fe20000000800 */
[----:B------:R-:W-:Y:S01]  /*0b90*/  ULDC UR21, c[0x0][0x648] ;  /* 0x0001920000157ab9 */ /* 0x000fe20000000800 */
[----:B------:R-:W-:Y:S01]  /*0ba0*/  ULDC UR22, c[0x0][0x638] ;  /* 0x00018e0000167ab9 */ /* 0x000fe20000000800 */
[----:B------:R-:W-:Y:S01]  /*0bb0*/  UMOV UR10, UR24 ;  /* 0x00000018000a7c82 */ /* 0x000fe20008000000 */
[----:B------:R-:W-:Y:S07]  /*0bc0*/  @!P0 BRA `(.L_x_6) ;  /* 0x0000000000308947 */ /* 0x000fee0003800000 */
[----:B------:R-:W-:Y:S02]  /*0bd0*/  ULDC UR14, c[0x0][0x64c] ;  /* 0x00019300000e7ab9 */ /* 0x000fe40000000800 */
        /* <DEDUP_REMOVED lines=8> */
[----:B------:R-:W-:-:S07]  /*0c60*/  UIMAD.WIDE.U32.X UR8, UR17, UR9, UR14, UP0 ;  /* 0x00000009110872a5 */ /* 0x000fce00080e040e */
[----:B------:R-:W-:Y:S01]  /*0c70*/  UMOV UR10, UR8 ;  /* 0x00000008000a7c82 */ /* 0x000fe20008000000 */
[----:B------:R-:W-:-:S05]  /*0c80*/  UMOV UR11, UR9 ;  /* 0x00000009000b7c82 */ /* 0x000fca0008000000 */
.L_x_6:
[----:B------:R-:W-:Y:S01]  /*0c90*/  UISETP.NE.AND UP0, UPT, UR39, URZ, UPT ;  /* 0x0000003f2700728c */ /* 0x000fe2000bf05270 */
[----:B------:R-:W-:Y:S01]  /*0ca0*/  IMAD.MOV.U32 R0, RZ, RZ, 0x1 ;  /* 0x00000001ff007424 */ /* 0x000fe200078e00ff */
[----:B------:R-:W-:Y:S02]  /*0cb0*/  USHF.R.U64 UR8, UR10, UR21, UR11 ;  /* 0x000000150a087299 */ /* 0x000fe4000800120b */
[----:B------:R-:W-:Y:S02]  /*0cc0*/  ULOP3.LUT UR16, UR23, UR16, URZ, 0xc0, !UPT ;  /* 0x0000001017107292 */ /* 0x000fe4000f8ec03f */
[----:B------:R-:W-:Y:S02]  /*0cd0*/  ULOP3.LUT UR18, UR19, UR18, URZ, 0xc0, !UPT ;  /* 0x0000001213127292 */ /* 0x000fe4000f8ec03f */
[----:B------:R-:W-:-:S03]  /*0ce0*/  UIMAD UR16, UR6, UR8, UR16 ;  /* 0x00000008061072a4 */ /* 0x000fc6000f8e0210 */
[----:B------:R-:W-:Y:S02]  /*0cf0*/  @UP0 UIMAD UR4, UR25, UR20, UR7 ;  /* 0x00000014190402a4 */ /* 0x000fe4000f8e0207 */
[----:B------:R-:W-:-:S04]  /*0d00*/  UIADD3 UR7, -UR8, URZ, URZ ;  /* 0x0000003f08077290 */ /* 0x000fc8000fffe13f */
[----:B------:R-:W-:-:S03]  /*0d10*/  UIMAD UR6, UR7, UR22, UR24 ;  /* 0x00000016070672a4 */ /* 0x000fc6000f8e0218 */
[----:B------:R-:W-:Y:S01]  /*0d20*/  ULDC UR7, c[0x0][0x610] ;  /* 0x0001840000077ab9 */ /* 0x000fe20000000800 */
[----:B------:R-:W-:Y:S02]  /*0d30*/  UIMAD UR6, UR6, UR5, UR18 ;  /* 0x00000005060672a4 */ /* 0x000fe4000f8e0212 */
[----:B------:R-:W-:-:S04]  /*0d40*/  UIMAD UR4, UR16, UR7, UR4 ;  /* 0x00000007100472a4 */ /* 0x000fc8000f8e0204 */
[----:B------:R-:W-:Y:S02]  /*0d50*/  USEL UR41, UR6, UR4, !UP0 ;  /* 0x0000000406297287 */ /* 0x000fe4000c000000 */
[----:B------:R-:W-:-:S12]  /*0d60*/  USEL UR40, UR4, UR6, !UP0 ;  /* 0x0000000604287287 */ /* 0x000fd8000c000000 */
.L_x_4:
[----:B------:R-:W-:-:S08]  /*0d70*/  NOP ;  /* 0x0000000000007918 */ /* 0x000fd00000000000 */
[----:B------:R-:W0:Y:S02]  /*0d80*/  USETMAXREG.TRY_ALLOC.CTAPOOL UP0, 0xf0 ;  /* 0x000000f0000079c8 */ /* 0x000e240008000600 */
[----:B0-----:R-:W-:-:S13]  /*0d90*/  PLOP3.LUT P0, PT, PT, PT, UP0, 0x80, 0x0 ;  /* 0x000000000000781c */ /* 0x001fda0003f0f008 */
[----:B------:R-:W-:Y:S05]  /*0da0*/  @!P0 BRA `(.L_x_4) ;  /* 0xfffffffc00f08947 */ /* 0x000fea000383ffff */
[----:B------:R-:W-:Y:S01]  /*0db0*/  ULDC.64 UR4, c[0x0][0x598] ;  /* 0x0001660000047ab9 */ /* 0x000fe20000000a00 */
[----:B------:R-:W-:Y:S01]  /*0dc0*/  ULDC.64 UR46, c[0x0][0x208] ;  /* 0x00008200002e7ab9 */ /* 0x000fe20000000a00 */
[----:B------:R-:W-:-:S04]  /*0dd0*/  ISETP.NE.U32.AND P0, PT, RZ, UR4, PT ;  /* 0x00000004ff007c0c */ /* 0x000fc8000bf05070 */
[----:B------:R-:W-:-:S13]  /*0de0*/  ISETP.NE.AND.EX P0, PT, RZ, UR5, PT, P0 ;  /* 0x00000005ff007c0c */ /* 0x000fda000bf05300 */
[----:B------:R-:W-:Y:S05]  /*0df0*/  @!P0 BRA `(.L_x_7) ;  /* 0x00000000001c8947 */ /* 0x000fea0003800000 */
[----:B------:R-:W0:Y:S02]  /*0e00*/  LDC.64 R2, c[0x0][0x598] ;  /* 0x00016600ff027b82 */ /* 0x000e240000000a00 */
[----:B0-----:R-:W2:Y:S02]  /*0e10*/  LDG.E.64 R2, desc[UR46][R2.64] ;  /* 0x0000002e02027981 */ /* 0x001ea4000c1e1b00 */
[----:B--2---:R-:W-:-:S04]  /*0e20*/  ISETP.NE.U32.AND P0, PT, R2, RZ, PT ;  /* 0x000000ff0200720c */ /* 0x004fc80003f05070 */
[----:B------:R-:W-:-:S13]  /*0e30*/  ISETP.NE.AND.EX P0, PT, R3, RZ, PT, P0 ;  /* 0x000000ff0300720c */ /* 0x000fda0003f05300 */
[----:B------:R-:W-:Y:S05]  /*0e40*/  @!P0 BRA `(.L_x_7) ;  /* 0x0000000000088947 */ /* 0x000fea0003800000 */
[----:B------:R0:W5:Y:S01]  /*0e50*/  LD.E R16, desc[UR46][R2.64] ;  /* 0x0000002e02107980 */ /* 0x000162000c101900 */
[----:B------:R-:W-:Y:S05]  /*0e60*/  BRA `(.L_x_8) ;  /* 0x0000000000247947 */ /* 0x000fea0003800000 */
.L_x_7:
[----:B------:R-:W-:Y:S02]  /*0e70*/  ULDC.64 UR4, c[0x0][0x588] ;  /* 0x0001620000047ab9 */ /* 0x000fe40000000a00 */
[----:B------:R-:W-:-:S04]  /*0e80*/  ISETP.NE.U32.AND P0, PT, RZ, UR4, PT ;  /* 0x00000004ff007c0c */ /* 0x000fc8000bf05070 */
[----:B------:R-:W-:-:S13]  /*0e90*/  ISETP.NE.AND.EX P0, PT, RZ, UR5, PT, P0 ;  /* 0x00000005ff007c0c */ /* 0x000fda000bf05300 */
[----:B------:R-:W-:Y:S05]  /*0ea0*/  @!P0 BRA `(.L_x_9) ;  /* 0x00000000000c8947 */ /* 0x000fea0003800000 */
[----:B------:R-:W0:Y:S02]  /*0eb0*/  LDC.64 R16, c[0x0][0x588] ;  /* 0x00016200ff107b82 */ /* 0x000e240000000a00 */
[----:B0-----:R1:W5:Y:S01]  /*0ec0*/  LDG.E R16, desc[UR46][R16.64] ;  /* 0x0000002e10107981 */ /* 0x001362000c1e1900 */
[----:B------:R-:W-:Y:S05]  /*0ed0*/  BRA `(.L_x_8) ;  /* 0x0000000000087947 */ /* 0x000fea0003800000 */
.L_x_9:
[----:B------:R-:W-:Y:S02]  /*0ee0*/  ULDC UR4, c[0x0][0x580] ;  /* 0x0001600000047ab9 */ /* 0x000fe40000000800 */
[----:B------:R-:W-:-:S07]  /*0ef0*/  IMAD.U32 R16, RZ, RZ, UR4 ;  /* 0x00000004ff107e24 */ /* 0x000fce000f8e00ff */
.L_x_8:
[----:B------:R-:W-:Y:S02]  /*0f00*/  ULDC.64 UR4, c[0x0][0x5a0] ;  /* 0x0001680000047ab9 */ /* 0x000fe40000000a00 */
[----:B------:R-:W-:-:S04]  /*0f10*/  ISETP.NE.U32.AND P0, PT, RZ, UR4, PT ;  /* 0x00000004ff007c0c */ /* 0x000fc8000bf05070 */
[----:B------:R-:W-:-:S13]  /*0f20*/  ISETP.NE.AND.EX P0, PT, RZ, UR5, PT, P0 ;  /* 0x00000005ff007c0c */ /* 0x000fda000bf05300 */
[----:B------:R-:W-:Y:S05]  /*0f30*/  @!P0 BRA `(.L_x_10) ;  /* 0x00000000001c8947 */ /* 0x000fea0003800000 */
[----:B0-----:R-:W0:Y:S02]  /*0f40*/  LDC.64 R2, c[0x0][0x5a0] ;  /* 0x00016800ff027b82 */ /* 0x001e240000000a00 */
[----:B0-----:R-:W2:Y:S02]  /*0f50*/  LDG.E.64 R2, desc[UR46][R2.64] ;  /* 0x0000002e02027981 */ /* 0x001ea4000c1e1b00 */
[----:B--2---:R-:W-:-:S04]  /*0f60*/  ISETP.NE.U32.AND P0, PT, R2, RZ, PT ;  /* 0x000000ff0200720c */ /* 0x004fc80003f05070 */
[----:B------:R-:W-:-:S13]  /*0f70*/  ISETP.NE.AND.EX P0, PT, R3, RZ, PT, P0 ;  /* 0x000000ff0300720c */ /* 0x000fda0003f05300 */
[----:B------:R-:W-:Y:S05]  /*0f80*/  @!P0 BRA `(.L_x_10) ;  /* 0x0000000000088947 */ /* 0x000fea0003800000 */
[----:B-1----:R0:W5:Y:S01]  /*0f90*/  LD.E R17, desc[UR46][R2.64] ;  /* 0x0000002e02117980 */ /* 0x002162000c101900 */
[----:B------:R-:W-:Y:S05]  /*0fa0*/  BRA `(.L_x_11) ;  /* 0x0000000000247947 */ /* 0x000fea0003800000 */
.L_x_10:
[----:B------:R-:W-:Y:S02]  /*0fb0*/  ULDC.64 UR4, c[0x0][0x590] ;  /* 0x0001640000047ab9 */ /* 0x000fe40000000a00 */
[----:B------:R-:W-:-:S04]  /*0fc0*/  ISETP.NE.U32.AND P0, PT, RZ, UR4, PT ;  /* 0x00000004ff007c0c */ /* 0x000fc8000bf05070 */
[----:B------:R-:W-:-:S13]  /*0fd0*/  ISETP.NE.AND.EX P0, PT, RZ, UR5, PT, P0 ;  /* 0x00000005ff007c0c */ /* 0x000fda000bf05300 */
[----:B------:R-:W-:Y:S05]  /*0fe0*/  @!P0 BRA `(.L_x_12) ;  /* 0x00000000000c8947 */ /* 0x000fea0003800000 */
[----:B0-----:R-:W1:Y:S02]  /*0ff0*/  LDC.64 R2, c[0x0][0x590] ;  /* 0x00016400ff027b82 */ /* 0x001e640000000a00 */
[----:B-1----:R1:W5:Y:S01]  /*1000*/  LDG.E R17, desc[UR46][R2.64] ;  /* 0x0000002e02117981 */ /* 0x002362000c1e1900 */
[----:B------:R-:W-:Y:S05]  /*1010*/  BRA `(.L_x_11) ;  /* 0x0000000000087947 */ /* 0x000fea0003800000 */
.L_x_12:
[----:B------:R-:W-:Y:S02]  /*1020*/  ULDC UR4, c[0x0][0x584] ;  /* 0x0001610000047ab9 */ /* 0x000fe40000000800 */
[----:B-1----:R-:W-:-:S07]  /*1030*/  IMAD.U32 R17, RZ, RZ, UR4 ;  /* 0x00000004ff117e24 */ /* 0x002fce000f8e00ff */
.L_x_11:
[----:B------:R-:W-:-:S13]  /*1040*/  LOP3.LUT P0, RZ, R0, 0xff, RZ, 0xc0, !PT ;  /* 0x000000ff00ff7812 */ /* 0x000fda000780c0ff */
[----:B------:R-:W-:Y:S05]  /*1050*/  @!P0 EXIT ;  /* 0x000000000000894d */ /* 0x000fea0003800000 */
[----:B------:R-:W-:Y:S01]  /*1060*/  ULDC UR4, c[0x0][0x28c] ;  /* 0x0000a30000047ab9 */ /* 0x000fe20000000800 */
[----:B------:R-:W-:Y:S01]  /*1070*/  ULDC.64 UR44, c[0x0][0x5c8] ;  /* 0x00017200002c7ab9 */ /* 0x000fe20000000a00 */
[----:B------:R-:W-:Y:S02]  /*1080*/  UIADD3 UR4, UR4, 0x7f, URZ ;  /* 0x0000007f04047890 */ /* 0x000fe4000fffe03f */
[----:B------:R-:W-:Y:S02]  /*1090*/  USHF.L.U64.HI UR43, UR44, 0x3, UR45 ;  /* 0x000000032c2b7899 */ /* 0x000fe4000801022d */
[----:B------:R-:W-:Y:S02]  /*10a0*/  USHF.R.S32.HI UR5, URZ, 0x1f, UR4 ;  /* 0x0000001f3f057899 */ /* 0x000fe40008011404 */
[----:B------:R-:W-:Y:S02]  /*10b0*/  USHF.L.U32 UR44, UR44, 0x3, URZ ;  /* 0x000000032c2c7899 */ /* 0x000fe4000800063f */
[----:B------:R-:W-:Y:S01]  /*10c0*/  ULEA.HI UR5, UR5, UR4, URZ, 0x7 ;  /* 0x0000000405057291 */ /* 0x000fe2000f8f383f */
[----:B------:R-:W-:Y:S01]  /*10d0*/  UMOV UR36, URZ ;  /* 0x0000003f00247c82 */ /* 0x000fe20008000000 */
[----:B------:R-:W-:-:S02]  /*10e0*/  UMOV UR37, URZ ;  /* 0x0000003f00257c82 */ /* 0x000fc40008000000 */
[----:B------:R-:W-:-:S12]  /*10f0*/  USHF.R.S32.HI UR45, URZ, 0x7, UR5 ;  /* 0x000000073f2d7899 */ /* 0x000fd80008011405 */
.L_x_1564:
[----:B--2---:R-:W2:Y:S01]  /*1100*/  S2R R0, SR_TID.X ;  /* 0x0000000000007919 */ /* 0x004ea20000002100 */
[----:B------:R-:W3:Y:S01]  /*1110*/  S2UR UR7, SR_CgaCtaId ;  /* 0x00000000000779c3 */ /* 0x000ee20000008800 */
[----:B------:R-:W-:Y:S02]  /*1120*/  UMOV UR6, 0x400 ;  /* 0x0000040000067882 */ /* 0x000fe40000000000 */
[----:B---3--:R-:W-:Y:S01]  /*1130*/  ULEA UR6, UR7, UR6, 0x18 ;  /* 0x0000000607067291 */ /* 0x008fe2000f8ec03f */
[----:B--2---:R-:W-:-:S04]  /*1140*/  LOP3.LUT R0, R0, 0x80, RZ, 0xc0, !PT ;  /* 0x0000008000007812 */ /* 0x004fc800078ec0ff */
[----:B------:R-:W-:-:S06]  /*1150*/  SHF.R.U32.HI R0, RZ, 0x7, R0 ;  /* 0x00000007ff007819 */ /* 0x000fcc0000011600 */
[----:B------:R-:W2:Y:S02]  /*1160*/  SHFL.IDX PT, R0, R0, RZ, 0x1f ;  /* 0x00001fff00007589 */ /* 0x000ea400000e0000 */
[----:B--2---:R-:W-:-:S13]  /*1170*/  R2UR UR4, R0 ;  /* 0x00000000000472ca */ /* 0x004fda00000e0000 */
[----:B------:R-:W-:-:S04]  /*1180*/  ULEA.HI UR5, UR4, UR4, URZ, 0x1 ;  /* 0x0000000404057291 */ /* 0x000fc8000f8f083f */
[----:B------:R-:W-:-:S04]  /*1190*/  ULOP3.LUT UR5, UR5, 0x7fffe, URZ, 0xc0, !UPT ;  /* 0x0007fffe05057892 */ /* 0x000fc8000f8ec03f */
[----:B------:R-:W-:-:S03]  /*11a0*/  UIADD3 UR5, UR4, -UR5, URZ ;  /* 0x8000000504057290 */ /* 0x000fc6000fffe03f */
[----:B------:R-:W-:Y:S01]  /*11b0*/  ULDC UR4, c[0x0][0x28c] ;  /* 0x0000a30000047ab9 */ /* 0x000fe20000000800 */
[----:B------:R-:W-:Y:S01]  /*11c0*/  ULEA UR5, UR5, UR6, 0xd ;  /* 0x0000000605057291 */ /* 0x000fe2000f8e683f */
[----:B------:R-:W-:-:S03]  /*11d0*/  ISETP.LT.AND P0, PT, RZ, UR4, PT ;  /* 0x00000004ff007c0c */ /* 0x000fc6000bf01270 */
[----:B------:R-:W-:-:S04]  /*11e0*/  UIADD3 UR5, UR5, 0x100, URZ ;  /* 0x0000010005057890 */ /* 0x000fc8000fffe03f */
[----:B------:R-:W-:-:S04]  /*11f0*/  USHF.R.U32.HI UR5, URZ, 0x4, UR5 ;  /* 0x000000043f057899 */ /* 0x000fc80008011605 */
[----:B------:R-:W-:Y:S02]  /*1200*/  ULOP3.LUT UR48, UR5, 0x3fff, URZ, 0xc0, !UPT ;  /* 0x00003fff05307892 */ /* 0x000fe4000f8ec03f */
[----:B------:R-:W-:Y:S10]  /*1210*/  @P0 BRA `(.L_x_13) ;  /* 0x0000000000400947 */ /* 0x000ff40003800000 */
[----:B------:R-:W-:Y:S01]  /*1220*/  MOV R0, 0x0 ;  /* 0x0000000000007802 */ /* 0x000fe20000000f00 */
[----:B------:R-:W-:Y:S01]  /*1230*/  ULDC.64 UR4, c[0x4][0x68] ;  /* 0x01001a0000047ab9 */ /* 0x000fe20000000a00 */
[----:B------:R-:W-:Y:S01]  /*1240*/  ULDC.64 UR6, c[0x4][0x8] ;  /* 0x0100020000067ab9 */ /* 0x000fe20000000a00 */
[----:B------:R-:W-:Y:S01]  /*1250*/  MOV R4, UR4 ;  /* 0x0000000400047c02 */ /* 0x000fe20008000f00 */
[----:B------:R2:W3:Y:S01]  /*1260*/  LDC.64 R14, c[0x4][R0] ;  /* 0x01000000000e7b82 */ /* 0x0004e20000000a00 */
[----:B------:R-:W-:Y:S01]  /*1270*/  IMAD.U32 R5, RZ, RZ, UR5 ;  /* 0x00000005ff057e24 */ /* 0x000fe2000f8e00ff */
[----:B------:R-:W-:Y:S01]  /*1280*/  ULDC.64 UR4, c[0x4][0x70] ;  /* 0x01001c0000047ab9 */ /* 0x000fe20000000a00 */
[----:B------:R-:W-:Y:S01]  /*1290*/  IMAD.U32 R10, RZ, RZ, UR6 ;  /* 0x00000006ff0a7e24 */ /* 0x000fe2000f8e00ff */
[----:B------:R-:W-:Y:S01]  /*12a0*/  MOV R11, UR7 ;  /* 0x00000007000b7c02 */ /* 0x000fe20008000f00 */
[----:B------:R-:W-:Y:S02]  /*12b0*/  IMAD.U32 R6, RZ, RZ, UR4 ;  /* 0x00000004ff067e24 */ /* 0x000fe4000f8e00ff */
[----:B------:R-:W-:-:S02]  /*12c0*/  IMAD.U32 R7, RZ, RZ, UR5 ;  /* 0x00000005ff077e24 */ /* 0x000fc4000f8e00ff */
[----:B------:R-:W-:Y:S02]  /*12d0*/  IMAD.MOV.U32 R8, RZ, RZ, 0x1e1 ;  /* 0x000001e1ff087424 */ /* 0x000fe400078e00ff */
[----:B------:R-:W-:Y:S02]  /*12e0*/  IMAD.MOV.U32 R12, RZ, RZ, 0x1 ;  /* 0x00000001ff0c7424 */ /* 0x000fe400078e00ff */
[----:B--2---:R-:W-:-:S07]  /*12f0*/  IMAD.MOV.U32 R13, RZ, RZ, RZ ;  /* 0x000000ffff0d7224 */ /* 0x004fce00078e00ff */
[----:B------:R-:W-:-:S07]  /*1300*/  LEPC R20, `(.L_x_13) ;  /* 0x000000001014794e */ /* 0x000fce0000000000 */
[----:B01-3-5:R-:W-:Y:S05]  /*1310*/  CALL.ABS.NOINC R14 ;  /* 0x000000000e007343 */ /* 0x02bfea0003c00000 */
.L_x_13:
[----:B------:R-:W-:-:S06]  /*1320*/  ULOP3.LUT UR4, UR38, 0x1, URZ, 0xfc, !UPT ;  /* 0x0000000126047892 */ /* 0x000fcc000f8efc3f */
[----:B------:R-:W-:-:S05]  /*1330*/  IMAD.U32 R0, RZ, RZ, UR4 ;  /* 0x00000004ff007e24 */ /* 0x000fca000f8e00ff */
[----:B------:R-:W-:-:S13]  /*1340*/  ISETP.NE.AND P0, PT, R0, 0x3, PT ;  /* 0x000000030000780c */ /* 0x000fda0003f05270 */
[----:B------:R-:W-:Y:S05]  /*1350*/  @!P0 BRA `(.L_x_14) ;  /* 0x0000000000048947 */ /* 0x000fea0003800000 */
[----:B------:R-:W-:Y:S01]  /*1360*/  BPT.TRAP 0x1 ;  /* 0x000000040000795c */ /* 0x000fe20000300000 */
.L_x_14:
[----:B------:R-:W2:Y:S01]  /*1370*/  S2UR UR5, SR_CgaCtaId ;  /* 0x00000000000579c3 */ /* 0x000ea20000008800 */
[----:B------:R-:W-:Y:S01]  /*1380*/  UMOV UR4, 0x400 ;  /* 0x0000040000047882 */ /* 0x000fe20000000000 */
[----:B------:R-:W-:Y:S01]  /*1390*/  MOV R5, UR37 ;  /* 0x0000002500057c02 */ /* 0x000fe20008000f00 */
[----:B01----:R-:W-:-:S05]  /*13a0*/  IMAD.U32 R3, RZ, RZ, UR36 ;  /* 0x00000024ff037e24 */ /* 0x003fca000f8e00ff */
[----:B------:R-:W-:Y:S01]  /*13b0*/  SHF.L.U32 R3, R3, 0x1f, RZ ;  /* 0x0000001f03037819 */ /* 0x000fe200000006ff */
[----:B--2---:R-:W-:-:S06]  /*13c0*/  ULEA UR4, UR5, UR4, 0x18 ;  /* 0x0000000405047291 */ /* 0x004fcc000f8ec03f */
[----:B------:R-:W-:-:S04]  /*13d0*/  IMAD.U32 R0, RZ, RZ, UR4 ;  /* 0x00000004ff007e24 */ /* 0x000fc8000f8e00ff */
[----:B------:R-:W-:-:S04]  /*13e0*/  IMAD R4, R5, 0x8, R0 ;  /* 0x0000000805047824 */ /* 0x000fc800078e0200 */
[----:B------:R0:W1:Y:S01]  /*13f0*/  SYNCS.PHASECHK.TRANS64.TRYWAIT P1, [R4+URZ], R3 ;  /* 0x00000003040075a7 */ /* 0x000062000802017f */
[----:B------:R-:W-:Y:S05]  /*1400*/  @!P0 BRA `(.L_x_15) ;  /* 0x0000000000048947 */ /* 0x000fea0003800000 */
[----:B------:R-:W-:Y:S01]  /*1410*/  BPT.TRAP 0x1 ;  /* 0x000000040000795c */ /* 0x000fe20000300000 */
.L_x_15:
[----:B-1----:R-:W-:Y:S05]  /*1420*/  @P1 BRA `(.L_x_16) ;  /* 0x0000000000081947 */ /* 0x002fea0003800000 */
[----:B------:R-:W1:Y:S02]  /*1430*/  SYNCS.PHASECHK.TRANS64.TRYWAIT P1, [R4+URZ], R3 ;  /* 0x00000003040075a7 */ /* 0x000e64000802017f */
[----:B-1----:R-:W-:Y:S05]  /*1440*/  @!P1 BRA `(.L_x_17) ;  /* 0x0000063800d49947 */ /* 0x002fea0003800000 */
.L_x_16:
[----:B------:R-:W-:-:S04]  /*1450*/  UISETP.LT.AND UP0, UPT, UR45, 0x1, UPT ;  /* 0x000000012d00788c */ /* 0x000fc8000bf01270 */
[----:B------:R-:W-:-:S06]  /*1460*/  USEL UR4, UR45, 0x1, UP0 ;  /* 0x000000012d047887 */ /* 0x000fcc0008000000 */
[----:B01----:R-:W-:Y:S01]  /*1470*/  IMAD.U32 R3, RZ, RZ, UR4 ;  /* 0x00000004ff037e24 */ /* 0x003fe2000f8e00ff */
[----:B------:R-:W-:Y:S05]  /*1480*/  WARPSYNC.ALL ;  /* 0x0000000000007948 */ /* 0x000fea0003800000 */
[----:B------:R-:W-:-:S04]  /*1490*/  IADD3 R3, -R3, UR45, RZ ;  /* 0x0000002d03037c10 */ /* 0x000fc8000fffe1ff */
[----:B------:R-:W-:Y:S02]  /*14a0*/  ISETP.GE.AND P1, PT, R3, 0x1, PT ;  /* 0x000000010300780c */ /* 0x000fe40003f26270 */
[----:B------:R-:W-:Y:S01]  /*14b0*/  R2UR UR4, R0 ;  /* 0x00000000000472ca */ /* 0x000fe200000e0000 */
[----:B------:R-:W-:Y:S01]  /*14c0*/  WARPGROUP.ARRIVE ;  /* 0x00000000000079c5 */ /* 0x000fe20000000000 */
[----:B------:R-:W-:Y:S01]  /*14d0*/  UMOV UR9, 0x40000040 ;  /* 0x4000004000097882 */ /* 0x000fe20000000000 */
[----:B------:R-:W-:Y:S01]  /*14e0*/  UMOV UR11, 0x40000040 ;  /* 0x40000040000b7882 */ /* 0x000fe20000000000 */
[----:B------:R-:W-:Y:S01]  /*14f0*/  STL [R1+0xa48], R18 ;  /* 0x000a481201007387 */ /* 0x000fe20000100800 */
[----:B------:R-:W-:Y:S01]  /*1500*/  UMOV UR13, UR9 ;  /* 0x00000009000d7c82 */ /* 0x000fe20008000000 */
[----:B------:R-:W-:Y:S02]  /*1510*/  UMOV UR15, 0x40000040 ;  /* 0x40000040000f7882 */ /* 0x000fe40000000000 */
[----:B-----5:R-:W-:Y:S04]  /*1520*/  STL [R1+0xa44], R17 ;  /* 0x000a441101007387 */ /* 0x020fe80000100800 */
[----:B------:R0:W-:Y:S01]  /*1530*/  STL [R1+0xa40], R16 ;  /* 0x000a401001007387 */ /* 0x0001e20000100800 */
[----:B------:R-:W-:-:S03]  /*1540*/  UIADD3 UR4, UR4, 0x20100, URZ ;  /* 0x0002010004047890 */ /* 0x000fc6000fffe03f */
[----:B------:R-:W-:Y:S01]  /*1550*/  STL [R1+0xa3c], R3 ;  /* 0x000a3c0301007387 */ /* 0x000fe20000100800 */
[----:B------:R-:W-:-:S03]  /*1560*/  USHF.R.U32.HI UR4, URZ, 0x4, UR4 ;  /* 0x000000043f047899 */ /* 0x000fc60008011604 */
[----:B------:R-:W-:Y:S01]  /*1570*/  STL [R1+0xa38], R2 ;  /* 0x000a380201007387 */ /* 0x000fe20000100800 */
[----:B------:R-:W-:Y:S02]  /*1580*/  ULOP3.LUT UR5, UR4, 0x3fff, URZ, 0xc0, !UPT ;  /* 0x00003fff04057892 */ /* 0x000fe4000f8ec03f */
[----:B------:R-:W-:Y:S01]  /*1590*/  ULOP3.LUT UR4, UR48, 0x10000, URZ, 0xfc, !UPT ;  /* 0x0001000030047892 */ /* 0x000fe2000f8efc3f */
[----:B------:R1:W-:Y:S01]  /*15a0*/  STL [R1+0xa4c], R0 ;  /* 0x000a4c0001007387 */ /* 0x0003e20000100800 */
[----:B------:R-:W-:Y:S02]  /*15b0*/  ULOP3.LUT UR5, UR5, 0x10000, URZ, 0xfc, !UPT ;  /* 0x0001000005057892 */ /* 0x000fe4000f8efc3f */
[----:B------:R-:W-:Y:S02]  /*15c0*/  ULEA UR6, UR37, UR4, 0xc ;  /* 0x0000000425067291 */ /* 0x000fe4000f8e603f */
[----:B------:R-:W-:-:S04]  /*15d0*/  UIMAD UR7, UR37, 0xc00, UR5 ;  /* 0x00000c00250778a4 */ /* 0x000fc8000f8e0205 */
[----:B------:R-:W-:Y:S01]  /*15e0*/  UIADD3 UR14, UR7, 0x600, URZ ;  /* 0x00000600070e7890 */ /* 0x000fe2000fffe03f */
[----:B------:R-:W-:Y:S02]  /*15f0*/  UMOV UR8, UR6 ;  /* 0x0000000600087c82 */ /* 0x000fe40008000000 */
[----:B------:R-:W-:Y:S01]  /*1600*/  UMOV UR10, UR7 ;  /* 0x00000007000a7c82 */ /* 0x000fe20008000000 */
[----:B------:R-:W-:Y:S01]  /*1610*/  UMOV UR12, UR8 ;  /* 0x00000008000c7c82 */ /* 0x000fe20008000000 */
[----:B------:R-:W-:Y:S03]  /*1620*/  IGMMA.64x192x32.S8.S8 R100, gdesc[UR8], RZ, !UPT, gsb0 ;  /* 0x04e00000086479f1 */ /* 0x000fe6000c0410ff */
[----:B------:R-:W-:Y:S02]  /*1630*/  WARPGROUP.DEPBAR.LE gsb0, 0x0 ;  /* 0x00008000000079c5 */ /* 0x000fe40000010000 */
[----:B------:R-:W-:Y:S01]  /*1640*/  MOV R76, R120 ;  /* 0x00000078004c7202 */ /* 0x000fe20000000f00 */
[----:B------:R-:W-:Y:S01]  /*1650*/  IMAD.MOV.U32 R75, RZ, RZ, R121 ;  /* 0x000000ffff4b7224 */ /* 0x000fe200078e0079 */
        /* <DEDUP_REMOVED lines=22> */
[----:B0-----:R-:W-:Y:S01]  /*17c0*/  MOV R16, R180 ;  /* 0x000000b400107202 */ /* 0x001fe20000000f00 */
[----:B------:R-:W-:Y:S01]  /*17d0*/  IMAD.MOV.U32 R60, RZ, RZ, R136 ;  /* 0x000000ffff3c7224 */ /* 0x000fe200078e0088 */
[----:B------:R-:W-:Y:S01]  /*17e0*/  MOV R11, R185 ;  /* 0x000000b9000b7202 */ /* 0x000fe20000000f00 */
[----:B------:R-:W-:Y:S01]  /*17f0*/  IMAD.MOV.U32 R59, RZ, RZ, R137 ;  /* 0x000000ffff3b7224 */ /* 0x000fe200078e0089 */
[----:B------:R-:W-:Y:S01]  /*1800*/  MOV R6, R190 ;  /* 0x000000be00067202 */ /* 0x000fe20000000f00 */
[----:B------:R-:W-:Y:S01]  /*1810*/  IMAD.MOV.U32 R58, RZ, RZ, R138 ;  /* 0x000000ffff3a7224 */ /* 0x000fe200078e008a */
[----:B-1----:R-:W-:Y:S01]  /*1820*/  MOV R0, R195 ;  /* 0x000000c300007202 */ /* 0x002fe20000000f00 */
[----:B------:R-:W-:Y:S01]  /*1830*/  IMAD.MOV.U32 R57, RZ, RZ, R139 ;  /* 0x000000ffff397224 */ /* 0x000fe200078e008b */
[----:B------:R-:W-:Y:S01]  /*1840*/  MOV R81, R115 ;  /* 0x0000007300517202 */ /* 0x000fe20000000f00 */
[----:B------:R-:W-:Y:S01]  /*1850*/  IMAD.MOV.U32 R55, RZ, RZ, R141 ;  /* 0x000000ffff377224 */ /* 0x000fe200078e008d */
[----:B------:R-:W-:Y:S01]  /*1860*/  MOV R86, R110 ;  /* 0x0000006e00567202 */ /* 0x000fe20000000f00 */
[----:B------:R-:W-:Y:S01]  /*1870*/  IMAD.MOV.U32 R54, RZ, RZ, R142 ;  /* 0x000000ffff367224 */ /* 0x000fe200078e008e */
[----:B------:R-:W-:Y:S01]  /*1880*/  STL [R1+0x25fc], R0 ;  /* 0x0025fc0001007387 */ /* 0x000fe20000100800 */
[----:B------:R-:W-:Y:S01]  /*1890*/  IMAD.MOV.U32 R53, RZ, RZ, R143 ;  /* 0x000000ffff357224 */ /* 0x000fe200078e008f */
[----:B------:R-:W-:Y:S01]  /*18a0*/  MOV R91, R105 ;  /* 0x00000069005b7202 */ /* 0x000fe20000000f00 */
[----:B------:R-:W-:Y:S01]  /*18b0*/  IMAD.MOV.U32 R52, RZ, RZ, R144 ;  /* 0x000000ffff347224 */ /* 0x000fe200078e0090 */
[----:B------:R-:W-:Y:S01]  /*18c0*/  MOV R96, R100 ;  /* 0x0000006400607202 */ /* 0x000fe20000000f00 */
[----:B------:R-:W-:-:S02]  /*18d0*/  IMAD.MOV.U32 R50, RZ, RZ, R146 ;  /* 0x000000ffff327224 */ /* 0x000fc400078e0092 */
[----:B------:R-:W-:Y:S02]  /*18e0*/  IMAD.MOV.U32 R49, RZ, RZ, R147 ;  /* 0x000000ffff317224 */ /* 0x000fe400078e0093 */
[----:B------:R-:W-:Y:S02]  /*18f0*/  IMAD.MOV.U32 R48, RZ, RZ, R148 ;  /* 0x000000ffff307224 */ /* 0x000fe400078e0094 */
[----:B------:R-:W-:Y:S02]  /*1900*/  IMAD.MOV.U32 R47, RZ, RZ, R149 ;  /* 0x000000ffff2f7224 */ /* 0x000fe400078e0095 */
[----:B------:R-:W-:Y:S02]  /*1910*/  IMAD.MOV.U32 R45, RZ, RZ, R151 ;  /* 0x000000ffff2d7224 */ /* 0x000fe400078e0097 */
[----:B------:R-:W-:Y:S02]  /*1920*/  IMAD.MOV.U32 R44, RZ, RZ, R152 ;  /* 0x000000ffff2c7224 */ /* 0x000fe400078e0098 */
        /* <DEDUP_REMOVED lines=34> */
[----:B------:R-:W-:Y:S01]  /*1b50*/  WARPGROUP.ARRIVE ;  /* 0x00000000000079c5 */ /* 0x000fe20000000000 */
[----:B------:R-:W-:Y:S02]  /*1b60*/  IMAD.MOV.U32 R77, RZ, RZ, R119 ;  /* 0x000000ffff4d7224 */ /* 0x000fe400078e0077 */
[----:B------:R-:W-:Y:S01]  /*1b70*/  STL [R1+0x25f8], R2 ;  /* 0x0025f80201007387 */ /* 0x000fe20000100800 */
[----:B------:R-:W-:-:S02]  /*1b80*/  IMAD.MOV.U32 R78, RZ, RZ, R118 ;  /* 0x000000ffff4e7224 */ /* 0x000fc400078e0076 */
[----:B------:R-:W-:Y:S01]  /*1b90*/  IGMMA.64x192x32.S8.S8 R120, gdesc[UR12], RZ, !UPT, gsb0 ;  /* 0x04e000000c7879f1 */ /* 0x000fe2000c0410ff */
[----:B------:R-:W-:Y:S01]  /*1ba0*/  STL [R1+0x25f4], R3 ;  /* 0x0025f40301007387 */ /* 0x000fe20000100800 */
[----:B------:R-:W-:Y:S01]  /*1bb0*/  IMAD.MOV.U32 R79, RZ, RZ, R117 ;  /* 0x000000ffff4f7224 */ /* 0x000fe200078e0075 */
[----:B------:R-:W-:Y:S01]  /*1bc0*/  UIADD3 UR12, UR6, 0x400, URZ ;  /* 0x00000400060c7890 */ /* 0x000fe2000fffe03f */
[----:B------:R-:W-:Y:S01]  /*1bd0*/  IMAD.MOV.U32 R80, RZ, RZ, R116 ;  /* 0x000000ffff507224 */ /* 0x000fe200078e0074 */
[----:B------:R-:W-:Y:S01]  /*1be0*/  STL [R1+0x25f0], R4 ;  /* 0x0025f00401007387 */ /* 0x000fe20000100800 */
[----:B------:R-:W-:Y:S01]  /*1bf0*/  IMAD.MOV.U32 R82, RZ, RZ, R114 ;  /* 0x000000ffff527224 */ /* 0x000fe200078e0072 */
[----:B------:R-:W-:Y:S01]  /*1c00*/  UMOV UR13, 0x40000040 ;  /* 0x40000040000d7882 */ /* 0x000fe20000000000 */
[----:B------:R-:W-:Y:S01]  /*1c10*/  IMAD.MOV.U32 R83, RZ, RZ, R113 ;  /* 0x000000ffff537224 */ /* 0x000fe200078e0071 */
[----:B------:R-:W-:Y:S01]  /*1c20*/  STL [R1+0x25ec], R5 ;  /* 0x0025ec0501007387 */ /* 0x000fe20000100800 */
[----:B------:R-:W-:Y:S01]  /*1c30*/  IMAD.MOV.U32 R84, RZ, RZ, R112 ;  /* 0x000000ffff547224 */ /* 0x000fe200078e0070 */
[----:B------:R-:W-:Y:S01]  /*1c40*/  UMOV UR8, UR12 ;  /* 0x0000000c00087c82 */ /* 0x000fe20008000000 */
[----:B------:R-:W-:Y:S01]  /*1c50*/  IMAD.MOV.U32 R85, RZ, RZ, R111 ;  /* 0x000000ffff557224 */ /* 0x000fe200078e006f */
[----:B------:R-:W-:Y:S01]  /*1c60*/  STL [R1+0x25e8], R6 ;  /* 0x0025e80601007387 */ /* 0x000fe20000100800 */
[----:B------:R-:W-:Y:S01]  /*1c70*/  IMAD.MOV.U32 R87, RZ, RZ, R109 ;  /* 0x000000ffff577224 */ /* 0x000fe200078e006d */
[----:B------:R-:W-:Y:S01]  /*1c80*/  UMOV UR9, UR13 ;  /* 0x0000000d00097c82 */ /* 0x000fe20008000000 */
[----:B------:R-:W-:Y:S01]  /*1c90*/  IMAD.MOV.U32 R88, RZ, RZ, R108 ;  /* 0x000000ffff587224 */ /* 0x000fe200078e006c */
[----:B------:R-:W-:Y:S01]  /*1ca0*/  STL [R1+0x25e4], R7 ;  /* 0x0025e40701007387 */ /* 0x000fe20000100800 */
[----:B------:R-:W-:-:S02]  /*1cb0*/  IMAD.MOV.U32 R89, RZ, RZ, R107 ;  /* 0x000000ffff597224 */ /* 0x000fc400078e006b */
[----:B------:R-:W-:Y:S01]  /*1cc0*/  IMAD.MOV.U32 R90, RZ, RZ, R106 ;  /* 0x000000ffff5a7224 */ /* 0x000fe200078e006a */
[----:B------:R-:W-:Y:S01]  /*1cd0*/  STL [R1+0x25e0], R8 ;  /* 0x0025e00801007387 */ /* 0x000fe20000100800 */
[----:B------:R-:W-:Y:S02]  /*1ce0*/  IMAD.MOV.U32 R92, RZ, RZ, R104 ;  /* 0x000000ffff5c7224 */ /* 0x000fe400078e0068 */
[----:B------:R-:W-:Y:S01]  /*1cf0*/  IMAD.MOV.U32 R93, RZ, RZ, R103 ;  /* 0x000000ffff5d7224 */ /* 0x000fe200078e0067 */
[----:B------:R-:W-:Y:S01]  /*1d00*/  STL [R1+0x25dc], R9 ;  /* 0x0025dc0901007387 */ /* 0x000fe20000100800 */
[----:B------:R-:W-:Y:S02]  /*1d10*/  IMAD.MOV.U32 R94, RZ, RZ, R102 ;  /* 0x000000ffff5e7224 */ /* 0x000fe400078e0066 */
[----:B------:R-:W-:Y:S01]  /*1d20*/  IMAD.MOV.U32 R95, RZ, RZ, R101 ;  /* 0x000000ffff5f7224 */ /* 0x000fe200078e0065 */
[----:B------:R-:W-:Y:S04]  /*1d30*/  STL [R1+0x25d8], R10 ;  /* 0x0025d80a01007387 */ /* 0x000fe80000100800 */
        /* <DEDUP_REMOVED lines=41> */
[----:B------:R-:W-:Y:S01]  /*1fd0*/  STL [R1+0x2530], R52 ;  /* 0x0025303401007387 */ /* 0x000fe20000100800 */
[----:B------:R-:W-:-:S02]  /*1fe0*/  WARPGROUP.DEPBAR.LE gsb0, 0x0 ;  /* 0x00008000000079c5 */ /* 0x000fc40000010000 */
[----:B------:R-:W-:Y:S01]  /*1ff0*/  IMAD.MOV.U32 R235, RZ, RZ, R173 ;  /* 0x000000ffffeb7224 */ /* 0x000fe200078e00ad */
[----:B------:R-:W-:Y:S01]  /*2000*/  STL [R1+0x252c], R53 ;  /* 0x00252c3501007387 */ /* 0x000fe20000100800 */
[----:B------:R-:W-:Y:S01]  /*2010*/  IMAD.MOV.U32 R234, RZ, RZ, R174 ;  /* 0x000000ffffea7224 */ /* 0x000fe200078e00ae */
[----:B------:R-:W-:Y:S01]  /*2020*/  MOV R231, R177 ;  /* 0x000000b100e77202 */ /* 0x000fe20000000f00 */
        /* <DEDUP_REMOVED lines=83> */
[----:B------:R-:W-:Y:S04]  /*2560*/  STL.64 [R1+0x180], R120 ;  /* 0x0001807801007387 */ /* 0x000fe80000100a00 */
        /* <DEDUP_REMOVED lines=25> */
[----:B------:R0:W-:Y:S04]  /*2700*/  STL [R1+0x250], R172 ;  /* 0x000250ac01007387 */ /* 0x0001e80000100800 */
[----:B------:R1:W-:Y:S04]  /*2710*/  STL [R1+0x26a8], R97 ;  /* 0x0026a86101007387 */ /* 0x0003e80000100800 */
[----:B------:R2:W-:Y:S01]  /*2720*/  STL [R1+0x26a4], R98 ;  /* 0x0026a46201007387 */ /* 0x0005e20000100800 */
[----:B0-----:R-:W-:-:S03]  /*2730*/  WARPGROUP.ARRIVE ;  /* 0x00000000000079c5 */ /* 0x001fc60000000000 */
[----:B------:R-:W-:Y:S03]  /*2740*/  STL [R1+0x26a0], R99 ;  /* 0x0026a06301007387 */ /* 0x000fe60000100800 */
[----:B------:R-:W-:Y:S01]  /*2750*/  IGMMA.64x192x32.S8.S8 R120, gdesc[UR12], RZ, !UPT, gsb0 ;  /* 0x04e000000c7879f1 */ /* 0x000fe2000c0410ff */
[----:B------:R-:W-:Y:S04]  /*2760*/  STL [R1+0x269c], R100 ;  /* 0x00269c6401007387 */ /* 0x000fe80000100800 */
[----:B------:R-:W-:Y:S04]  /*2770*/  STL [R1+0x2698], R101 ;  /* 0x0026986501007387 */ /* 0x000fe80000100800 */
[----:B------:R0:W-:Y:S04]  /*2780*/  STL [R1+0x2694], R102 ;  /* 0x0026946601007387 */ /* 0x0001e80000100800 */
[----:B------:R-:W-:Y:S04]  /*2790*/  STL [R1+0x2690], R103 ;  /* 0x0026906701007387 */ /* 0x000fe80000100800 */
[----:B------:R-:W-:Y:S04]  /*27a0*/  STL [R1+0x268c], R104 ;  /* 0x00268c6801007387 */ /* 0x000fe80000100800 */
        /* <DEDUP_REMOVED lines=33> */
[----:B------:R4:W-:Y:S04]  /*29c0*/  STL [R1+0x2604], R234 ;  /* 0x002604ea01007387 */ /* 0x0009e80000100800 */
[----:B------:R4:W-:Y:S01]  /*29d0*/  STL [R1+0x2600], R235 ;  /* 0x002600eb01007387 */ /* 0x0009e20000100800 */
[----:B------:R-:W-:-:S02]  /*29e0*/  WARPGROUP.DEPBAR.LE gsb0, 0x0 ;  /* 0x00008000000079c5 */ /* 0x000fc40000010000 */
        /* <DEDUP_REMOVED lines=96> */
[----:B------:R-:W-:-:S03]  /*2ff0*/  WARPGROUP.ARRIVE ;  /* 0x00000000000079c5 */ /* 0x000fc60000000000 */
[----:B------:R-:W-:Y:S03]  /*3000*/  STL [R1+0x2828], R96 ;  /* 0x0028286001007387 */ /* 0x000fe60000100800 */
[----:B------:R-:W-:Y:S01]  /*3010*/  IGMMA.64x192x32.S8.S8 R120, gdesc[UR8], RZ, !UPT, gsb0 ;  /* 0x04e00000087879f1 */ /* 0x000fe2000c0410ff */
[----:B------:R-:W-:Y:S01]  /*3020*/  STL [R1+0x2824], R95 ;  /* 0x0028245f01007387 */ /* 0x000fe20000100800 */
[----:B------:R-:W-:Y:S01]  /*3030*/  UIADD3 UR8, UR6, 0x800, URZ ;  /* 0x0000080006087890 */ /* 0x000fe2000fffe03f */
[----:B------:R-:W-:Y:S02]  /*3040*/  UMOV UR9, 0x40000040 ;  /* 0x4000004000097882 */ /* 0x000fe40000000000 */
[----:B------:R-:W-:Y:S01]  /*3050*/  STL [R1+0x2820], R94 ;  /* 0x0028205e01007387 */ /* 0x000fe20000100800 */
[----:B------:R-:W-:-:S03]  /*3060*/  UMOV UR13, UR9 ;  /* 0x00000009000d7c82 */ /* 0x000fc60008000000 */
[----:B------:R-:W-:Y:S01]  /*3070*/  STL [R1+0x281c], R93 ;  /* 0x00281c5d01007387 */ /* 0x000fe20000100800 */
[----:B------:R-:W-:-:S03]  /*3080*/  UMOV UR12, UR8 ;  /* 0x00000008000c7c82 */ /* 0x000fc60008000000 */
        /* <DEDUP_REMOVED lines=48> */
[----:B-1----:R-:W-:Y:S01]  /*3390*/  MOV R97, R173 ;  /* 0x000000ad00617202 */ /* 0x002fe20000000f00 */
[----:B------:R-:W-:Y:S01]  /*33a0*/  STL [R1+0x275c], R45 ;  /* 0x00275c2d01007387 */ /* 0x000fe20000100800 */
[----:B--2---:R-:W-:Y:S01]  /*33b0*/  IMAD.MOV.U32 R98, RZ, RZ, R174 ;  /* 0x000000ffff627224 */ /* 0x004fe200078e00ae */
[----:B0-----:R-:W-:Y:S01]  /*33c0*/  MOV R102, R178 ;  /* 0x000000b200667202 */ /* 0x001fe20000000f00 */
[----:B------:R-:W-:Y:S01]  /*33d0*/  IMAD.MOV.U32 R99, RZ, RZ, R175 ;  /* 0x000000ffff637224 */ /* 0x000fe200078e00af */
[----:B------:R-:W-:Y:S01]  /*33e0*/  STL [R1+0x2758], R44 ;  /* 0x0027582c01007387 */ /* 0x000fe20000100800 */
[----:B------:R-:W-:Y:S01]  /*33f0*/  IMAD.MOV.U32 R100, RZ, RZ, R176 ;  /* 0x000000ffff647224 */ /* 0x000fe200078e00b0 */
[----:B---3--:R-:W-:Y:S01]  /*3400*/  MOV R107, R183 ;  /* 0x000000b7006b7202 */ /* 0x008fe20000000f00 */
[----:B------:R-:W-:Y:S01]  /*3410*/  IMAD.MOV.U32 R101, RZ, RZ, R177 ;  /* 0x000000ffff657224 */ /* 0x000fe200078e00b1 */
[----:B------:R-:W-:Y:S01]  /*3420*/  STL [R1+0x2754], R43 ;  /* 0x0027542b01007387 */ /* 0x000fe20000100800 */
[----:B------:R-:W-:Y:S01]  /*3430*/  IMAD.MOV.U32 R103, RZ, RZ, R179 ;  /* 0x000000ffff677224 */ /* 0x000fe200078e00b3 */
[----:B----4-:R-:W-:Y:S01]  /*3440*/  MOV R112, R188 ;  /* 0x000000bc00707202 */ /* 0x010fe20000000f00 */
        /* <DEDUP_REMOVED lines=102> */
[----:B------:R0:W-:Y:S02]  /*3ab0*/  STL [R1+0x6d0], R172 ;  /* 0x0006d0ac01007387 */ /* 0x0001e40000100800 */
[----:B0-----:R-:W-:-:S06]  /*3ac0*/  WARPGROUP.ARRIVE ;  /* 0x00000000000079c5 */ /* 0x001fcc0000000000 */
[----:B------:R-:W-:Y:S03]  /*3ad0*/  IGMMA.64x192x32.S8.S8 R120, gdesc[UR8], RZ, !UPT, gsb0 ;  /* 0x04e00000087879f1 */ /* 0x000fe6000c0410ff */
[----:B------:R-:W-:Y:S02]  /*3ae0*/  WARPGROUP.DEPBAR.LE gsb0, 0x0 ;  /* 0x00008000000079c5 */ /* 0x000fe40000010000 */
        /* <DEDUP_REMOVED lines=96> */
[----:B------:R-:W-:-:S06]  /*40f0*/  WARPGROUP.ARRIVE ;  /* 0x00000000000079c5 */ /* 0x000fcc0000000000 */
[----:B------:R-:W-:Y:S03]  /*4100*/  IGMMA.64x192x32.S8.S8 R120, gdesc[UR12], RZ, !UPT, gsb0 ;  /* 0x04e000000c7879f1 */ /* 0x000fe6000c0410ff */
[----:B------:R-:W-:Y:S02]  /*4110*/  WARPGROUP.DEPBAR.LE gsb0, 0x0 ;  /* 0x00008000000079c5 */ /* 0x000fe40000010000 */
        /* <DEDUP_REMOVED lines=44> */
[----:B------:R0:W-:Y:S04]  /*43e0*/  STL.64 [R1+0x1b98], R126 ;  /* 0x001b987e01007387 */ /* 0x0001e80000100a00 */
[----:B------:R1:W-:Y:S04]  /*43f0*/  STL.64 [R1+0x1b90], R124 ;  /* 0x001b907c01007387 */ /* 0x0003e80000100a00 */
[----:B------:R2:W-:Y:S04]  /*4400*/  STL.64 [R1+0x1b88], R122 ;  /* 0x001b887a01007387 */ /* 0x0005e80000100a00 */
[----:B------:R3:W-:Y:S01]  /*4410*/  STL.64 [R1+0x1b80], R120 ;  /* 0x001b807801007387 */ /* 0x0007e20000100a00 */
[----:B0-----:R-:W-:Y:S01]  /*4420*/  MOV R126, R90 ;  /* 0x0000005a007e7202 */ /* 0x001fe20000000f00 */
[----:B-1----:R-:W-:-:S02]  /*4430*/  IMAD.MOV.U32 R124, RZ, RZ, R92 ;  /* 0x000000ffff7c7224 */ /* 0x002fc400078e005c */
[----:B--2---:R-:W-:Y:S02]  /*4440*/  IMAD.MOV.U32 R122, RZ, RZ, R94 ;  /* 0x000000ffff7a7224 */ /* 0x004fe400078e005e */
[----:B---3--:R-:W-:Y:S01]  /*4450*/  IMAD.MOV.U32 R120, RZ, RZ, R96 ;  /* 0x000000ffff787224 */ /* 0x008fe200078e0060 */
[----:B------:R-:W-:Y:S01]  /*4460*/  MOV R121, R95 ;  /* 0x0000005f00797202 */ /* 0x000fe20000000f00 */
[----:B------:R-:W2:Y:S01]  /*4470*/  LDL.LU R96, [R1+0x2828] ;  /* 0x0028280001607983 */ /* 0x000ea20000300800 */
[----:B------:R-:W-:-:S03]  /*4480*/  IMAD.MOV.U32 R123, RZ, RZ, R93 ;  /* 0x000000ffff7b7224 */ /* 0x000fc600078e005d */
[----:B------:R-:W3:Y:S01]  /*4490*/  LDL.LU R95, [R1+0x2824] ;  /* 0x00282400015f7983 */ /* 0x000ee20000300800 */
[----:B------:R-:W-:-:S03]  /*44a0*/  IMAD.MOV.U32 R125, RZ, RZ, R91 ;  /* 0x000000ffff7d7224 */ /* 0x000fc600078e005b */
[----:B------:R-:W4:Y:S01]  /*44b0*/  LDL.LU R94, [R1+0x2820] ;  /* 0x00282000015e7983 */ /* 0x000f220000300800 */
[----:B------:R-:W-:-:S03]  /*44c0*/  IMAD.MOV.U32 R127, RZ, RZ, R89 ;  /* 0x000000ffff7f7224 */ /* 0x000fc600078e0059 */
[----:B------:R-:W2:Y:S01]  /*44d0*/  LDL.LU R93, [R1+0x281c] ;  /* 0x00281c00015d7983 */ /* 0x000ea20000300800 */
[----:B------:R-:W-:-:S03]  /*44e0*/  IMAD.MOV.U32 R128, RZ, RZ, R88 ;  /* 0x000000ffff807224 */ /* 0x000fc600078e0058 */
[----:B------:R-:W3:Y:S01]  /*44f0*/  LDL.LU R92, [R1+0x2818] ;  /* 0x00281800015c7983 */ /* 0x000ee20000300800 */
[----:B------:R-:W-:-:S03]  /*4500*/  IMAD.MOV.U32 R129, RZ, RZ, R87 ;  /* 0x000000ffff817224 */ /* 0x000fc600078e0057 */
[----:B------:R-:W4:Y:S01]  /*4510*/  LDL.LU R91, [R1+0x2814] ;  /* 0x00281400015b7983 */ /* 0x000f220000300800 */
[----:B------:R-:W-:-:S03]  /*4520*/  IMAD.MOV.U32 R130, RZ, RZ, R86 ;  /* 0x000000ffff827224 */ /* 0x000fc600078e0056 */
[----:B------:R-:W2:Y:S01]  /*4530*/  LDL.LU R90, [R1+0x2810] ;  /* 0x00281000015a7983 */ /* 0x000ea20000300800 */
[----:B------:R-:W-:-:S03]  /*4540*/  MOV R131, R85 ;  /* 0x0000005500837202 */ /* 0x000fc60000000f00 */
        /* <DEDUP_REMOVED lines=9> */
[----:B------:R-:W-:-:S03]  /*45e0*/  MOV R136, R80 ;  /* 0x0000005000887202 */ /* 0x000fc60000000f00 */
        /* <DEDUP_REMOVED lines=9> */
[----:B------:R-:W-:-:S03]  /*4680*/  MOV R141, R75 ;  /* 0x0000004b008d7202 */ /* 0x000fc60000000f00 */
        /* <DEDUP_REMOVED lines=148> */
[----:B------:R-:W3:Y:S04]  /*4fd0*/  LDL.LU R5, [R1+0x26bc] ;  /* 0x0026bc0001057983 */ /* 0x000ee80000300800 */
[----:B------:R-:W2:Y:S04]  /*4fe0*/  LDL.LU R4, [R1+0x26b8] ;  /* 0x0026b80001047983 */ /* 0x000ea80000300800 */
[----:B------:R-:W2:Y:S04]  /*4ff0*/  LDL.LU R3, [R1+0x26b4] ;  /* 0x0026b40001037983 */ /* 0x000ea80000300800 */
[----:B------:R-:W2:Y:S04]  /*5000*/  LDL.LU R2, [R1+0x26b0] ;  /* 0x0026b00001027983 */ /* 0x000ea80000300800 */
[----:B------:R-:W2:Y:S04]  /*5010*/  LDL.LU R0, [R1+0x26ac] ;  /* 0x0026ac0001007983 */ /* 0x000ea80000300800 */
        /* <DEDUP_REMOVED lines=48> */
[----:B0-----:R-:W4:Y:S04]  /*5320*/  LDL.LU R120, [R1+0x600] ;  /* 0x0006000001787983 */ /* 0x001f280000300800 */
[----:B------:R-:W4:Y:S04]  /*5330*/  LDL.LU R121, [R1+0x604] ;  /* 0x0006040001797983 */ /* 0x000f280000300800 */
[----:B------:R-:W3:Y:S04]  /*5340*/  LDL.LU R122, [R1+0x608] ;  /* 0x00060800017a7983 */ /* 0x000ee80000300800 */
[----:B------:R-:W3:Y:S04]  /*5350*/  LDL.LU R123, [R1+0x60c] ;  /* 0x00060c00017b7983 */ /* 0x000ee80000300800 */
[----:B------:R-:W2:Y:S04]  /*5360*/  LDL.LU R124, [R1+0x610] ;  /* 0x00061000017c7983 */ /* 0x000ea80000300800 */
[----:B------:R-:W2:Y:S04]  /*5370*/  LDL.LU R125, [R1+0x614] ;  /* 0x00061400017d7983 */ /* 0x000ea80000300800 */
[----:B------:R-:W4:Y:S04]  /*5380*/  LDL.LU R126, [R1+0x618] ;  /* 0x00061800017e7983 */ /* 0x000f280000300800 */
        /* <DEDUP_REMOVED lines=45> */
[----:B------:R-:W2:Y:S01]  /*5660*/  LDL.LU R172, [R1+0x6d0] ;  /* 0x0006d00001ac7983 */ /* 0x000ea20000300800 */
[----:B------:R-:W-:Y:S01]  /*5670*/  MOV R173, R97 ;  /* 0x0000006100ad7202 */ /* 0x000fe20000000f00 */
[----:B------:R-:W-:-:S02]  /*5680*/  IMAD.MOV.U32 R174, RZ, RZ, R98 ;  /* 0x000000ffffae7224 */ /* 0x000fc400078e0062 */
[----:B------:R-:W4:Y:S01]  /*5690*/  LDL.LU R97, [R1+0x26a8] ;  /* 0x0026a80001617983 */ /* 0x000f220000300800 */
[----:B------:R-:W-:Y:S02]  /*56a0*/  IMAD.MOV.U32 R175, RZ, RZ, R99 ;  /* 0x000000ffffaf7224 */ /* 0x000fe400078e0063 */
[----:B------:R-:W-:Y:S01]  /*56b0*/  IMAD.MOV.U32 R176, RZ, RZ, R100 ;  /* 0x000000ffffb07224 */ /* 0x000fe200078e0064 */
[----:B------:R-:W4:Y:S01]  /*56c0*/  LDL.LU R98, [R1+0x26a4] ;  /* 0x0026a40001627983 */ /* 0x000f220000300800 */
[----:B------:R-:W-:Y:S01]  /*56d0*/  IMAD.MOV.U32 R177, RZ, RZ, R101 ;  /* 0x000000ffffb17224 */ /* 0x000fe200078e0065 */
[----:B------:R-:W-:Y:S02]  /*56e0*/  MOV R178, R102 ;  /* 0x0000006600b27202 */ /* 0x000fe40000000f00 */
[----:B------:R-:W4:Y:S01]  /*56f0*/  LDL.LU R99, [R1+0x26a0] ;  /* 0x0026a00001637983 */ /* 0x000f220000300800 */
[----:B------:R-:W-:-:S03]  /*5700*/  IMAD.MOV.U32 R179, RZ, RZ, R103 ;  /* 0x000000ffffb37224 */ /* 0x000fc600078e0067 */
[----:B------:R-:W4:Y:S01]  /*5710*/  LDL.LU R100, [R1+0x269c] ;  /* 0x00269c0001647983 */ /* 0x000f220000300800 */
[----:B------:R-:W-:-:S03]  /*5720*/  IMAD.MOV.U32 R180, RZ, RZ, R104 ;  /* 0x000000ffffb47224 */ /* 0x000fc600078e0068 */
[----:B------:R-:W4:Y:S01]  /*5730*/  LDL.LU R101, [R1+0x2698] ;  /* 0x0026980001657983 */ /* 0x000f220000300800 */
[----:B------:R-:W-:-:S03]  /*5740*/  IMAD.MOV.U32 R181, RZ, RZ, R105 ;  /* 0x000000ffffb57224 */ /* 0x000fc600078e0069 */
[----:B------:R-:W4:Y:S01]  /*5750*/  LDL.LU R102, [R1+0x2694] ;  /* 0x0026940001667983 */ /* 0x000f220000300800 */
[----:B------:R-:W-:-:S03]  /*5760*/  IMAD.MOV.U32 R182, RZ, RZ, R106 ;  /* 0x000000ffffb67224 */ /* 0x000fc600078e006a */
[----:B------:R-:W4:Y:S01]  /*5770*/  LDL.LU R103, [R1+0x2690] ;  /* 0x0026900001677983 */ /* 0x000f220000300800 */
[----:B------:R-:W-:-:S03]  /*5780*/  MOV R183, R107 ;  /* 0x0000006b00b77202 */ /* 0x000fc60000000f00 */
        /* <DEDUP_REMOVED lines=59> */
[----:B------:R-:W-:Y:S01]  /*5b40*/  IMAD.MOV.U32 R214, RZ, RZ, R234 ;  /* 0x000000ffffd67224 */ /* 0x000fe200078e00ea */
[----:B------:R-:W-:Y:S01]  /*5b50*/  MOV R213, R233 ;  /* 0x000000e900d57202 */ /* 0x000fe20000000f00 */
[----:B------:R-:W-:Y:S01]  /*5b60*/  IMAD.MOV.U32 R215, RZ, RZ, R235 ;  /* 0x000000ffffd77224 */ /* 0x000fe200078e00eb */
[----:B------:R-:W4:Y:S04]  /*5b70*/  LDL.LU R230, [R1+0x2614] ;  /* 0x0026140001e67983 */ /* 0x000f280000300800 */
[----:B------:R-:W4:Y:S04]  /*5b80*/  LDL.LU R231, [R1+0x2610] ;  /* 0x0026100001e77983 */ /* 0x000f280000300800 */
[----:B------:R-:W4:Y:S04]  /*5b90*/  LDL.LU R232, [R1+0x260c] ;  /* 0x00260c0001e87983 */ /* 0x000f280000300800 */
[----:B------:R-:W4:Y:S04]  /*5ba0*/  LDL.LU R233, [R1+0x2608] ;  /* 0x0026080001e97983 */ /* 0x000f280000300800 */
[----:B------:R-:W4:Y:S04]  /*5bb0*/  LDL.LU R234, [R1+0x2604] ;  /* 0x0026040001ea7983 */ /* 0x000f280000300800 */
[----:B------:R-:W4:Y:S04]  /*5bc0*/  LDL.LU R235, [R1+0x2600] ;  /* 0x0026000001eb7983 */ /* 0x000f280000300800 */
        /* <DEDUP_REMOVED lines=21> */
[----:B--2---:R-:W-:Y:S04]  /*5d20*/  STL.64 [R1+0x1f50], R172 ;  /* 0x001f50ac01007387 */ /* 0x004fe80000100a00 */
[----:B---3--:R-:W-:Y:S04]  /*5d30*/  STL.64 [R1+0x1f48], R170 ;  /* 0x001f48aa01007387 */ /* 0x008fe80000100a00 */
[----:B----4-:R-:W-:Y:S04]  /*5d40*/  STL.64 [R1+0x1f40], R168 ;  /* 0x001f40a801007387 */ /* 0x010fe80000100a00 */
        /* <DEDUP_REMOVED lines=24> */
[----:B0-----:R-:W-:-:S02]  /*5ed0*/  IMAD.MOV.U32 R126, RZ, RZ, R7 ;  /* 0x000000ffff7e7224 */ /* 0x001fc400078e0007 */
[----:B-1----:R-:W-:Y:S01]  /*5ee0*/  IMAD.MOV.U32 R124, RZ, RZ, R5 ;  /* 0x000000ffff7c7224 */ /* 0x002fe200078e0005 */
[----:B--2---:R-:W-:Y:S01]  /*5ef0*/  MOV R122, R3 ;  /* 0x00000003007a7202 */ /* 0x004fe20000000f00 */
[----:B------:R-:W-:Y:S02]  /*5f00*/  IMAD.MOV.U32 R123, RZ, RZ, R4 ;  /* 0x000000ffff7b7224 */ /* 0x000fe400078e0004 */
[----:B---3--:R-:W-:Y:S02]  /*5f10*/  IMAD.MOV.U32 R120, RZ, RZ, R0 ;  /* 0x000000ffff787224 */ /* 0x008fe400078e0000 */
        /* <DEDUP_REMOVED lines=8> */
[----:B------:R-:W2:Y:S01]  /*5fa0*/  LDL.LU R5, [R1+0x25ec] ;  /* 0x0025ec0001057983 */ /* 0x000ea20000300800 */
[----:B------:R-:W-:-:S03]  /*5fb0*/  IMAD.MOV.U32 R129, RZ, RZ, R10 ;  /* 0x000000ffff817224 */ /* 0x000fc600078e000a */
[----:B------:R-:W2:Y:S01]  /*5fc0*/  LDL.LU R6, [R1+0x25e8] ;  /* 0x0025e80001067983 */ /* 0x000ea20000300800 */
[----:B------:R-:W-:-:S03]  /*5fd0*/  IMAD.MOV.U32 R130, RZ, RZ, R11 ;  /* 0x000000ffff827224 */ /* 0x000fc600078e000b */
[----:B------:R-:W2:Y:S01]  /*5fe0*/  LDL.LU R7, [R1+0x25e4] ;  /* 0x0025e40001077983 */ /* 0x000ea20000300800 */
[----:B------:R-:W-:-:S03]  /*5ff0*/  IMAD.MOV.U32 R131, RZ, RZ, R12 ;  /* 0x000000ffff837224 */ /* 0x000fc600078e000c */
[----:B------:R-:W3:Y:S01]  /*6000*/  LDL.LU R8, [R1+0x25e0] ;  /* 0x0025e00001087983 */ /* 0x000ee20000300800 */
        /* <DEDUP_REMOVED lines=9> */
[----:B------:R-:W2:Y:S01]  /*60a0*/  LDL.LU R13, [R1+0x25cc] ;  /* 0x0025cc00010d7983 */ /* 0x000ea20000300800 */
        /* <DEDUP_REMOVED lines=157> */
[----:B------:R-:W2:Y:S04]  /*6a80*/  LDL.LU R92, [R1+0x2490] ;  /* 0x00249000015c7983 */ /* 0x000ea80000300800 */
        /* <DEDUP_REMOVED lines=52> */
[----:B0-----:R-:W2:Y:S04]  /*6dd0*/  LDL.LU R120, [R1+0x180] ;  /* 0x0001800001787983 */ /* 0x001ea80000300800 */
[----:B------:R-:W2:Y:S04]  /*6de0*/  LDL.LU R121, [R1+0x184] ;  /* 0x0001840001797983 */ /* 0x000ea80000300800 */
        /* <DEDUP_REMOVED lines=50> */
[----:B------:R-:W2:Y:S01]  /*7110*/  LDL.LU R172, [R1+0x250] ;  /* 0x0002500001ac7983 */ /* 0x000ea20000300800 */
[----:B------:R-:W-:Y:S01]  /*7120*/  MOV R214, R98 ;  /* 0x0000006200d67202 */ /* 0x000fe20000000f00 */
[----:B------:R-:W-:Y:S01]  /*7130*/  IMAD.MOV.U32 R215, RZ, RZ, R97 ;  /* 0x000000ffffd77224 */ /* 0x000fe200078e0061 */
[----:B------:R-:W-:Y:S01]  /*7140*/  MOV R209, R103 ;  /* 0x0000006700d17202 */ /* 0x000fe20000000f00 */
[----:B------:R-:W-:Y:S01]  /*7150*/  IMAD.MOV.U32 R212, RZ, RZ, R100 ;  /* 0x000000ffffd47224 */ /* 0x000fe200078e0064 */
[----:B------:R-:W-:Y:S01]  /*7160*/  MOV R204, R108 ;  /* 0x0000006c00cc7202 */ /* 0x000fe20000000f00 */
[----:B------:R-:W-:Y:S01]  /*7170*/  IMAD.MOV.U32 R213, RZ, RZ, R99 ;  /* 0x000000ffffd57224 */ /* 0x000fe200078e0063 */
[----:B------:R-:W-:Y:S01]  /*7180*/  STL.64 [R1+0x22f8], R214 ;  /* 0x0022f8d601007387 */ /* 0x000fe20000100a00 */
[----:B------:R-:W-:Y:S01]  /*7190*/  IMAD.MOV.U32 R210, RZ, RZ, R102 ;  /* 0x000000ffffd27224 */ /* 0x000fe200078e0066 */
[----:B------:R-:W-:Y:S01]  /*71a0*/  MOV R199, R113 ;  /* 0x0000007100c77202 */ /* 0x000fe20000000f00 */
[----:B------:R-:W-:Y:S01]  /*71b0*/  IMAD.MOV.U32 R211, RZ, RZ, R101 ;  /* 0x000000ffffd37224 */ /* 0x000fe200078e0065 */
[----:B------:R4:W-:Y:S01]  /*71c0*/  STL.64 [R1+0x22f0], R212 ;  /* 0x0022f0d401007387 */ /* 0x0009e20000100a00 */
        /* <DEDUP_REMOVED lines=21> */
[----:B------:R-:W-:Y:S01]  /*7320*/  UIADD3 UR12, UR6, 0xc00, URZ ;  /* 0x00000c00060c7890 */ /* 0x000fe2000fffe03f */
[----:B------:R-:W-:Y:S01]  /*7330*/  IMAD.MOV.U32 R195, RZ, RZ, R117 ;  /* 0x000000ffffc37224 */ /* 0x000fe200078e0075 */
[----:B------:R-:W-:Y:S01]  /*7340*/  STL.64 [R1+0x22c0], R200 ;  /* 0x0022c0c801007387 */ /* 0x000fe20000100a00 */
[----:B------:R-:W-:Y:S01]  /*7350*/  IMAD.MOV.U32 R192, RZ, RZ, R216 ;  /* 0x000000ffffc07224 */ /* 0x000fe200078e00d8 */
[----:B------:R-:W-:Y:S01]  /*7360*/  UMOV UR13, 0x40000040 ;  /* 0x40000040000d7882 */ /* 0x000fe20000000000 */
[----:B------:R-:W-:Y:S01]  /*7370*/  IMAD.MOV.U32 R193, RZ, RZ, R119 ;  /* 0x000000ffffc17224 */ /* 0x000fe200078e0077 */
[----:B------:R0:W-:Y:S01]  /*7380*/  STL.64 [R1+0x22b8], R198 ;  /* 0x0022b8c601007387 */ /* 0x0001e20000100a00 */
[----:B------:R-:W-:Y:S01]  /*7390*/  IMAD.MOV.U32 R190, RZ, RZ, R218 ;  /* 0x000000ffffbe7224 */ /* 0x000fe200078e00da */
[----:B----4-:R-:W-:Y:S01]  /*73a0*/  MOV R213, R3 ;  /* 0x0000000300d57202 */ /* 0x010fe20000000f00 */
[----:B------:R-:W-:Y:S01]  /*73b0*/  IMAD.MOV.U32 R191, RZ, RZ, R217 ;  /* 0x000000ffffbf7224 */ /* 0x000fe200078e00d9 */
[----:B------:R-:W-:Y:S01]  /*73c0*/  STL.64 [R1+0x22b0], R196 ;  /* 0x0022b0c401007387 */ /* 0x000fe20000100a00 */
[----:B------:R-:W-:Y:S01]  /*73d0*/  IMAD.MOV.U32 R188, RZ, RZ, R220 ;  /* 0x000000ffffbc7224 */ /* 0x000fe200078e00dc */
[----:B---3--:R-:W-:Y:S01]  /*73e0*/  MOV R208, R8 ;  /* 0x0000000800d07202 */ /* 0x008fe20000000f00 */
[----:B------:R-:W-:Y:S01]  /*73f0*/  IMAD.MOV.U32 R186, RZ, RZ, R222 ;  /* 0x000000ffffba7224 */ /* 0x000fe200078e00de */
[----:B------:R-:W-:Y:S01]  /*7400*/  STL.64 [R1+0x22a8], R194 ;  /* 0x0022a8c201007387 */ /* 0x000fe20000100a00 */
[----:B------:R-:W-:Y:S01]  /*7410*/  IMAD.MOV.U32 R187, RZ, RZ, R221 ;  /* 0x000000ffffbb7224 */ /* 0x000fe200078e00dd */
[----:B--2---:R-:W-:Y:S01]  /*7420*/  MOV R203, R13 ;  /* 0x0000000d00cb7202 */ /* 0x004fe20000000f00 */
[----:B------:R-:W-:Y:S01]  /*7430*/  IMAD.MOV.U32 R185, RZ, RZ, R223 ;  /* 0x000000ffffb97224 */ /* 0x000fe200078e00df */
[----:B------:R1:W-:Y:S01]  /*7440*/  STL.64 [R1+0x22a0], R192 ;  /* 0x0022a0c001007387 */ /* 0x0003e20000100a00 */
[----:B------:R-:W-:Y:S01]  /*7450*/  IMAD.MOV.U32 R182, RZ, RZ, R226 ;  /* 0x000000ffffb67224 */ /* 0x000fe200078e00e2 */
[----:B0-----:R-:W-:Y:S01]  /*7460*/  MOV R198, R18 ;  /* 0x0000001200c67202 */ /* 0x001fe20000000f00 */
[----:B------:R-:W-:Y:S01]  /*7470*/  IMAD.MOV.U32 R183, RZ, RZ, R225 ;  /* 0x000000ffffb77224 */ /* 0x000fe200078e00e1 */
[----:B------:R0:W-:Y:S01]  /*7480*/  STL.64 [R1+0x2298], R190 ;  /* 0x002298be01007387 */ /* 0x0001e20000100a00 */
[----:B------:R-:W-:Y:S01]  /*7490*/  IMAD.MOV.U32 R180, RZ, RZ, R228 ;  /* 0x000000ffffb47224 */ /* 0x000fe200078e00e4 */
[----:B------:R-:W-:Y:S01]  /*74a0*/  UIADD3 UR8, UR6, 0x2, URZ ;  /* 0x0000000206087890 */ /* 0x000fe2000fffe03f */
[----:B------:R-:W-:Y:S01]  /*74b0*/  IMAD.MOV.U32 R181, RZ, RZ, R227 ;  /* 0x000000ffffb57224 */ /* 0x000fe200078e00e3 */
[----:B------:R2:W-:Y:S01]  /*74c0*/  STL.64 [R1+0x2290], R188 ;  /* 0x002290bc01007387 */ /* 0x0005e20000100a00 */
[----:B------:R-:W-:-:S02]  /*74d0*/  IMAD.MOV.U32 R178, RZ, RZ, R230 ;  /* 0x000000ffffb27224 */ /* 0x000fc400078e00e6 */
[----:B------:R-:W-:Y:S01]  /*74e0*/  IMAD.MOV.U32 R176, RZ, RZ, R232 ;  /* 0x000000ffffb07224 */ /* 0x000fe200078e00e8 */
[----:B------:R3:W-:Y:S01]  /*74f0*/  STL.64 [R1+0x2288], R186 ;  /* 0x002288ba01007387 */ /* 0x0007e20000100a00 */
[----:B------:R-:W-:Y:S01]  /*7500*/  IMAD.MOV.U32 R177, RZ, RZ, R231 ;  /* 0x000000ffffb17224 */ /* 0x000fe200078e00e7 */
[----:B-1----:R-:W-:Y:S01]  /*7510*/  MOV R193, R23 ;  /* 0x0000001700c17202 */ /* 0x002fe20000000f00 */
[----:B------:R-:W-:Y:S01]  /*7520*/  IMAD.MOV.U32 R175, RZ, RZ, R233 ;  /* 0x000000ffffaf7224 */ /* 0x000fe200078e00e9 */
[----:B------:R1:W-:Y:S01]  /*7530*/  STL.64 [R1+0x2280], R184 ;  /* 0x002280b801007387 */ /* 0x0003e20000100a00 */
[----:B------:R-:W-:Y:S02]  /*7540*/  IMAD.MOV.U32 R173, RZ, RZ, R235 ;  /* 0x000000ffffad7224 */ /* 0x000fe400078e00eb */
[----:B0-----:R-:W-:Y:S01]  /*7550*/  IMAD.MOV.U32 R190, RZ, RZ, R26 ;  /* 0x000000ffffbe7224 */ /* 0x001fe200078e001a */
[----:B------:R0:W-:Y:S01]  /*7560*/  STL.64 [R1+0x2278], R182 ;  /* 0x002278b601007387 */ /* 0x0001e20000100a00 */
[----:B--2---:R-:W-:Y:S01]  /*7570*/  MOV R188, R28 ;  /* 0x0000001c00bc7202 */ /* 0x004fe20000000f00 */
[----:B------:R-:W-:-:S02]  /*7580*/  IMAD.MOV.U32 R189, RZ, RZ, R27 ;  /* 0x000000ffffbd7224 */ /* 0x000fc400078e001b */
[----:B------:R2:W-:Y:S01]  /*7590*/  STL.64 [R1+0x2270], R180 ;  /* 0x002270b401007387 */ /* 0x0005e20000100a00 */
[----:B---3--:R-:W-:Y:S02]  /*75a0*/  IMAD.MOV.U32 R186, RZ, RZ, R30 ;  /* 0x000000ffffba7224 */ /* 0x008fe400078e001e */
[----:B------:R-:W-:Y:S01]  /*75b0*/  IMAD.MOV.U32 R187, RZ, RZ, R29 ;  /* 0x000000ffffbb7224 */ /* 0x000fe200078e001d */
[----:B------:R3:W-:Y:S01]  /*75c0*/  STL.64 [R1+0x2268], R178 ;  /* 0x002268b201007387 */ /* 0x0007e20000100a00 */
[----:B-1----:R-:W-:Y:S02]  /*75d0*/  IMAD.MOV.U32 R184, RZ, RZ, R32 ;  /* 0x000000ffffb87224 */ /* 0x002fe400078e0020 */
[----:B------:R-:W-:Y:S01]  /*75e0*/  IMAD.MOV.U32 R185, RZ, RZ, R31 ;  /* 0x000000ffffb97224 */ /* 0x000fe200078e001f */
[----:B------:R1:W-:Y:S01]  /*75f0*/  STL.64 [R1+0x2260], R176 ;  /* 0x002260b001007387 */ /* 0x0003e20000100a00 */
[----:B0-----:R-:W-:Y:S01]  /*7600*/  IMAD.MOV.U32 R182, RZ, RZ, R34 ;  /* 0x000000ffffb67224 */ /* 0x001fe200078e0022 */
[----:B------:R-:W-:Y:S01]  /*7610*/  MOV R183, R33 ;  /* 0x0000002100b77202 */ /* 0x000fe20000000f00 */
[----:B------:R-:W-:Y:S01]  /*7620*/  IMAD.MOV.U32 R191, RZ, RZ, R25 ;  /* 0x000000ffffbf7224 */ /* 0x000fe200078e0019 */
[----:B------:R0:W-:Y:S01]  /*7630*/  STL.64 [R1+0x2258], R174 ;  /* 0x002258ae01007387 */ /* 0x0001e20000100a00 */
[----:B--2---:R-:W-:-:S02]  /*7640*/  IMAD.MOV.U32 R180, RZ, RZ, R36 ;  /* 0x000000ffffb47224 */ /* 0x004fc400078e0024 */
[----:B------:R-:W-:Y:S01]  /*7650*/  IMAD.MOV.U32 R181, RZ, RZ, R35 ;  /* 0x000000ffffb57224 */ /* 0x000fe200078e0023 */
[----:B---3--:R-:W-:Y:S01]  /*7660*/  MOV R178, R38 ;  /* 0x0000002600b27202 */ /* 0x008fe20000000f00 */
[----:B------:R-:W-:Y:S02]  /*7670*/  IMAD.MOV.U32 R179, RZ, RZ, R37 ;  /* 0x000000ffffb37224 */ /* 0x000fe400078e0025 */
[----:B------:R-:W-:Y:S02]  /*7680*/  IMAD.MOV.U32 R192, RZ, RZ, R24 ;  /* 0x000000ffffc07224 */ /* 0x000fe400078e0018 */
[----:B-1----:R-:W-:Y:S02]  /*7690*/  IMAD.MOV.U32 R176, RZ, RZ, R40 ;  /* 0x000000ffffb07224 */ /* 0x002fe400078e0028 */
[----:B------:R-:W-:Y:S02]  /*76a0*/  IMAD.MOV.U32 R177, RZ, RZ, R39 ;  /* 0x000000ffffb17224 */ /* 0x000fe400078e0027 */
[----:B0-----:R-:W-:-:S02]  /*76b0*/  IMAD.MOV.U32 R174, RZ, RZ, R42 ;  /* 0x000000ffffae7224 */ /* 0x001fc400078e002a */
        /* <DEDUP_REMOVED lines=18> */
[----:B------:R-:W-:Y:S01]  /*77e0*/  IMAD.MOV.U32 R195, RZ, RZ, R21 ;  /* 0x000000ffffc37224 */ /* 0x000fe200078e0015 */
[----:B------:R0:W-:Y:S04]  /*77f0*/  STL.64 [R1+0x2250], R172 ;  /* 0x002250ac01007387 */ /* 0x0001e80000100a00 */
[----:B------:R1:W-:Y:S04]  /*7800*/  STL.64 [R1+0x2248], R170 ;  /* 0x002248aa01007387 */ /* 0x0003e80000100a00 */
[----:B------:R2:W-:Y:S04]  /*7810*/  STL.64 [R1+0x2240], R168 ;  /* 0x002240a801007387 */ /* 0x0005e80000100a00 */
[----:B------:R3:W-:Y:S01]  /*7820*/  STL.64 [R1+0x2238], R166 ;  /* 0x002238a601007387 */ /* 0x0007e20000100a00 */
[----:B0-----:R-:W-:Y:S01]  /*7830*/  IMAD.MOV.U32 R172, RZ, RZ, R44 ;  /* 0x000000ffffac7224 */ /* 0x001fe200078e002c */
[----:B------:R-:W-:-:S02]  /*7840*/  MOV R173, R43 ;  /* 0x0000002b00ad7202 */ /* 0x000fc40000000f00 */
[----:B------:R0:W-:Y:S01]  /*7850*/  STL.64 [R1+0x2230], R164 ;  /* 0x002230a401007387 */ /* 0x0001e20000100a00 */
[----:B-1----:R-:W-:Y:S02]  /*7860*/  IMAD.MOV.U32 R170, RZ, RZ, R46 ;  /* 0x000000ffffaa7224 */ /* 0x002fe400078e002e */
[----:B------:R-:W-:Y:S01]  /*7870*/  IMAD.MOV.U32 R171, RZ, RZ, R45 ;  /* 0x000000ffffab7224 */ /* 0x000fe200078e002d */
[----:B------:R1:W-:Y:S01]  /*7880*/  STL.64 [R1+0x2228], R162 ;  /* 0x002228a201007387 */ /* 0x0003e20000100a00 */
[----:B--2---:R-:W-:Y:S01]  /*7890*/  MOV R168, R48 ;  /* 0x0000003000a87202 */ /* 0x004fe20000000f00 */
[----:B------:R-:W-:Y:S02]  /*78a0*/  IMAD.MOV.U32 R169, RZ, RZ, R47 ;  /* 0x000000ffffa97224 */ /* 0x000fe400078e002f */
[----:B------:R2:W-:Y:S01]  /*78b0*/  STL.64 [R1+0x2220], R160 ;  /* 0x002220a001007387 */ /* 0x0005e20000100a00 */
[----:B---3--:R-:W-:Y:S02]  /*78c0*/  IMAD.MOV.U32 R166, RZ, RZ, R50 ;  /* 0x000000ffffa67224 */ /* 0x008fe400078e0032 */
[----:B------:R-:W-:Y:S01]  /*78d0*/  IMAD.MOV.U32 R167, RZ, RZ, R49 ;  /* 0x000000ffffa77224 */ /* 0x000fe200078e0031 */
[----:B------:R3:W-:Y:S01]  /*78e0*/  STL.64 [R1+0x2218], R158 ;  /* 0x0022189e01007387 */ /* 0x0007e20000100a00 */
[----:B0-----:R-:W-:-:S02]  /*78f0*/  IMAD.MOV.U32 R164, RZ, RZ, R52 ;  /* 0x000000ffffa47224 */ /* 0x001fc400078e0034 */
[----:B------:R-:W-:Y:S01]  /*7900*/  IMAD.MOV.U32 R165, RZ, RZ, R51 ;  /* 0x000000ffffa57224 */ /* 0x000fe200078e0033 */
[----:B------:R0:W-:Y:S01]  /*7910*/  STL.64 [R1+0x2210], R156 ;  /* 0x0022109c01007387 */ /* 0x0001e20000100a00 */
[----:B-1----:R-:W-:Y:S01]  /*7920*/  IMAD.MOV.U32 R162, RZ, RZ, R54 ;  /* 0x000000ffffa27224 */ /* 0x002fe200078e0036 */
[----:B------:R-:W-:Y:S02]  /*7930*/  MOV R163, R53 ;  /* 0x0000003500a37202 */ /* 0x000fe40000000f00 */
[----:B------:R1:W-:Y:S01]  /*7940*/  STL.64 [R1+0x2208], R154 ;  /* 0x0022089a01007387 */ /* 0x0003e20000100a00 */
[----:B--2---:R-:W-:Y:S02]  /*7950*/  IMAD.MOV.U32 R160, RZ, RZ, R56 ;  /* 0x000000ffffa07224 */ /* 0x004fe400078e0038 */
[----:B------:R-:W-:Y:S01]  /*7960*/  IMAD.MOV.U32 R161, RZ, RZ, R55 ;  /* 0x000000ffffa17224 */ /* 0x000fe200078e0037 */
[----:B------:R2:W-:Y:S01]  /*7970*/  STL.64 [R1+0x2200], R152 ;  /* 0x0022009801007387 */ /* 0x0005e20000100a00 */
[----:B---3--:R-:W-:Y:S01]  /*7980*/  MOV R158, R58 ;  /* 0x0000003a009e7202 */ /* 0x008fe20000000f00 */
[----:B------:R-:W-:-:S02]  /*7990*/  IMAD.MOV.U32 R159, RZ, RZ, R57 ;  /* 0x000000ffff9f7224 */ /* 0x000fc400078e0039 */
[----:B------:R3:W-:Y:S01]  /*79a0*/  STL.64 [R1+0x21f8], R150 ;  /* 0x0021f89601007387 */ /* 0x0007e20000100a00 */
[----:B0-----:R-:W-:Y:S02]  /*79b0*/  IMAD.MOV.U32 R156, RZ, RZ, R60 ;  /* 0x000000ffff9c7224 */ /* 0x001fe400078e003c */
[----:B------:R-:W-:Y:S01]  /*79c0*/  IMAD.MOV.U32 R157, RZ, RZ, R59 ;  /* 0x000000ffff9d7224 */ /* 0x000fe200078e003b */
[----:B------:R0:W-:Y:S01]  /*79d0*/  STL.64 [R1+0x21f0], R148 ;  /* 0x0021f09401007387 */ /* 0x0001e20000100a00 */
[----:B-1----:R-:W-:Y:S02]  /*79e0*/  IMAD.MOV.U32 R154, RZ, RZ, R62 ;  /* 0x000000ffff9a7224 */ /* 0x002fe400078e003e */
[----:B------:R-:W-:Y:S01]  /*79f0*/  IMAD.MOV.U32 R155, RZ, RZ, R61 ;  /* 0x000000ffff9b7224 */ /* 0x000fe200078e003d */
[----:B------:R1:W-:Y:S01]  /*7a00*/  STL.64 [R1+0x21e8], R146 ;  /* 0x0021e89201007387 */ /* 0x0003e20000100a00 */
[----:B--2---:R-:W-:Y:S01]  /*7a10*/  IMAD.MOV.U32 R152, RZ, RZ, R64 ;  /* 0x000000ffff987224 */ /* 0x004fe200078e0040 */
[----:B------:R-:W-:-:S02]  /*7a20*/  MOV R153, R63 ;  /* 0x0000003f00997202 */ /* 0x000fc40000000f00 */
[----:B------:R2:W-:Y:S01]  /*7a30*/  STL.64 [R1+0x21e0], R144 ;  /* 0x0021e09001007387 */ /* 0x0005e20000100a00 */
[----:B---3--:R-:W-:Y:S02]  /*7a40*/  IMAD.MOV.U32 R150, RZ, RZ, R66 ;  /* 0x000000ffff967224 */ /* 0x008fe400078e0042 */
[----:B------:R-:W-:Y:S01]  /*7a50*/  IMAD.MOV.U32 R151, RZ, RZ, R65 ;  /* 0x000000ffff977224 */ /* 0x000fe200078e0041 */
[----:B------:R3:W-:Y:S01]  /*7a60*/  STL.64 [R1+0x21d8], R142 ;  /* 0x0021d88e01007387 */ /* 0x0007e20000100a00 */
[----:B0-----:R-:W-:Y:S01]  /*7a70*/  MOV R148, R68 ;  /* 0x0000004400947202 */ /* 0x001fe20000000f00 */
[----:B------:R-:W-:Y:S02]  /*7a80*/  IMAD.MOV.U32 R149, RZ, RZ, R67 ;  /* 0x000000ffff957224 */ /* 0x000fe400078e0043 */
[----:B------:R0:W-:Y:S01]  /*7a90*/  STL.64 [R1+0x21d0], R140 ;  /* 0x0021d08c01007387 */ /* 0x0001e20000100a00 */
[----:B-1----:R-:W-:Y:S02]  /*7aa0*/  IMAD.MOV.U32 R146, RZ, RZ, R70 ;  /* 0x000000ffff927224 */ /* 0x002fe400078e0046 */
[----:B------:R-:W-:Y:S01]  /*7ab0*/  IMAD.MOV.U32 R147, RZ, RZ, R69 ;  /* 0x000000ffff937224 */ /* 0x000fe200078e0045 */
[----:B------:R1:W-:Y:S01]  /*7ac0*/  STL.64 [R1+0x21c8], R138 ;  /* 0x0021c88a01007387 */ /* 0x0003e20000100a00 */
[----:B--2---:R-:W-:-:S02]  /*7ad0*/  IMAD.MOV.U32 R144, RZ, RZ, R72 ;  /* 0x000000ffff907224 */ /* 0x004fc400078e0048 */
[----:B------:R-:W-:Y:S01]  /*7ae0*/  IMAD.MOV.U32 R145, RZ, RZ, R71 ;  /* 0x000000ffff917224 */ /* 0x000fe200078e0047 */
[----:B------:R2:W-:Y:S01]  /*7af0*/  STL.64 [R1+0x21c0], R136 ;  /* 0x0021c08801007387 */ /* 0x0005e20000100a00 */
[----:B---3--:R-:W-:Y:S01]  /*7b00*/  IMAD.MOV.U32 R142, RZ, RZ, R74 ;  /* 0x000000ffff8e7224 */ /* 0x008fe200078e004a */
[----:B------:R-:W-:Y:S02]  /*7b10*/  MOV R143, R73 ;  /* 0x00000049008f7202 */ /* 0x000fe40000000f00 */
[----:B------:R3:W-:Y:S01]  /*7b20*/  STL.64 [R1+0x21b8], R134 ;  /* 0x0021b88601007387 */ /* 0x0007e20000100a00 */
[----:B0-----:R-:W-:Y:S02]  /*7b30*/  IMAD.MOV.U32 R140, RZ, RZ, R76 ;  /* 0x000000ffff8c7224 */ /* 0x001fe400078e004c */
[----:B------:R-:W-:Y:S01]  /*7b40*/  IMAD.MOV.U32 R141, RZ, RZ, R75 ;  /* 0x000000ffff8d7224 */ /* 0x000fe200078e004b */
[----:B------:R0:W-:Y:S01]  /*7b50*/  STL.64 [R1+0x21b0], R132 ;  /* 0x0021b08401007387 */ /* 0x0001e20000100a00 */
[----:B-1----:R-:W-:Y:S01]  /*7b60*/  MOV R138, R78 ;  /* 0x0000004e008a7202 */ /* 0x002fe20000000f00 */
[----:B------:R-:W-:-:S02]  /*7b70*/  IMAD.MOV.U32 R139, RZ, RZ, R77 ;  /* 0x000000ffff8b7224 */ /* 0x000fc400078e004d */
[----:B------:R1:W-:Y:S01]  /*7b80*/  STL.64 [R1+0x21a8], R130 ;  /* 0x0021a88201007387 */ /* 0x0003e20000100a00 */
[----:B--2---:R-:W-:Y:S02]  /*7b90*/  IMAD.MOV.U32 R136, RZ, RZ, R80 ;  /* 0x000000ffff887224 */ /* 0x004fe400078e0050 */
[----:B------:R-:W-:Y:S01]  /*7ba0*/  IMAD.MOV.U32 R137, RZ, RZ, R79 ;  /* 0x000000ffff897224 */ /* 0x000fe200078e004f */
[----:B------:R2:W-:Y:S01]  /*7bb0*/  STL.64 [R1+0x21a0], R128 ;  /* 0x0021a08001007387 */ /* 0x0005e20000100a00 */
[----:B---3--:R-:W-:Y:S02]  /*7bc0*/  IMAD.MOV.U32 R134, RZ, RZ, R82 ;  /* 0x000000ffff867224 */ /* 0x008fe400078e0052 */
[----:B------:R-:W-:Y:S01]  /*7bd0*/  IMAD.MOV.U32 R135, RZ, RZ, R81 ;  /* 0x000000ffff877224 */ /* 0x000fe200078e0051 */
        /* <DEDUP_REMOVED lines=12> */
[----:B------:R-:W-:Y:S01]  /*7ca0*/  STL.64 [R1+0x2478], R214 ;  /* 0x002478d601007387 */ /* 0x000fe20000100a00 */
[----:B0-----:R-:W-:-:S02]  /*7cb0*/  IMAD.MOV.U32 R124, RZ, RZ, R92 ;  /* 0x000000ffff7c7224 */ /* 0x001fc400078e005c */
[----:B------:R-:W-:Y:S01]  /*7cc0*/  IMAD.MOV.U32 R125, RZ, RZ, R91 ;  /* 0x000000ffff7d7224 */ /* 0x000fe200078e005b */
[----:B-1----:R-:W-:Y:S01]  /*7cd0*/  MOV R123, R93 ;  /* 0x0000005d007b7202 */ /* 0x002fe20000000f00 */
[----:B------:R-:W-:Y:S01]  /*7ce0*/  IMAD.MOV.U32 R122, RZ, RZ, R94 ;  /* 0x000000ffff7a7224 */ /* 0x000fe200078e005e */
[----:B------:R-:W-:Y:S01]  /*7cf0*/  STL.64 [R1+0x2470], R212 ;  /* 0x002470d401007387 */ /* 0x000fe20000100a00 */
[----:B--2---:R-:W-:Y:S02]  /*7d00*/  IMAD.MOV.U32 R120, RZ, RZ, R96 ;  /* 0x000000ffff787224 */ /* 0x004fe400078e0060 */
[----:B------:R-:W-:Y:S01]  /*7d10*/  IMAD.MOV.U32 R121, RZ, RZ, R95 ;  /* 0x000000ffff797224 */ /* 0x000fe200078e005f */
[----:B------:R-:W-:Y:S01]  /*7d20*/  STL.64 [R1+0x2468], R210 ;  /* 0x002468d201007387 */ /* 0x000fe20000100a00 */
[----:B------:R-:W-:-:S03]  /*7d30*/  WARPGROUP.ARRIVE ;  /* 0x00000000000079c5 */ /* 0x000fc60000000000 */
[----:B------:R-:W-:Y:S03]  /*7d40*/  STL.64 [R1+0x2460], R208 ;  /* 0x002460d001007387 */ /* 0x000fe60000100a00 */
[----:B------:R-:W-:Y:S01]  /*7d50*/  IGMMA.64x192x32.S8.S8 R24, gdesc[UR12], RZ, !UPT, gsb0 ;  /* 0x04e000000c1879f1 */ /* 0x000fe2000c0410ff */
[----:B------:R-:W-:Y:S01]  /*7d60*/  STL.64 [R1+0x2458], R206 ;  /* 0x002458ce01007387 */ /* 0x000fe20000100a00 */
[----:B------:R-:W-:Y:S01]  /*7d70*/  UMOV UR14, UR10 ;  /* 0x0000000a000e7c82 */ /* 0x000fe20008000000 */
[----:B------:R-:W-:Y:S02]  /*7d80*/  UMOV UR15, UR11 ;  /* 0x0000000b000f7c82 */ /* 0x000fe40008000000 */
        /* <DEDUP_REMOVED lines=42> */
[----:B------:R0:W-:Y:S01]  /*8030*/  STL.64 [R1+0x2300], R120 ;  /* 0x0023007801007387 */ /* 0x0001e20000100a00 */
[----:B------:R-:W-:-:S02]  /*8040*/  WARPGROUP.DEPBAR.LE gsb0, 0x0 ;  /* 0x00008000000079c5 */ /* 0x000fc40000010000 */
[----:B0-----:R-:W-:-:S06]  /*8050*/  WARPGROUP.ARRIVE ;  /* 0x00000000000079c5 */ /* 0x001fcc0000000000 */
[----:B------:R-:W-:Y:S03]  /*8060*/  IGMMA.64x192x32.S8.S8 R120, gdesc[UR12], RZ, !UPT, gsb0 ;  /* 0x04e000000c7879f1 */ /* 0x000fe6000c0410ff */
[----:B------:R-:W-:Y:S02]  /*8070*/  WARPGROUP.DEPBAR.LE gsb0, 0x0 ;  /* 0x00008000000079c5 */ /* 0x000fe40000010000 */
        /* <DEDUP_REMOVED lines=37> */
[----:B------:R-:W-:-:S02]  /*82d0*/  IMAD.MOV.U32 R23, RZ, RZ, R193 ;  /* 0x000000ffff177224 */ /* 0x000fc400078e00c1 */
[----:B------:R-:W-:Y:S01]  /*82e0*/  IMAD.MOV.U32 R217, RZ, RZ, R191 ;  /* 0x000000ffffd97224 */ /* 0x000fe200078e00bf */
[----:B------:R-:W-:Y:S01]  /*82f0*/  STL.64 [R1+0x350], R140 ;  /* 0x0003508c01007387 */ /* 0x000fe20000100a00 */
[----:B------:R-:W-:Y:S02]  /*8300*/  IMAD.MOV.U32 R220, RZ, RZ, R188 ;  /* 0x000000ffffdc7224 */ /* 0x000fe400078e00bc */
[----:B------:R-:W-:Y:S01]  /*8310*/  IMAD.MOV.U32 R219, RZ, RZ, R189 ;  /* 0x000000ffffdb7224 */ /* 0x000fe200078e00bd */
[----:B------:R-:W-:Y:S01]  /*8320*/  STL.64 [R1+0x358], R142 ;  /* 0x0003588e01007387 */ /* 0x000fe20000100a00 */
[----:B------:R-:W-:Y:S02]  /*8330*/  IMAD.MOV.U32 R222, RZ, RZ, R186 ;  /* 0x000000ffffde7224 */ /* 0x000fe400078e00ba */
        /* <DEDUP_REMOVED lines=26> */
[----:B------:R-:W2:Y:S04]  /*84e0*/  LDL.LU.64 R214, [R1+0x2478] ;  /* 0x0024780001d67983 */ /* 0x000ea80000300a00 */
        /* <DEDUP_REMOVED lines=20> */
[----:B0-----:R-:W2:Y:S04]  /*8630*/  LDL.LU.64 R172, [R1+0x23d0] ;  /* 0x0023d00001ac7983 */ /* 0x001ea80000300a00 */
        /* <DEDUP_REMOVED lines=25> */
[----:B------:R-:W2:Y:S01]  /*87d0*/  LDL.LU.64 R120, [R1+0x2300] ;  /* 0x0023000001787983 */ /* 0x000ea20000300a00 */
[----:B------:R-:W-:Y:S01]  /*87e0*/  UIADD3 UR10, UR7, 0x2, URZ ;  /* 0x00000002070a7890 */ /* 0x000fe2000fffe03f */
[----:B------:R-:W-:Y:S01]  /*87f0*/  UMOV UR9, 0x40000040 ;  /* 0x4000004000097882 */ /* 0x000fe20000000000 */
[----:B------:R-:W-:Y:S01]  /*8800*/  UMOV UR11, 0x40000040 ;  /* 0x40000040000b7882 */ /* 0x000fe20000000000 */
[----:B--2---:R-:W-:-:S06]  /*8810*/  WARPGROUP.ARRIVE ;  /* 0x00000000000079c5 */ /* 0x004fcc0000000000 */
[----:B------:R-:W-:Y:S03]  /*8820*/  IGMMA.64x192x32.S8.S8 R120, gdesc[UR8], R120, gsb0 ;  /* 0x04e00000087879f1 */ /* 0x000fe60008041078 */
        /* <DEDUP_REMOVED lines=98> */
[----:B------:R-:W-:Y:S01]  /*8e50*/  UMOV UR12, UR8 ;  /* 0x00000008000c7c82 */ /* 0x000fe20008000000 */
[----:B------:R-:W-:Y:S01]  /*8e60*/  UMOV UR13, UR9 ;  /* 0x00000009000d7c82 */ /* 0x000fe20008000000 */
        /* <DEDUP_REMOVED lines=102> */
[----:B--2---:R-:W-:-:S07]  /*94d0*/  WARPGROUP.ARRIVE ;  /* 0x00000000000079c5 */ /* 0x004fce0000000000 */
[----:B------:R-:W-:Y:S03]  /*94e0*/  IGMMA.64x192x32.S8.S8 R120, gdesc[UR12], R120, gsb0 ;  /* 0x04e000000c7879f1 */ /* 0x000fe60008041078 */
[----:B------:R-:W-:Y:S02]  /*94f0*/  WARPGROUP.DEPBAR.LE gsb0, 0x0 ;  /* 0x00008000000079c5 */ /* 0x000fe40000010000 */
[----:B------:R-:W-:Y:S04]  /*9500*/  STL.64 [R1], R120 ;  /* 0x0000007801007387 */ /* 0x000fe80000100a00 */
        /* <DEDUP_REMOVED lines=95> */
[----:B------:R-:W-:Y:S01]  /*9b00*/  UMOV UR8, UR12 ;  /* 0x0000000c00087c82 */ /* 0x000fe20008000000 */
[----:B------:R-:W-:Y:S01]  /*9b10*/  UMOV UR9, UR13 ;  /* 0x0000000d00097c82 */ /* 0x000fe20008000000 */
        /* <DEDUP_REMOVED lines=203> */
[----:B------:R-:W-:Y:S01]  /*a7d0*/  IGMMA.64x192x32.S8.S8 R120, gdesc[UR12], R120, gsb0 ;  /* 0x04e000000c7879f1 */ /* 0x000fe20008041078 */
[----:B------:R-:W-:Y:S01]  /*a7e0*/  UIADD3 UR12, UR6, 0xc02, URZ ;  /* 0x00000c02060c7890 */ /* 0x000fe2000fffe03f */
[----:B------:R-:W-:Y:S01]  /*a7f0*/  UMOV UR13, 0x40000040 ;  /* 0x40000040000d7882 */ /* 0x000fe20000000000 */
[----:B------:R-:W-:Y:S02]  /*a800*/  WARPGROUP.DEPBAR.LE gsb0, 0x0 ;  /* 0x00008000000079c5 */ /* 0x000fe40000010000 */
[----:B------:R-:W-:Y:S01]  /*a810*/  WARPGROUP.ARRIVE ;  /* 0x00000000000079c5 */ /* 0x000fe20000000000 */
[----:B------:R-:W-:Y:S04]  /*a820*/  STL.64 [R1+0x19f8], R214 ;  /* 0x0019f8d601007387 */ /* 0x000fe80000100a00 */
[----:B------:R-:W-:Y:S01]  /*a830*/  STL.64 [R1+0x19f0], R212 ;  /* 0x0019f0d401007387 */ /* 0x000fe20000100a00 */
[----:B------:R-:W-:Y:S03]  /*a840*/  IGMMA.64x192x32.S8.S8 R24, gdesc[UR12], R24, gsb0 ;  /* 0x04e000000c1879f1 */ /* 0x000fe60008041018 */
        /* <DEDUP_REMOVED lines=91> */
[----:B------:R-:W-:-:S03]  /*ae00*/  WARPGROUP.DEPBAR.LE gsb0, 0x0 ;  /* 0x00008000000079c5 */ /* 0x000fc60000010000 */
[----:B------:R-:W2:Y:S04]  /*ae10*/  LDL.LU.64 R210, [R1+0x8e8] ;  /* 0x0008e80001d27983 */ /* 0x000ea80000300a00 */
[----:B------:R-:W2:Y:S04]  /*ae20*/  LDL.LU.64 R212, [R1+0x8f0] ;  /* 0x0008f00001d47983 */ /* 0x000ea80000300a00 */
[----:B------:R-:W2:Y:S04]  /*ae30*/  LDL.LU.64 R214, [R1+0x8f8] ;  /* 0x0008f80001d67983 */ /* 0x000ea80000300a00 */
[----:B------:R0:W-:Y:S04]  /*ae40*/  STL [R1+0x14cc], R24 ;  /* 0x0014cc1801007387 */ /* 0x0001e80000100800 */
        /* <DEDUP_REMOVED lines=93> */
[----:B------:R2:W-:Y:S04]  /*b420*/  STL [R1+0x1354], R118 ;  /* 0x0013547601007387 */ /* 0x0005e80000100800 */
[----:B------:R2:W-:Y:S04]  /*b430*/  STL [R1+0x1350], R119 ;  /* 0x0013507701007387 */ /* 0x0005e80000100800 */
[----:B0-----:R-:W2:Y:S04]  /*b440*/  LDL.LU R24, [R1+0x300] ;  /* 0x0003000001187983 */ /* 0x001ea80000300800 */
[----:B-1----:R-:W2:Y:S04]  /*b450*/  LDL.LU R25, [R1+0x304] ;  /* 0x0003040001197983 */ /* 0x002ea80000300800 */
[----:B---3--:R-:W3:Y:S04]  /*b460*/  LDL.LU R26, [R1+0x308] ;  /* 0x00030800011a7983 */ /* 0x008ee80000300800 */
[----:B----4-:R-:W3:Y:S04]  /*b470*/  LDL.LU R27, [R1+0x30c] ;  /* 0x00030c00011b7983 */ /* 0x010ee80000300800 */
[----:B------:R-:W3:Y:S04]  /*b480*/  LDL.LU R28, [R1+0x310] ;  /* 0x00031000011c7983 */ /* 0x000ee80000300800 */
        /* <DEDUP_REMOVED lines=33> */
[----:B--2---:R-:W3:Y:S04]  /*b6a0*/  LDL.LU R62, [R1+0x398] ;  /* 0x00039800013e7983 */ /* 0x004ee80000300800 */
        /* <DEDUP_REMOVED lines=13> */
[----:B------:R-:W3:Y:S01]  /*b780*/  LDL.LU R76, [R1+0x3d0] ;  /* 0x0003d000014c7983 */ /* 0x000ee20000300800 */
        /* <DEDUP_REMOVED lines=17> */
[----:B------:R-:W-:Y:S01]  /*b8a0*/  UMOV UR8, UR12 ;  /* 0x0000000c00087c82 */ /* 0x000fe20008000000 */
[----:B------:R-:W-:Y:S01]  /*b8b0*/  IMAD.MOV.U32 R88, RZ, RZ, R224 ;  /* 0x000000ffff587224 */ /* 0x000fe200078e00e0 */
[----:B------:R-:W-:Y:S01]  /*b8c0*/  UMOV UR9, UR13 ;  /* 0x0000000d00097c82 */ /* 0x000fe20008000000 */
        /* <DEDUP_REMOVED lines=24> */
[----:B------:R-:W-:-:S06]  /*ba50*/  IMAD.MOV.U32 R119, RZ, RZ, R0 ;  /* 0x000000ffff777224 */ /* 0x000fcc00078e0000 */
[----:B---3--:R-:W-:-:S06]  /*ba60*/  WARPGROUP.ARRIVE ;  /* 0x00000000000079c5 */ /* 0x008fcc0000000000 */
[----:B------:R-:W-:Y:S01]  /*ba70*/  IGMMA.64x192x32.S8.S8 R24, gdesc[UR8], R24, gsb0 ;  /* 0x04e00000081879f1 */ /* 0x000fe20008041018 */
[----:B------:R-:W-:Y:S02]  /*ba80*/  UIADD3 UR8, UR6, 0x4, URZ ;  /* 0x0000000406087890 */ /* 0x000fe4000fffe03f */
[----:B------:R-:W-:Y:S01]  /*ba90*/  UIADD3 UR10, UR7, 0x4, URZ ;  /* 0x00000004070a7890 */ /* 0x000fe2000fffe03f */
[----:B------:R-:W-:Y:S01]  /*baa0*/  UMOV UR9, 0x40000040 ;  /* 0x4000004000097882 */ /* 0x000fe20000000000 */
        /* <DEDUP_REMOVED lines=28> */
[----:B------:R3:W-:Y:S04]  /*bc70*/  STL.64 [R1+0x3c0], R72 ;  /* 0x0003c04801007387 */ /* 0x0007e80000100a00 */
[----:B------:R-:W-:Y:S04]  /*bc80*/  STL.64 [R1+0x3c8], R74 ;  /* 0x0003c84a01007387 */ /* 0x000fe80000100a00 */
[----:B------:R-:W-:Y:S04]  /*bc90*/  STL.64 [R1+0x3d0], R76 ;  /* 0x0003d04c01007387 */ /* 0x000fe80000100a00 */
[----:B------:R4:W-:Y:S04]  /*bca0*/  STL.64 [R1+0x3d8], R78 ;  /* 0x0003d84e01007387 */ /* 0x0009e80000100a00 */
[----:B------:R-:W-:Y:S04]  /*bcb0*/  STL.64 [R1+0x3e0], R80 ;  /* 0x0003e05001007387 */ /* 0x000fe80000100a00 */
        /* <DEDUP_REMOVED lines=18> */
[----:B------:R4:W-:Y:S01]  /*bde0*/  STL.64 [R1+0x478], R118 ;  /* 0x0004787601007387 */ /* 0x0009e20000100a00 */
[----:B------:R-:W-:-:S02]  /*bdf0*/  WARPGROUP.DEPBAR.LE gsb0, 0x0 ;  /* 0x00008000000079c5 */ /* 0x000fc40000010000 */
[----:B0-----:R-:W-:Y:S01]  /*be00*/  IMAD.MOV.U32 R67, RZ, RZ, R120 ;  /* 0x000000ffff437224 */ /* 0x001fe200078e0078 */
[----:B-1----:R-:W-:Y:S01]  /*be10*/  MOV R68, R121 ;  /* 0x0000007900447202 */ /* 0x002fe20000000f00 */
[----:B------:R-:W-:Y:S01]  /*be20*/  IMAD.MOV.U32 R69, RZ, RZ, R122 ;  /* 0x000000ffff457224 */ /* 0x000fe200078e007a */
[----:B------:R-:W4:Y:S01]  /*be30*/  LDL.LU.64 R120, [R1+0x180] ;  /* 0x0001800001787983 */ /* 0x000f220000300a00 */
[----:B--2---:R-:W-:Y:S01]  /*be40*/  IMAD.MOV.U32 R70, RZ, RZ, R123 ;  /* 0x000000ffff467224 */ /* 0x004fe200078e007b */
[----:B---3--:R-:W-:Y:S01]  /*be50*/  MOV R73, R126 ;  /* 0x0000007e00497202 */ /* 0x008fe20000000f00 */
[----:B------:R-:W-:Y:S01]  /*be60*/  IMAD.MOV.U32 R71, RZ, RZ, R124 ;  /* 0x000000ffff477224 */ /* 0x000fe200078e007c */
[----:B------:R-:W2:Y:S01]  /*be70*/  LDL.LU.64 R122, [R1+0x188] ;  /* 0x00018800017a7983 */ /* 0x000ea20000300a00 */
[----:B------:R-:W-:Y:S01]  /*be80*/  IMAD.MOV.U32 R72, RZ, RZ, R125 ;  /* 0x000000ffff487224 */ /* 0x000fe200078e007d */
[----:B----4-:R-:W-:Y:S01]  /*be90*/  MOV R78, R131 ;  /* 0x00000083004e7202 */ /* 0x010fe20000000f00 */
[----:B------:R-:W-:Y:S01]  /*bea0*/  IMAD.MOV.U32 R74, RZ, RZ, R127 ;  /* 0x000000ffff4a7224 */ /* 0x000fe200078e007f */
[----:B------:R-:W2:Y:S01]  /*beb0*/  LDL.LU.64 R124, [R1+0x190] ;  /* 0x00019000017c7983 */ /* 0x000ea20000300a00 */
[----:B------:R-:W-:Y:S01]  /*bec0*/  IMAD.MOV.U32 R75, RZ, RZ, R128 ;  /* 0x000000ffff4b7224 */ /* 0x000fe200078e0080 */
[----:B------:R-:W-:Y:S01]  /*bed0*/  MOV R83, R136 ;  /* 0x0000008800537202 */ /* 0x000fe20000000f00 */
        /* <DEDUP_REMOVED lines=62> */
[----:B------:R-:W-:-:S02]  /*c2c0*/  IMAD.MOV.U32 R115, RZ, RZ, R168 ;  /* 0x000000ffff737224 */ /* 0x000fc400078e00a8 */
[----:B------:R-:W-:Y:S01]  /*c2d0*/  IMAD.MOV.U32 R116, RZ, RZ, R169 ;  /* 0x000000ffff747224 */ /* 0x000fe200078e00a9 */
[----:B------:R-:W2:Y:S01]  /*c2e0*/  LDL.LU.64 R158, [R1+0x218] ;  /* 0x00021800019e7983 */ /* 0x000ea20000300a00 */
[----:B------:R-:W-:Y:S02]  /*c2f0*/  IMAD.MOV.U32 R117, RZ, RZ, R170 ;  /* 0x000000ffff757224 */ /* 0x000fe400078e00aa */
[----:B------:R-:W-:Y:S01]  /*c300*/  IMAD.MOV.U32 R119, RZ, RZ, R172 ;  /* 0x000000ffff777224 */ /* 0x000fe200078e00ac */
[----:B------:R-:W2:Y:S01]  /*c310*/  LDL.LU.64 R160, [R1+0x220] ;  /* 0x0002200001a07983 */ /* 0x000ea20000300a00 */
[----:B------:R-:W-:Y:S02]  /*c320*/  IMAD.MOV.U32 R235, RZ, RZ, R173 ;  /* 0x000000ffffeb7224 */ /* 0x000fe400078e00ad */
        /* <DEDUP_REMOVED lines=50> */
[----:B------:R-:W-:-:S03]  /*c650*/  IMAD.MOV.U32 R0, RZ, RZ, R215 ;  /* 0x000000ffff007224 */ /* 0x000fc600078e00d7 */
        /* <DEDUP_REMOVED lines=63> */
[----:B--2---:R-:W-:-:S06]  /*ca50*/  WARPGROUP.ARRIVE ;  /* 0x00000000000079c5 */ /* 0x004fcc0000000000 */
[----:B------:R-:W-:Y:S01]  /*ca60*/  IGMMA.64x192x32.S8.S8 R120, gdesc[UR12], R120, gsb0 ;  /* 0x04e000000c7879f1 */ /* 0x000fe20008041078 */
        /* <DEDUP_REMOVED lines=47> */
[----:B------:R-:W-:-:S03]  /*cd60*/  WARPGROUP.DEPBAR.LE gsb0, 0x0 ;  /* 0x00008000000079c5 */ /* 0x000fc60000010000 */
[----:B------:R0:W-:Y:S04]  /*cd70*/  STL.64 [R1+0x180], R120 ;  /* 0x0001807801007387 */ /* 0x0001e80000100a00 */
        /* <DEDUP_REMOVED lines=25> */
[----:B------:R4:W-:Y:S04]  /*cf10*/  STL [R1+0x250], R172 ;  /* 0x000250ac01007387 */ /* 0x0009e80000100800 */
[----:B0-----:R-:W4:Y:S04]  /*cf20*/  LDL.LU.64 R120, [R1] ;  /* 0x0000000001787983 */ /* 0x001f280000300a00 */
[----:B-1----:R-:W4:Y:S04]  /*cf30*/  LDL.LU.64 R122, [R1+0x8] ;  /* 0x00000800017a7983 */ /* 0x002f280000300a00 */
[----:B--2---:R-:W2:Y:S04]  /*cf40*/  LDL.LU.64 R124, [R1+0x10] ;  /* 0x00001000017c7983 */ /* 0x004ea80000300a00 */
[----:B---3--:R-:W2:Y:S04]  /*cf50*/  LDL.LU.64 R126, [R1+0x18] ;  /* 0x00001800017e7983 */ /* 0x008ea80000300a00 */
[----:B----4-:R-:W2:Y:S04]  /*cf60*/  LDL.LU.64 R128, [R1+0x20] ;  /* 0x0000200001807983 */ /* 0x010ea80000300a00 */
        /* <DEDUP_REMOVED lines=17> */
[----:B------:R-:W-:-:S03]  /*d080*/  MOV R24, R173 ;  /* 0x000000ad00187202 */ /* 0x000fc60000000f00 */
[----:B------:R-:W2:Y:S01]  /*d090*/  LDL.LU.64 R164, [R1+0xb0] ;  /* 0x0000b00001a47983 */ /* 0x000ea20000300a00 */
[----:B------:R-:W-:-:S03]  /*d0a0*/  IMAD.MOV.U32 R25, RZ, RZ, R174 ;  /* 0x000000ffff197224 */ /* 0x000fc600078e00ae */
[----:B------:R-:W2:Y:S01]  /*d0b0*/  LDL.LU.64 R166, [R1+0xb8] ;  /* 0x0000b80001a67983 */ /* 0x000ea20000300a00 */
[----:B------:R-:W-:-:S03]  /*d0c0*/  IMAD.MOV.U32 R26, RZ, RZ, R175 ;  /* 0x000000ffff1a7224 */ /* 0x000fc600078e00af */
[----:B------:R-:W2:Y:S01]  /*d0d0*/  LDL.LU.64 R168, [R1+0xc0] ;  /* 0x0000c00001a87983 */ /* 0x000ea20000300a00 */
[----:B------:R-:W-:-:S03]  /*d0e0*/  IMAD.MOV.U32 R27, RZ, RZ, R176 ;  /* 0x000000ffff1b7224 */ /* 0x000fc600078e00b0 */
[----:B------:R-:W2:Y:S01]  /*d0f0*/  LDL.LU.64 R170, [R1+0xc8] ;  /* 0x0000c80001aa7983 */ /* 0x000ea20000300a00 */
[----:B------:R-:W-:Y:S01]  /*d100*/  IMAD.MOV.U32 R28, RZ, RZ, R177 ;  /* 0x000000ffff1c7224 */ /* 0x000fe200078e00b1 */
[----:B------:R-:W-:Y:S02]  /*d110*/  MOV R29, R178 ;  /* 0x000000b2001d7202 */ /* 0x000fe40000000f00 */
[----:B------:R-:W2:Y:S01]  /*d120*/  LDL.LU.64 R172, [R1+0xd0] ;  /* 0x0000d00001ac7983 */ /* 0x000ea20000300a00 */
[----:B------:R-:W-:-:S03]  /*d130*/  IMAD.MOV.U32 R30, RZ, RZ, R179 ;  /* 0x000000ffff1e7224 */ /* 0x000fc600078e00b3 */
[----:B------:R-:W2:Y:S01]  /*d140*/  LDL.LU.64 R174, [R1+0xd8] ;  /* 0x0000d80001ae7983 */ /* 0x000ea20000300a00 */
[----:B------:R-:W-:Y:S01]  /*d150*/  IMAD.MOV.U32 R31, RZ, RZ, R180 ;  /* 0x000000ffff1f7224 */ /* 0x000fe200078e00b4 */
[----:B------:R-:W-:Y:S01]  /*d160*/  MOV R34, R183 ;  /* 0x000000b700227202 */ /* 0x000fe20000000f00 */
[----:B------:R-:W-:Y:S01]  /*d170*/  IMAD.MOV.U32 R32, RZ, RZ, R181 ;  /* 0x000000ffff207224 */ /* 0x000fe200078e00b5 */
[----:B------:R-:W2:Y:S01]  /*d180*/  LDL.LU.64 R176, [R1+0xe0] ;  /* 0x0000e00001b07983 */ /* 0x000ea20000300a00 */
[----:B------:R-:W-:-:S03]  /*d190*/  IMAD.MOV.U32 R33, RZ, RZ, R182 ;  /* 0x000000ffff217224 */ /* 0x000fc600078e00b6 */
[----:B------:R-:W2:Y:S01]  /*d1a0*/  LDL.LU.64 R178, [R1+0xe8] ;  /* 0x0000e80001b27983 */ /* 0x000ea20000300a00 */
[----:B------:R-:W-:Y:S02]  /*d1b0*/  IMAD.MOV.U32 R35, RZ, RZ, R184 ;  /* 0x000000ffff237224 */ /* 0x000fe400078e00b8 */
[----:B------:R-:W-:Y:S01]  /*d1c0*/  IMAD.MOV.U32 R36, RZ, RZ, R185 ;  /* 0x000000ffff247224 */ /* 0x000fe200078e00b9 */
[----:B------:R-:W2:Y:S01]  /*d1d0*/  LDL.LU.64 R180, [R1+0xf0] ;  /* 0x0000f00001b47983 */ /* 0x000ea20000300a00 */
[----:B------:R-:W-:Y:S01]  /*d1e0*/  IMAD.MOV.U32 R37, RZ, RZ, R186 ;  /* 0x000000ffff257224 */ /* 0x000fe200078e00ba */
[----:B------:R-:W-:Y:S01]  /*d1f0*/  MOV R39, R188 ;  /* 0x000000bc00277202 */ /* 0x000fe20000000f00 */
[----:B------:R-:W-:Y:S01]  /*d200*/  IMAD.MOV.U32 R38, RZ, RZ, R187 ;  /* 0x000000ffff267224 */ /* 0x000fe200078e00bb */
        /* <DEDUP_REMOVED lines=41> */
[----:B------:R-:W2:Y:S04]  /*d4a0*/  LDL.LU.64 R210, [R1+0x168] ;  /* 0x0001680001d27983 */ /* 0x000ea80000300a00 */
[----:B------:R-:W2:Y:S04]  /*d4b0*/  LDL.LU.64 R212, [R1+0x170] ;  /* 0x0001700001d47983 */ /* 0x000ea80000300a00 */
[----:B------:R-:W2:Y:S01]  /*d4c0*/  LDL.LU.64 R214, [R1+0x178] ;  /* 0x0001780001d67983 */ /* 0x000ea20000300a00 */
[----:B------:R-:W-:Y:S01]  /*d4d0*/  UIADD3 UR12, UR6, 0x404, URZ ;  /* 0x00000404060c7890 */ /* 0x000fe2000fffe03f */
[----:B------:R-:W-:-:S02]  /*d4e0*/  UMOV UR13, 0x40000040 ;  /* 0x40000040000d7882 */ /* 0x000fc40000000000 */
        /* <DEDUP_REMOVED lines=44> */
[----:B------:R-:W-:Y:S01]  /*d7b0*/  STL [R1+0x1650], R24 ;  /* 0x0016501801007387 */ /* 0x000fe20000100800 */
[----:B------:R-:W-:-:S02]  /*d7c0*/  WARPGROUP.DEPBAR.LE gsb0, 0x0 ;  /* 0x00008000000079c5 */ /* 0x000fc40000010000 */
[----:B------:R-:W-:Y:S01]  /*d7d0*/  IMAD.MOV.U32 R0, RZ, RZ, R120 ;  /* 0x000000ffff007224 */ /* 0x000fe200078e0078 */
[----:B------:R-:W-:Y:S01]  /*d7e0*/  MOV R3, R122 ;  /* 0x0000007a00037202 */ /* 0x000fe20000000f00 */
[----:B------:R-:W-:Y:S02]  /*d7f0*/  IMAD.MOV.U32 R2, RZ, RZ, R121 ;  /* 0x000000ffff027224 */ /* 0x000fe400078e0079 */
[----:B------:R-:W-:Y:S01]  /*d800*/  IMAD.MOV.U32 R4, RZ, RZ, R123 ;  /* 0x000000ffff047224 */ /* 0x000fe200078e007b */
[----:B------:R-:W2:Y:S01]  /*d810*/  LDL.LU.64 R120, [R1+0x480] ;  /* 0x0004800001787983 */ /* 0x000ea20000300a00 */
[----:B------:R-:W-:Y:S01]  /*d820*/  IMAD.MOV.U32 R5, RZ, RZ, R124 ;  /* 0x000000ffff057224 */ /* 0x000fe200078e007c */
[----:B------:R-:W-:Y:S01]  /*d830*/  MOV R8, R127 ;  /* 0x0000007f00087202 */ /* 0x000fe20000000f00 */
[----:B------:R-:W-:Y:S01]  /*d840*/  IMAD.MOV.U32 R6, RZ, RZ, R125 ;  /* 0x000000ffff067224 */ /* 0x000fe200078e007d */
[----:B------:R-:W3:Y:S01]  /*d850*/  LDL.LU.64 R122, [R1+0x488] ;  /* 0x00048800017a7983 */ /* 0x000ee20000300a00 */
[----:B------:R-:W-:-:S02]  /*d860*/  IMAD.MOV.U32 R7, RZ, RZ, R126 ;  /* 0x000000ffff077224 */ /* 0x000fc400078e007e */
[----:B------:R-:W-:Y:S01]  /*d870*/  IMAD.MOV.U32 R9, RZ, RZ, R128 ;  /* 0x000000ffff097224 */ /* 0x000fe200078e0080 */
[----:B------:R-:W4:Y:S01]  /*d880*/  LDL.LU.64 R124, [R1+0x490] ;  /* 0x00049000017c7983 */ /* 0x000f220000300a00 */
[----:B------:R-:W-:Y:S01]  /*d890*/  IMAD.MOV.U32 R10, RZ, RZ, R129 ;  /* 0x000000ffff0a7224 */ /* 0x000fe200078e0081 */
[----:B------:R-:W-:Y:S01]  /*d8a0*/  MOV R13, R132 ;  /* 0x00000084000d7202 */ /* 0x000fe20000000f00 */
[----:B------:R-:W-:Y:S01]  /*d8b0*/  IMAD.MOV.U32 R11, RZ, RZ, R130 ;  /* 0x000000ffff0b7224 */ /* 0x000fe200078e0082 */
[----:B------:R-:W2:Y:S01]  /*d8c0*/  LDL.LU.64 R126, [R1+0x498] ;  /* 0x00049800017e7983 */ /* 0x000ea20000300a00 */
[----:B------:R-:W-:Y:S02]  /*d8d0*/  IMAD.MOV.U32 R12, RZ, RZ, R131 ;  /* 0x000000ffff0c7224 */ /* 0x000fe400078e0083 */
[----:B------:R-:W-:Y:S01]  /*d8e0*/  IMAD.MOV.U32 R14, RZ, RZ, R133 ;  /* 0x000000ffff0e7224 */ /* 0x000fe200078e0085 */
[----:B------:R-:W3:Y:S01]  /*d8f0*/  LDL.LU.64 R128, [R1+0x4a0] ;  /* 0x0004a00001807983 */ /* 0x000ee20000300a00 */
[----:B------:R-:W-:Y:S01]  /*d900*/  IMAD.MOV.U32 R15, RZ, RZ, R134 ;  /* 0x000000ffff0f7224 */ /* 0x000fe200078e0086 */
[----:B------:R-:W-:Y:S01]  /*d910*/  MOV R18, R137 ;  /* 0x0000008900127202 */ /* 0x000fe20000000f00 */
[----:B------:R-:W-:Y:S01]  /*d920*/  IMAD.MOV.U32 R16, RZ, RZ, R135 ;  /* 0x000000ffff107224 */ /* 0x000fe200078e0087 */
[----:B------:R-:W4:Y:S01]  /*d930*/  LDL.LU.64 R130, [R1+0x4a8] ;  /* 0x0004a80001827983 */ /* 0x000f220000300a00 */
[----:B------:R-:W-:-:S03]  /*d940*/  IMAD.MOV.U32 R17, RZ, RZ, R136 ;  /* 0x000000ffff117224 */ /* 0x000fc600078e0088 */
        /* <DEDUP_REMOVED lines=10> */
[----:B------:R-:W-:Y:S01]  /*d9f0*/  IMAD.MOV.U32 R217, RZ, RZ, R144 ;  /* 0x000000ffffd97224 */ /* 0x000fe200078e0090 */
[----:B------:R-:W-:Y:S01]  /*da00*/  MOV R220, R147 ;  /* 0x0000009300dc7202 */ /* 0x000fe20000000f00 */
[----:B------:R-:W-:Y:S01]  /*da10*/  IMAD.MOV.U32 R218, RZ, RZ, R145 ;  /* 0x000000ffffda7224 */ /* 0x000fe200078e0091 */
[----:B------:R-:W3:Y:S01]  /*da20*/  LDL.LU.64 R140, [R1+0x4d0] ;  /* 0x0004d000018c7983 */ /* 0x000ee20000300a00 */
[----:B------:R-:W-:-:S03]  /*da30*/  IMAD.MOV.U32 R219, RZ, RZ, R146 ;  /* 0x000000ffffdb7224 */ /* 0x000fc600078e0092 */
[----:B------:R-:W4:Y:S01]  /*da40*/  LDL.LU.64 R142, [R1+0x4d8] ;  /* 0x0004d800018e7983 */ /* 0x000f220000300a00 */
[----:B------:R-:W-:Y:S02]  /*da50*/  IMAD.MOV.U32 R221, RZ, RZ, R148 ;  /* 0x000000ffffdd7224 */ /* 0x000fe400078e0094 */
[----:B------:R-:W-:Y:S01]  /*da60*/  IMAD.MOV.U32 R222, RZ, RZ, R149 ;  /* 0x000000ffffde7224 */ /* 0x000fe200078e0095 */
[----:B------:R-:W2:Y:S01]  /*da70*/  LDL.LU.64 R144, [R1+0x4e0] ;  /* 0x0004e00001907983 */ /* 0x000ea20000300a00 */
[----:B------:R-:W-:Y:S01]  /*da80*/  IMAD.MOV.U32 R223, RZ, RZ, R150 ;  /* 0x000000ffffdf7224 */ /* 0x000fe200078e0096 */
[----:B------:R-:W-:Y:S01]  /*da90*/  MOV R225, R152 ;  /* 0x0000009800e17202 */ /* 0x000fe20000000f00 */
[----:B------:R-:W-:Y:S01]  /*daa0*/  IMAD.MOV.U32 R224, RZ, RZ, R151 ;  /* 0x000000ffffe07224 */ /* 0x000fe200078e0097 */
[----:B------:R-:W3:Y:S01]  /*dab0*/  LDL.LU.64 R146, [R1+0x4e8] ;  /* 0x0004e80001927983 */ /* 0x000ee20000300a00 */
[----:B------:R-:W-:-:S03]  /*dac0*/  IMAD.MOV.U32 R226, RZ, RZ, R153 ;  /* 0x000000ffffe27224 */ /* 0x000fc600078e0099 */
[----:B------:R-:W4:Y:S01]  /*dad0*/  LDL.LU.64 R148, [R1+0x4f0] ;  /* 0x0004f00001947983 */ /* 0x000f220000300a00 */
[----:B------:R-:W-:Y:S01]  /*dae0*/  IMAD.MOV.U32 R227, RZ, RZ, R154 ;  /* 0x000000ffffe37224 */ /* 0x000fe200078e009a */
[----:B------:R-:W-:Y:S01]  /*daf0*/  MOV R230, R157 ;  /* 0x0000009d00e67202 */ /* 0x000fe20000000f00 */
[----:B------:R-:W-:Y:S01]  /*db00*/  IMAD.MOV.U32 R228, RZ, RZ, R155 ;  /* 0x000000ffffe47224 */ /* 0x000fe200078e009b */
[----:B------:R-:W2:Y:S01]  /*db10*/  LDL.LU.64 R150, [R1+0x4f8] ;  /* 0x0004f80001967983 */ /* 0x000ea20000300a00 */
[----:B------:R-:W-:-:S03]  /*db20*/  IMAD.MOV.U32 R229, RZ, RZ, R156 ;  /* 0x000000ffffe57224 */ /* 0x000fc600078e009c */
[----:B------:R-:W3:Y:S01]  /*db30*/  LDL.LU.64 R152, [R1+0x500] ;  /* 0x0005000001987983 */ /* 0x000ee20000300a00 */
[----:B------:R-:W-:Y:S02]  /*db40*/  IMAD.MOV.U32 R231, RZ, RZ, R158 ;  /* 0x000000ffffe77224 */ /* 0x000fe400078e009e */
[----:B------:R-:W-:Y:S01]  /*db50*/  IMAD.MOV.U32 R232, RZ, RZ, R159 ;  /* 0x000000ffffe87224 */ /* 0x000fe200078e009f */
[----:B------:R-:W4:Y:S01]  /*db60*/  LDL.LU.64 R154, [R1+0x508] ;  /* 0x00050800019a7983 */ /* 0x000f220000300a00 */
[----:B------:R-:W-:Y:S01]  /*db70*/  IMAD.MOV.U32 R233, RZ, RZ, R160 ;  /* 0x000000ffffe97224 */ /* 0x000fe200078e00a0 */
[----:B------:R-:W-:Y:S01]  /*db80*/  MOV R235, R162 ;  /* 0x000000a200eb7202 */ /* 0x000fe20000000f00 */
[----:B------:R-:W-:Y:S01]  /*db90*/  IMAD.MOV.U32 R234, RZ, RZ, R161 ;  /* 0x000000ffffea7224 */ /* 0x000fe200078e00a1 */
[----:B------:R-:W2:Y:S01]  /*dba0*/  LDL.LU.64 R156, [R1+0x510] ;  /* 0x00051000019c7983 */ /* 0x000ea20000300a00 */
[----:B------:R-:W-:-:S03]  /*dbb0*/  IMAD.MOV.U32 R119, RZ, RZ, R163 ;  /* 0x000000ffff777224 */ /* 0x000fc600078e00a3 */
        /* <DEDUP_REMOVED lines=78> */
[----:B------:R-:W2:Y:S04]  /*e0a0*/  LDL.LU.64 R210, [R1+0x5e8] ;  /* 0x0005e80001d27983 */ /* 0x000ea80000300a00 */
[----:B------:R-:W3:Y:S04]  /*e0b0*/  LDL.LU.64 R212, [R1+0x5f0] ;  /* 0x0005f00001d47983 */ /* 0x000ee80000300a00 */
[----:B------:R-:W4:Y:S04]  /*e0c0*/  LDL.LU.64 R214, [R1+0x5f8] ;  /* 0x0005f80001d67983 */ /* 0x000f280000300a00 */
[----:B----4-:R-:W-:Y:S04]  /*e0d0*/  STL.64 [R1+0x1b78], R214 ;  /* 0x001b78d601007387 */ /* 0x010fe80000100a00 */
[----:B---3--:R-:W-:Y:S04]  /*e0e0*/  STL.64 [R1+0x1b70], R212 ;  /* 0x001b70d401007387 */ /* 0x008fe80000100a00 */
[----:B--2---:R-:W-:Y:S04]  /*e0f0*/  STL.64 [R1+0x1b68], R210 ;  /* 0x001b68d201007387 */ /* 0x004fe80000100a00 */
        /* <DEDUP_REMOVED lines=94> */
[----:B------:R-:W-:-:S02]  /*e6e0*/  UMOV UR9, UR13 ;  /* 0x0000000d00097c82 */ /* 0x000fc40008000000 */
        /* <DEDUP_REMOVED lines=121> */
[----:B------:R-:W-:Y:S01]  /*ee80*/  STL.64 [R1+0x6b0], R164 ;  /* 0x0006b0a401007387 */ /* 0x000fe20000100a00 */
[----:B------:R-:W-:-:S03]  /*ee90*/  MOV R25, R214 ;  /* 0x000000d600197202 */ /* 0x000fc60000000f00 */
[----:B------:R-:W-:Y:S01]  /*eea0*/  STL.64 [R1+0x6b8], R166 ;  /* 0x0006b8a601007387 */ /* 0x000fe20000100a00 */
[----:B------:R-:W-:-:S03]  /*eeb0*/  IMAD.MOV.U32 R24, RZ, RZ, R215 ;  /* 0x000000ffff187224 */ /* 0x000fc600078e00d7 */
[----:B------:R-:W-:Y:S01]  /*eec0*/  STL.64 [R1+0x6c0], R168 ;  /* 0x0006c0a801007387 */ /* 0x000fe20000100a00 */
[----:B------:R-:W-:-:S03]  /*eed0*/  IMAD.MOV.U32 R27, RZ, RZ, R212 ;  /* 0x000000ffff1b7224 */ /* 0x000fc600078e00d4 */
[----:B------:R-:W-:Y:S01]  /*eee0*/  STL.64 [R1+0x6c8], R170 ;  /* 0x0006c8aa01007387 */ /* 0x000fe20000100a00 */
[----:B------:R-:W-:-:S03]  /*eef0*/  IMAD.MOV.U32 R26, RZ, RZ, R213 ;  /* 0x000000ffff1a7224 */ /* 0x000fc600078e00d5 */
[----:B------:R0:W-:Y:S01]  /*ef00*/  STL [R1+0x6d0], R172 ;  /* 0x0006d0ac01007387 */ /* 0x0001e20000100800 */
        /* <DEDUP_REMOVED lines=57> */
[----:B------:R-:W-:-:S03]  /*f2a0*/  IMAD.MOV.U32 R66, RZ, RZ, R173 ;  /* 0x000000ffff427224 */ /* 0x000fc600078e00ad */
        /* <DEDUP_REMOVED lines=46> */
[----:B------:R-:W-:Y:S01]  /*f590*/  IMAD.MOV.U32 R9, RZ, RZ, R207 ;  /* 0x000000ffff097224 */ /* 0x000fe200078e00cf */
[----:B------:R-:W-:Y:S01]  /*f5a0*/  MOV R13, R203 ;  /* 0x000000cb000d7202 */ /* 0x000fe20000000f00 */
[----:B------:R-:W-:Y:S01]  /*f5b0*/  IMAD.MOV.U32 R12, RZ, RZ, R204 ;  /* 0x000000ffff0c7224 */ /* 0x000fe200078e00cc */
        /* <DEDUP_REMOVED lines=475> */
[----:B------:R-:W-:Y:S01]  /*11370*/  IMAD.MOV.U32 R173, RZ, RZ, R66 ;  /* 0x000000ffffad7224 */ /* 0x000fe200078e0042 */
[----:B------:R-:W-:Y:S01]  /*11380*/  MOV R174, R65 ;  /* 0x0000004100ae7202 */ /* 0x000fe20000000f00 */
[----:B------:R-:W-:Y:S01]  /*11390*/  IMAD.MOV.U32 R175, RZ, RZ, R64 ;  /* 0x000000ffffaf7224 */ /* 0x000fe200078e0040 */
[----:B------:R-:W4:Y:S01]  /*113a0*/  LDL.LU R66, [R1+0x16f8] ;  /* 0x0016f80001427983 */ /* 0x000f220000300800 */
[----:B------:R-:W-:-:S03]  /*113b0*/  IMAD.MOV.U32 R176, RZ, RZ, R63 ;  /* 0x000000ffffb07224 */ /* 0x000fc600078e003f */
[----:B------:R-:W4:Y:S01]  /*113c0*/  LDL.LU R65, [R1+0x16f4] ;  /* 0x0016f40001417983 */ /* 0x000f220000300800 */
[----:B------:R-:W-:-:S03]  /*113d0*/  IMAD.MOV.U32 R177, RZ, RZ, R62 ;  /* 0x000000ffffb17224 */ /* 0x000fc600078e003e */
        /* <DEDUP_REMOVED lines=128> */
[----:B-1----:R-:W-:Y:S02]  /*11be0*/  IMAD.MOV.U32 R124, RZ, RZ, R5 ;  /* 0x000000ffff7c7224 */ /* 0x002fe400078e0005 */
[----:B--2---:R-:W-:Y:S01]  /*11bf0*/  IMAD.MOV.U32 R122, RZ, RZ, R3 ;  /* 0x000000ffff7a7224 */ /* 0x004fe200078e0003 */
[----:B------:R-:W-:Y:S01]  /*11c00*/  MOV R123, R4 ;  /* 0x00000004007b7202 */ /* 0x000fe20000000f00 */
[----:B---3--:R-:W-:Y:S02]  /*11c10*/  IMAD.MOV.U32 R120, RZ, RZ, R0 ;  /* 0x000000ffff787224 */ /* 0x008fe400078e0000 */
[----:B------:R-:W2:Y:S01]  /*11c20*/  LDL.LU R0, [R1+0x164c] ;  /* 0x00164c0001007983 */ /* 0x000ea20000300800 */
[----:B------:R-:W-:-:S03]  /*11c30*/  IMAD.MOV.U32 R121, RZ, RZ, R2 ;  /* 0x000000ffff797224 */ /* 0x000fc600078e0002 */
[----:B------:R-:W3:Y:S01]  /*11c40*/  LDL.LU R2, [R1+0x1648] ;  /* 0x0016480001027983 */ /* 0x000ee20000300800 */
        /* <DEDUP_REMOVED lines=176> */
[----:B------:R-:W-:Y:S01]  /*12750*/  IMAD.MOV.U32 R215, RZ, RZ, R67 ;  /* 0x000000ffffd77224 */ /* 0x000fe200078e0043 */
[----:B------:R-:W-:Y:S02]  /*12760*/  MOV R213, R69 ;  /* 0x0000004500d57202 */ /* 0x000fe40000000f00 */
[----:B------:R-:W4:Y:S04]  /*12770*/  LDL.LU R72, [R1+0x14e4] ;  /* 0x0014e40001487983 */ /* 0x000f280000300800 */
[----:B------:R-:W2:Y:S04]  /*12780*/  LDL.LU R71, [R1+0x14e0] ;  /* 0x0014e00001477983 */ /* 0x000ea80000300800 */
        /* <DEDUP_REMOVED lines=52> */
[----:B0-----:R-:W3:Y:S04]  /*12ad0*/  LDL.LU R120, [R1+0x180] ;  /* 0x0001800001787983 */ /* 0x001ee80000300800 */
        /* <DEDUP_REMOVED lines=51> */
[----:B------:R-:W4:Y:S01]  /*12e10*/  LDL.LU R172, [R1+0x250] ;  /* 0x0002500001ac7983 */ /* 0x000f220000300800 */
[----:B------:R-:W-:Y:S01]  /*12e20*/  IMAD.MOV.U32 R173, RZ, RZ, R24 ;  /* 0x000000ffffad7224 */ /* 0x000fe200078e0018 */
[----:B------:R-:W-:Y:S01]  /*12e30*/  MOV R175, R26 ;  /* 0x0000001a00af7202 */ /* 0x000fe20000000f00 */
[----:B------:R-:W-:Y:S01]  /*12e40*/  IMAD.MOV.U32 R174, RZ, RZ, R25 ;  /* 0x000000ffffae7224 */ /* 0x000fe200078e0019 */
[----:B------:R-:W3:Y:S01]  /*12e50*/  LDL.LU R24, [R1+0x14cc] ;  /* 0x0014cc0001187983 */ /* 0x000ee20000300800 */
[----:B------:R-:W-:-:S03]  /*12e60*/  IMAD.MOV.U32 R176, RZ, RZ, R27 ;  /* 0x000000ffffb07224 */ /* 0x000fc600078e001b */
[----:B------:R-:W3:Y:S01]  /*12e70*/  LDL.LU R25, [R1+0x14c8] ;  /* 0x0014c80001197983 */ /* 0x000ee20000300800 */
[----:B------:R-:W-:-:S03]  /*12e80*/  IMAD.MOV.U32 R177, RZ, RZ, R28 ;  /* 0x000000ffffb17224 */ /* 0x000fc600078e001c */
[----:B------:R-:W3:Y:S01]  /*12e90*/  LDL.LU R26, [R1+0x14c4] ;  /* 0x0014c400011a7983 */ /* 0x000ee20000300800 */
[----:B------:R-:W-:-:S03]  /*12ea0*/  IMAD.MOV.U32 R178, RZ, RZ, R29 ;  /* 0x000000ffffb27224 */ /* 0x000fc600078e001d */
[----:B------:R-:W3:Y:S01]  /*12eb0*/  LDL.LU R27, [R1+0x14c0] ;  /* 0x0014c000011b7983 */ /* 0x000ee20000300800 */
[----:B------:R-:W-:Y:S01]  /*12ec0*/  IMAD.MOV.U32 R179, RZ, RZ, R30 ;  /* 0x000000ffffb37224 */ /* 0x000fe200078e001e */
[----:B------:R-:W-:Y:S02]  /*12ed0*/  MOV R180, R31 ;  /* 0x0000001f00b47202 */ /* 0x000fe40000000f00 */
[----:B------:R-:W3:Y:S01]  /*12ee0*/  LDL.LU R28, [R1+0x14bc] ;  /* 0x0014bc00011c7983 */ /* 0x000ee20000300800 */
[----:B------:R-:W-:-:S03]  /*12ef0*/  IMAD.MOV.U32 R181, RZ, RZ, R32 ;  /* 0x000000ffffb57224 */ /* 0x000fc600078e0020 */
[----:B------:R-:W3:Y:S01]  /*12f00*/  LDL.LU R29, [R1+0x14b8] ;  /* 0x0014b800011d7983 */ /* 0x000ee20000300800 */
[----:B------:R-:W-:-:S03]  /*12f10*/  IMAD.MOV.U32 R182, RZ, RZ, R33 ;  /* 0x000000ffffb67224 */ /* 0x000fc600078e0021 */
[----:B------:R-:W3:Y:S01]  /*12f20*/  LDL.LU R30, [R1+0x14b4] ;  /* 0x0014b400011e7983 */ /* 0x000ee20000300800 */
[----:B------:R-:W-:-:S03]  /*12f30*/  IMAD.MOV.U32 R183, RZ, RZ, R34 ;  /* 0x000000ffffb77224 */ /* 0x000fc600078e0022 */
[----:B------:R-:W3:Y:S01]  /*12f40*/  LDL.LU R31, [R1+0x14b0] ;  /* 0x0014b000011f7983 */ /* 0x000ee20000300800 */
[----:B------:R-:W-:-:S03]  /*12f50*/  IMAD.MOV.U32 R184, RZ, RZ, R35 ;  /* 0x000000ffffb87224 */ /* 0x000fc600078e0023 */
[----:B------:R-:W3:Y:S01]  /*12f60*/  LDL.LU R32, [R1+0x14ac] ;  /* 0x0014ac0001207983 */ /* 0x000ee20000300800 */
[----:B------:R-:W-:-:S03]  /*12f70*/  MOV R185, R36 ;  /* 0x0000002400b97202 */ /* 0x000fc60000000f00 */
        /* <DEDUP_REMOVED lines=59> */
[----:B------:R-:W3:Y:S04]  /*13330*/  LDL.LU R62, [R1+0x1434] ;  /* 0x00143400013e7983 */ /* 0x000ee80000300800 */
[----:B------:R-:W3:Y:S04]  /*13340*/  LDL.LU R63, [R1+0x1430] ;  /* 0x00143000013f7983 */ /* 0x000ee80000300800 */
[----:B------:R-:W3:Y:S04]  /*13350*/  LDL.LU R64, [R1+0x142c] ;  /* 0x00142c0001407983 */ /* 0x000ee80000300800 */
[----:B------:R-:W3:Y:S04]  /*13360*/  LDL.LU R65, [R1+0x1428] ;  /* 0x0014280001417983 */ /* 0x000ee80000300800 */
[----:B------:R-:W3:Y:S04]  /*13370*/  LDL.LU R66, [R1+0x1424] ;  /* 0x0014240001427983 */ /* 0x000ee80000300800 */
        /* <DEDUP_REMOVED lines=21> */
[----:B----4-:R-:W-:Y:S04]  /*134d0*/  STL.64 [R1+0x1120], R172 ;  /* 0x001120ac01007387 */ /* 0x010fe80000100a00 */
[----:B--2---:R-:W-:Y:S04]  /*134e0*/  STL.64 [R1+0x1118], R170 ;  /* 0x001118aa01007387 */ /* 0x004fe80000100a00 */
[----:B---3--:R-:W-:Y:S04]  /*134f0*/  STL.64 [R1+0x1110], R168 ;  /* 0x001110a801007387 */ /* 0x008fe80000100a00 */
        /* <DEDUP_REMOVED lines=24> */
[----:B0-----:R-:W-:Y:S01]  /*13680*/  IMAD.MOV.U32 R126, RZ, RZ, R73 ;  /* 0x000000ffff7e7224 */ /* 0x001fe200078e0049 */
[----:B-1----:R-:W-:Y:S01]  /*13690*/  MOV R124, R71 ;  /* 0x00000047007c7202 */ /* 0x002fe20000000f00 */
[----:B------:R-:W-:-:S02]  /*136a0*/  IMAD.MOV.U32 R125, RZ, RZ, R72 ;  /* 0x000000ffff7d7224 */ /* 0x000fc400078e0048 */
[----:B--2---:R-:W-:Y:S02]  /*136b0*/  IMAD.MOV.U32 R122, RZ, RZ, R69 ;  /* 0x000000ffff7a7224 */ /* 0x004fe400078e0045 */
[----:B---3--:R-:W-:Y:S02]  /*136c0*/  IMAD.MOV.U32 R120, RZ, RZ, R67 ;  /* 0x000000ffff787224 */ /* 0x008fe400078e0043 */
[----:B------:R-:W2:Y:S01]  /*136d0*/  LDL.LU R67, [R1+0x1420] ;  /* 0x0014200001437983 */ /* 0x000ea20000300800 */
[----:B------:R-:W-:Y:S02]  /*136e0*/  IMAD.MOV.U32 R121, RZ, RZ, R68 ;  /* 0x000000ffff797224 */ /* 0x000fe400078e0044 */
[----:B------:R-:W-:Y:S01]  /*136f0*/  IMAD.MOV.U32 R123, RZ, RZ, R70 ;  /* 0x000000ffff7b7224 */ /* 0x000fe200078e0046 */
[----:B------:R-:W2:Y:S04]  /*13700*/  LDL.LU R68, [R1+0x141c] ;  /* 0x00141c0001447983 */ /* 0x000ea80000300800 */
        /* <DEDUP_REMOVED lines=96> */
[----:B------:R-:W2:Y:S01]  /*13d10*/  LDL.LU R119, [R1+0x1350] ;  /* 0x0013500001777983 */ /* 0x000ea20000300800 */
[----:B------:R-:W-:Y:S01]  /*13d20*/  MOV R214, R2 ;  /* 0x0000000200d67202 */ /* 0x000fe20000000f00 */
[----:B------:R-:W-:-:S02]  /*13d30*/  IMAD.MOV.U32 R215, RZ, RZ, R0 ;  /* 0x000000ffffd77224 */ /* 0x000fc400078e0000 */
[----:B------:R-:W-:Y:S02]  /*13d40*/  IMAD.MOV.U32 R212, RZ, RZ, R4 ;  /* 0x000000ffffd47224 */ /* 0x000fe400078e0004 */
[----:B------:R-:W-:Y:S01]  /*13d50*/  IMAD.MOV.U32 R213, RZ, RZ, R3 ;  /* 0x000000ffffd57224 */ /* 0x000fe200078e0003 */
[----:B------:R-:W-:Y:S01]  /*13d60*/  MOV R209, R7 ;  /* 0x0000000700d17202 */ /* 0x000fe20000000f00 */
[----:B------:R-:W-:Y:S02]  /*13d70*/  IMAD.MOV.U32 R210, RZ, RZ, R6 ;  /* 0x000000ffffd27224 */ /* 0x000fe400078e0006 */
[----:B------:R-:W-:Y:S02]  /*13d80*/  IMAD.MOV.U32 R211, RZ, RZ, R5 ;  /* 0x000000ffffd37224 */ /* 0x000fe400078e0005 */
        /* <DEDUP_REMOVED lines=42> */
[----:B------:R-:W-:-:S03]  /*14030*/  IMAD.MOV.U32 R178, RZ, RZ, R230 ;  /* 0x000000ffffb27224 */ /* 0x000fc600078e00e6 */
[----:B------:R-:W-:Y:S01]  /*14040*/  STL.64 [R1+0x12e8], R190 ;  /* 0x0012e8be01007387 */ /* 0x000fe20000100a00 */
[----:B------:R-:W-:Y:S01]  /*14050*/  IMAD.MOV.U32 R176, RZ, RZ, R232 ;  /* 0x000000ffffb07224 */ /* 0x000fe200078e00e8 */
[----:B------:R-:W-:Y:S01]  /*14060*/  MOV R174, R234 ;  /* 0x000000ea00ae7202 */ /* 0x000fe20000000f00 */
[----:B------:R-:W-:Y:S01]  /*14070*/  IMAD.MOV.U32 R177, RZ, RZ, R231 ;  /* 0x000000ffffb17224 */ /* 0x000fe200078e00e7 */
[----:B------:R-:W-:Y:S01]  /*14080*/  STL.64 [R1+0x12e0], R188 ;  /* 0x0012e0bc01007387 */ /* 0x000fe20000100a00 */
[----:B------:R-:W-:-:S03]  /*14090*/  IMAD.MOV.U32 R175, RZ, RZ, R233 ;  /* 0x000000ffffaf7224 */ /* 0x000fc600078e00e9 */
[----:B------:R-:W-:Y:S01]  /*140a0*/  STL.64 [R1+0x12d8], R186 ;  /* 0x0012d8ba01007387 */ /* 0x000fe20000100a00 */
[----:B------:R-:W-:-:S03]  /*140b0*/  IMAD.MOV.U32 R173, RZ, RZ, R235 ;  /* 0x000000ffffad7224 */ /* 0x000fc600078e00eb */
        /* <DEDUP_REMOVED lines=33> */
[----:B0-----:R-:W3:Y:S04]  /*142d0*/  LDL.LU.64 R120, [R1+0x300] ;  /* 0x0003000001787983 */ /* 0x001ee80000300a00 */
[----:B------:R-:W3:Y:S04]  /*142e0*/  LDL.LU.64 R122, [R1+0x308] ;  /* 0x00030800017a7983 */ /* 0x000ee80000300a00 */
        /* <DEDUP_REMOVED lines=45> */
[----:B------:R-:W3:Y:S01]  /*145c0*/  LDL.LU.64 R214, [R1+0x478] ;  /* 0x0004780001d67983 */ /* 0x000ee20000300a00 */
[----:B------:R-:W-:Y:S01]  /*145d0*/  UIADD3 UR12, UR6, 0xc04, URZ ;  /* 0x00000c04060c7890 */ /* 0x000fe2000fffe03f */
[----:B--2---:R-:W-:Y:S01]  /*145e0*/  WARPGROUP.ARRIVE ;  /* 0x00000000000079c5 */ /* 0x004fe20000000000 */
[----:B------:R-:W-:-:S07]  /*145f0*/  UMOV UR13, 0x40000040 ;  /* 0x40000040000d7882 */ /* 0x000fce0000000000 */
[----:B------:R-:W-:Y:S01]  /*14600*/  IGMMA.64x192x32.S8.S8 R24, gdesc[UR12], R24, gsb0 ;  /* 0x04e000000c1879f1 */ /* 0x000fe20008041018 */
[----:B------:R-:W-:Y:S01]  /*14610*/  UMOV UR8, UR12 ;  /* 0x0000000c00087c82 */ /* 0x000fe20008000000 */
[----:B------:R-:W-:Y:S01]  /*14620*/  UMOV UR9, UR13 ;  /* 0x0000000d00097c82 */ /* 0x000fe20008000000 */
[----:B------:R-:W-:Y:S02]  /*14630*/  WARPGROUP.DEPBAR.LE gsb0, 0x0 ;  /* 0x00008000000079c5 */ /* 0x000fe40000010000 */
[----:B---3--:R-:W-:-:S06]  /*14640*/  WARPGROUP.ARRIVE ;  /* 0x00000000000079c5 */ /* 0x008fcc0000000000 */
        /* <DEDUP_REMOVED lines=25> */
[----:B------:R-:W-:-:S03]  /*147e0*/  IMAD.MOV.U32 R5, RZ, RZ, R214 ;  /* 0x000000ffff057224 */ /* 0x000fc600078e00d6 */
[----:B------:R-:W-:Y:S01]  /*147f0*/  STL.64 [R1+0x3b8], R166 ;  /* 0x0003b8a601007387 */ /* 0x000fe20000100a00 */
[----:B------:R-:W-:-:S03]  /*14800*/  IMAD.MOV.U32 R4, RZ, RZ, R215 ;  /* 0x000000ffff047224 */ /* 0x000fc600078e00d7 */
[----:B------:R-:W-:Y:S01]  /*14810*/  STL.64 [R1+0x3c0], R168 ;  /* 0x0003c0a801007387 */ /* 0x000fe20000100a00 */
[----:B------:R-:W-:-:S03]  /*14820*/  IMAD.MOV.U32 R7, RZ, RZ, R212 ;  /* 0x000000ffff077224 */ /* 0x000fc600078e00d4 */
[----:B------:R-:W-:Y:S01]  /*14830*/  STL.64 [R1+0x3c8], R170 ;  /* 0x0003c8aa01007387 */ /* 0x000fe20000100a00 */
[----:B------:R-:W-:Y:S01]  /*14840*/  IMAD.MOV.U32 R6, RZ, RZ, R213 ;  /* 0x000000ffff067224 */ /* 0x000fe200078e00d5 */
[----:B------:R-:W-:Y:S02]  /*14850*/  MOV R8, R211 ;  /* 0x000000d300087202 */ /* 0x000fe40000000f00 */
[----:B------:R0:W-:Y:S01]  /*14860*/  STL [R1+0x3d0], R172 ;  /* 0x0003d0ac01007387 */ /* 0x0001e20000100800 */
        /* <DEDUP_REMOVED lines=86> */
[----:B------:R-:W-:-:S02]  /*14dd0*/  UIADD3 UR8, UR6, 0x6, URZ ;  /* 0x0000000606087890 */ /* 0x000fc4000fffe03f */
        /* <DEDUP_REMOVED lines=604> */
[----:B------:R-:W-:Y:S01]  /*173a0*/  UIADD3 UR12, UR6, 0xc06, URZ ;  /* 0x00000c06060c7890 */ /* 0x000fe2000fffe03f */
[----:B------:R-:W-:Y:S01]  /*173b0*/  WARPGROUP.ARRIVE ;  /* 0x00000000000079c5 */ /* 0x000fe20000000000 */
[----:B------:R-:W-:-:S07]  /*173c0*/  UMOV UR13, 0x40000040 ;  /* 0x40000040000d7882 */ /* 0x000fce0000000000 */
[----:B------:R-:W-:Y:S01]  /*173d0*/  IGMMA.64x192x32.S8.S8 R24, gdesc[UR12], R24, gsb0 ;  /* 0x04e000000c1879f1 */ /* 0x000fe20008041018 */
        /* <DEDUP_REMOVED lines=25> */
[----:B------:R-:W-:Y:S01]  /*17570*/  IMAD.MOV.U32 R197, RZ, RZ, R3 ;  /* 0x000000ffffc57224 */ /* 0x000fe200078e0003 */
[----:B------:R-:W-:Y:S01]  /*17580*/  UMOV UR8, UR12 ;  /* 0x0000000c00087c82 */ /* 0x000fe20008000000 */
[----:B------:R-:W-:Y:S01]  /*17590*/  IMAD.MOV.U32 R219, RZ, RZ, R23 ;  /* 0x000000ffffdb7224 */ /* 0x000fe200078e0017 */
[----:B------:R-:W-:Y:S01]  /*175a0*/  UMOV UR9, UR13 ;  /* 0x0000000d00097c82 */ /* 0x000fe20008000000 */
[----:B------:R-:W-:Y:S01]  /*175b0*/  IMAD.MOV.U32 R220, RZ, RZ, R22 ;  /* 0x000000ffffdc7224 */ /* 0x000fe200078e0016 */
[----:B------:R0:W5:Y:S01]  /*175c0*/  LDL.LU R0, [R1+0xa4c] ;  /* 0x000a4c0001007983 */ /* 0x0001620000300800 */
[----:B------:R-:W-:-:S02]  /*175d0*/  IMAD.MOV.U32 R222, RZ, RZ, R20 ;  /* 0x000000ffffde7224 */ /* 0x000fc400078e0014 */
[----:B------:R-:W-:Y:S01]  /*175e0*/  IMAD.MOV.U32 R223, RZ, RZ, R19 ;  /* 0x000000ffffdf7224 */ /* 0x000fe200078e0013 */
[----:B------:R0:W5:Y:S01]  /*175f0*/  LDL.LU R18, [R1+0xa48] ;  /* 0x000a480001127983 */ /* 0x0001620000300800 */
[----:B------:R-:W-:Y:S02]  /*17600*/  IMAD.MOV.U32 R224, RZ, RZ, R15 ;  /* 0x000000ffffe07224 */ /* 0x000fe400078e000f */
[----:B------:R-:W-:Y:S01]  /*17610*/  IMAD.MOV.U32 R225, RZ, RZ, R14 ;  /* 0x000000ffffe17224 */ /* 0x000fe200078e000e */
[----:B------:R0:W5:Y:S01]  /*17620*/  LDL.LU R17, [R1+0xa44] ;  /* 0x000a440001117983 */ /* 0x0001620000300800 */
[----:B------:R-:W-:Y:S02]  /*17630*/  IMAD.MOV.U32 R227, RZ, RZ, R12 ;  /* 0x000000ffffe37224 */ /* 0x000fe400078e000c */
        /* <DEDUP_REMOVED lines=10> */
[----:B------:R-:W-:-:S05]  /*176e0*/  WARPGROUP.DEPBAR.LE gsb0, 0x0 ;  /* 0x00008000000079c5 */ /* 0x000fca0000010000 */
        /* <DEDUP_REMOVED lines=51> */
[----:B-1----:R0:W5:Y:S04]  /*17a20*/  LDL.LU.64 R214, [R1+0xa30] ;  /* 0x000a300001d67983 */ /* 0x0021680000300a00 */
[----:B------:R0:W5:Y:S04]  /*17a30*/  LDL.LU.64 R212, [R1+0xa28] ;  /* 0x000a280001d47983 */ /* 0x0001680000300a00 */
        /* <DEDUP_REMOVED lines=35> */
[----:B------:R0:W5:Y:S01]  /*17c70*/  LDL.LU.64 R140, [R1+0x908] ;  /* 0x00090800018c7983 */ /* 0x0001620000300a00 */
[----:B------:R-:W-:Y:S05]  /*17c80*/  @!P1 BRA `(.L_x_18) ;  /* 0x0000018c00049947 */ /* 0x000fea0003800000 */
[----:B------:R-:W-:Y:S01]  /*17c90*/  UIADD3 UR7, UR37, 0x1, URZ ;  /* 0x0000000125077890 */ /* 0x000fe2000fffe03f */
[----:B-----5:R-:W-:-:S03]  /*17ca0*/  R2UR UR16, R3 ;  /* 0x00000000031072ca */ /* 0x020fc600000e0000 */
[----:B------:R-:W-:-:S04]  /*17cb0*/  UISETP.NE.AND UP0, UPT, UR7, 0x2, UPT ;  /* 0x000000020700788c */ /* 0x000fc8000bf05270 */
[----:B------:R-:W-:Y:S02]  /*17cc0*/  USEL UR6, URZ, 0x1, UP0 ;  /* 0x000000013f067887 */ /* 0x000fe40008000000 */
[----:B------:R-:W-:Y:S02]  /*17cd0*/  USEL UR7, UR7, URZ, UP0 ;  /* 0x0000003f07077287 */ /* 0x000fe40008000000 */
[----:B------:R-:W-:-:S06]  /*17ce0*/  ULOP3.LUT UR6, UR36, UR6, URZ, 0x3c, !UPT ;  /* 0x0000000624067292 */ /* 0x000fcc000f8e3c3f */
[----:B------:R-:W-:Y:S01]  /*17cf0*/  MOV R3, UR6 ;  /* 0x0000000600037c02 */ /* 0x000fe20008000f00 */
[----:B------:R-:W-:-:S06]  /*17d00*/  UMOV UR6, UR37 ;  /* 0x0000002500067c82 */ /* 0x000fcc0008000000 */
.L_x_25:
[----:B-1----:R-:W-:Y:S05]  /*17d10*/  @!P0 BRA `(.L_x_19) ;  /* 0x0000000000048947 */ /* 0x002fea0003800000 */
[----:B------:R-:W-:Y:S01]  /*17d20*/  BPT.TRAP 0x1 ;  /* 0x000000040000795c */ /* 0x000fe20000300000 */
.L_x_19:
[----:B------:R-:W1:Y:S01]  /*17d30*/  S2UR UR9, SR_CgaCtaId ;  /* 0x00000000000979c3 */ /* 0x000e620000008800 */
[----:B------:R-:W-:Y:S01]  /*17d40*/  UMOV UR8, 0x400 ;  /* 0x0000040000087882 */ /* 0x000fe20000000000 */
[----:B------:R-:W-:Y:S01]  /*17d50*/  IMAD.U32 R4, RZ, RZ, UR7 ;  /* 0x00000007ff047e24 */ /* 0x000fe2000f8e00ff */
[----:B------:R-:W-:Y:S01]  /*17d60*/  SHF.L.U32 R5, R3, 0x1f, RZ ;  /* 0x0000001f03057819 */ /* 0x000fe200000006ff */
[----:B-1----:R-:W-:-:S06]  /*17d70*/  ULEA UR8, UR9, UR8, 0x18 ;  /* 0x0000000809087291 */ /* 0x002fcc000f8ec03f */
[----:B------:R-:W-:-:S04]  /*17d80*/  IMAD.U32 R0, RZ, RZ, UR8 ;  /* 0x00000008ff007e24 */ /* 0x000fc8000f8e00ff */
[----:B------:R-:W-:-:S04]  /*17d90*/  IMAD R4, R4, 0x8, R0 ;  /* 0x0000000804047824 */ /* 0x000fc800078e0200 */
[----:B------:R1:W2:Y:S01]  /*17da0*/  SYNCS.PHASECHK.TRANS64.TRYWAIT P1, [R4+URZ], R5 ;  /* 0x00000005040075a7 */ /* 0x0002a2000802017f */
[----:B------:R-:W-:Y:S05]  /*17db0*/  @!P0 BRA `(.L_x_20) ;  /* 0x0000000000048947 */ /* 0x000fea0003800000 */
[----:B------:R-:W-:Y:S01]  /*17dc0*/  BPT.TRAP 0x1 ;  /* 0x000000040000795c */ /* 0x000fe20000300000 */
.L_x_20:
[----:B--2---:R-:W-:Y:S05]  /*17dd0*/  @P1 BRA `(.L_x_21) ;  /* 0x0000000000081947 */ /* 0x004fea0003800000 */
[----:B------:R-:W2:Y:S02]  /*17de0*/  SYNCS.PHASECHK.TRANS64.TRYWAIT P1, [R4+URZ], R5 ;  /* 0x00000005040075a7 */ /* 0x000ea4000802017f */
[----:B--2---:R-:W-:Y:S05]  /*17df0*/  @!P1 BRA `(.L_x_22) ;  /* 0x000004d0007c9947 */ /* 0x004fea0003800000 */
.L_x_21:
        /* <DEDUP_REMOVED lines=48> */
[----:B---3--:R-:W3:Y:S04]  /*18100*/  LDL.LU.64 R120, [R1+0x780] ;  /* 0x0007800001787983 */ /* 0x008ee80000300a00 */
        /* <DEDUP_REMOVED lines=47> */
[----:B------:R-:W-:-:S02]  /*18400*/  ULEA UR17, UR7, UR4, 0xc ;  /* 0x0000000407117291 */ /* 0x000fc4000f8e603f */
[----:B------:R-:W-:Y:S01]  /*18410*/  UIMAD UR18, UR7, 0xc00, UR5 ;  /* 0x00000c00071278a4 */ /* 0x000fe2000f8e0205 */
[----:B------:R-:W-:Y:S01]  /*18420*/  STL [R1+0x25fc], R24 ;  /* 0x0025fc1801007387 */ /* 0x000fe20000100800 */
[----:B------:R-:W-:Y:S01]  /*18430*/  UMOV UR9, 0x40000040 ;  /* 0x4000004000097882 */ /* 0x000fe20000000000 */
[----:B------:R-:W-:Y:S02]  /*18440*/  UMOV UR11, 0x40000040 ;  /* 0x40000040000b7882 */ /* 0x000fe40000000000 */
[----:B------:R-:W-:Y:S01]  /*18450*/  UMOV UR8, UR17 ;  /* 0x0000001100087c82 */ /* 0x000fe20008000000 */
        /* <DEDUP_REMOVED lines=74> */
[----:B---3--:R-:W-:-:S03]  /*18900*/  WARPGROUP.ARRIVE ;  /* 0x00000000000079c5 */ /* 0x008fc60000000000 */
[----:B------:R-:W-:Y:S04]  /*18910*/  STL [R1+0x24d4], R98 ;  /* 0x0024d46201007387 */ /* 0x000fe80000100800 */
[----:B------:R-:W-:Y:S01]  /*18920*/  STL [R1+0x24d0], R99 ;  /* 0x0024d06301007387 */ /* 0x000fe20000100800 */
[----:B------:R-:W-:Y:S03]  /*18930*/  IGMMA.64x192x32.S8.S8 R120, gdesc[UR8], R120, gsb0 ;  /* 0x04e00000087879f1 */ /* 0x000fe60008041078 */
        /* <DEDUP_REMOVED lines=21> */
[----:B------:R3:W-:Y:S04]  /*18a90*/  STL [R1+0xa48], R17 ;  /* 0x000a481101007387 */ /* 0x0007e80000100800 */
[----:B------:R-:W-:Y:S04]  /*18aa0*/  STL [R1+0xa44], R16 ;  /* 0x000a441001007387 */ /* 0x000fe80000100800 */
[----:B------:R-:W-:Y:S04]  /*18ab0*/  STL [R1+0xa40], R3 ;  /* 0x000a400301007387 */ /* 0x000fe80000100800 */
[----:B------:R4:W-:Y:S04]  /*18ac0*/  STL [R1+0xa3c], R2 ;  /* 0x000a3c0201007387 */ /* 0x0009e80000100800 */
[----:B------:R1:W-:Y:S01]  /*18ad0*/  STL [R1+0xa38], R0 ;  /* 0x000a380001007387 */ /* 0x0003e20000100800 */
[----:B------:R-:W-:-:S03]  /*18ae0*/  WARPGROUP.DEPBAR.LE gsb0, 0x0 ;  /* 0x00008000000079c5 */ /* 0x000fc60000010000 */
[----:B------:R1:W-:Y:S01]  /*18af0*/  STL.64 [R1+0x780], R120 ;  /* 0x0007807801007387 */ /* 0x0003e20000100a00 */
[----:B0-----:R-:W-:Y:S01]  /*18b00*/  IMAD.MOV.U32 R235, RZ, RZ, R173 ;  /* 0x000000ffffeb7224 */ /* 0x001fe200078e00ad */
[----:B------:R-:W-:Y:S01]  /*18b10*/  MOV R234, R174 ;  /* 0x000000ae00ea7202 */ /* 0x000fe20000000f00 */
[----:B------:R-:W-:Y:S01]  /*18b20*/  IMAD.MOV.U32 R233, RZ, RZ, R175 ;  /* 0x000000ffffe97224 */ /* 0x000fe200078e00af */
[----:B------:R0:W-:Y:S01]  /*18b30*/  STL.64 [R1+0x788], R122 ;  /* 0x0007887a01007387 */ /* 0x0001e20000100a00 */
[----:B------:R-:W-:Y:S01]  /*18b40*/  IMAD.MOV.U32 R232, RZ, RZ, R176 ;  /* 0x000000ffffe87224 */ /* 0x000fe200078e00b0 */
        /* <DEDUP_REMOVED lines=16> */
[----:B---3--:R-:W-:Y:S01]  /*18c50*/  MOV R17, R199 ;  /* 0x000000c700117202 */ /* 0x008fe20000000f00 */
        /* <DEDUP_REMOVED lines=11> */
[----:B----4-:R-:W-:Y:S01]  /*18d10*/  MOV R2, R214 ;  /* 0x000000d600027202 */ /* 0x010fe20000000f00 */
[----:B------:R-:W-:Y:S01]  /*18d20*/  IMAD.MOV.U32 R21, RZ, RZ, R195 ;  /* 0x000000ffff157224 */ /* 0x000fe200078e00c3 */
[----:B------:R4:W-:Y:S01]  /*18d30*/  STL.64 [R1+0x7c8], R138 ;  /* 0x0007c88a01007387 */ /* 0x0009e20000100a00 */
[----:B------:R-:W-:-:S02]  /*18d40*/  IMAD.MOV.U32 R20, RZ, RZ, R196 ;  /* 0x000000ffff147224 */ /* 0x000fc400078e00c4 */
[----:B------:R-:W-:Y:S01]  /*18d50*/  IMAD.MOV.U32 R19, RZ, RZ, R197 ;  /* 0x000000ffff137224 */ /* 0x000fe200078e00c5 */
[----:B------:R4:W-:Y:S01]  /*18d60*/  STL.64 [R1+0x7d0], R140 ;  /* 0x0007d08c01007387 */ /* 0x0009e20000100a00 */
[----:B------:R-:W-:Y:S02]  /*18d70*/  IMAD.MOV.U32 R18, RZ, RZ, R198 ;  /* 0x000000ffff127224 */ /* 0x000fe400078e00c6 */
[----:B------:R-:W-:Y:S01]  /*18d80*/  IMAD.MOV.U32 R16, RZ, RZ, R200 ;  /* 0x000000ffff107224 */ /* 0x000fe200078e00c8 */
[----:B------:R4:W-:Y:S01]  /*18d90*/  STL.64 [R1+0x7d8], R142 ;  /* 0x0007d88e01007387 */ /* 0x0009e20000100a00 */
[----:B------:R-:W-:Y:S02]  /*18da0*/  IMAD.MOV.U32 R15, RZ, RZ, R201 ;  /* 0x000000ffff0f7224 */ /* 0x000fe400078e00c9 */
        /* <DEDUP_REMOVED lines=11> */
[----:B-12---:R-:W-:-:S02]  /*18e60*/  IMAD.MOV.U32 R5, RZ, RZ, R211 ;  /* 0x000000ffff057224 */ /* 0x006fc400078e00d3 */
[----:B------:R-:W-:Y:S01]  /*18e70*/  IMAD.MOV.U32 R4, RZ, RZ, R212 ;  /* 0x000000ffff047224 */ /* 0x000fe200078e00d4 */
[----:B------:R1:W-:Y:S01]  /*18e80*/  STL.64 [R1+0x800], R152 ;  /* 0x0008009801007387 */ /* 0x0003e20000100a00 */
[----:B------:R-:W-:Y:S02]  /*18e90*/  IMAD.MOV.U32 R3, RZ, RZ, R213 ;  /* 0x000000ffff037224 */ /* 0x000fe400078e00d5 */
[----:B------:R-:W-:Y:S01]  /*18ea0*/  IMAD.MOV.U32 R0, RZ, RZ, R215 ;  /* 0x000000ffff007224 */ /* 0x000fe200078e00d7 */
        /* <DEDUP_REMOVED lines=10> */
[----:B------:R-:W2:Y:S04]  /*18f50*/  LDL.LU.64 R120, [R1+0x180] ;  /* 0x0001800001787983 */ /* 0x000ea80000300a00 */
[----:B0-----:R-:W2:Y:S04]  /*18f60*/  LDL.LU.64 R122, [R1+0x188] ;  /* 0x00018800017a7983 */ /* 0x001ea80000300a00 */
[----:B------:R-:W2:Y:S04]  /*18f70*/  LDL.LU.64 R124, [R1+0x190] ;  /* 0x00019000017c7983 */ /* 0x000ea80000300a00 */
[----:B------:R-:W2:Y:S04]  /*18f80*/  LDL.LU.64 R126, [R1+0x198] ;  /* 0x00019800017e7983 */ /* 0x000ea80000300a00 */
[----:B------:R-:W2:Y:S04]  /*18f90*/  LDL.LU.64 R128, [R1+0x1a0] ;  /* 0x0001a00001807983 */ /* 0x000ea80000300a00 */
[----:B------:R-:W2:Y:S04]  /*18fa0*/  LDL.LU.64 R130, [R1+0x1a8] ;  /* 0x0001a80001827983 */ /* 0x000ea80000300a00 */
[----:B---3--:R-:W3:Y:S04]  /*18fb0*/  LDL.LU.64 R132, [R1+0x1b0] ;  /* 0x0001b00001847983 */ /* 0x008ee80000300a00 */
[----:B------:R-:W3:Y:S04]  /*18fc0*/  LDL.LU.64 R134, [R1+0x1b8] ;  /* 0x0001b80001867983 */ /* 0x000ee80000300a00 */
[----:B------:R-:W3:Y:S04]  /*18fd0*/  LDL.LU.64 R136, [R1+0x1c0] ;  /* 0x0001c00001887983 */ /* 0x000ee80000300a00 */
[----:B----4-:R-:W3:Y:S04]  /*18fe0*/  LDL.LU.64 R138, [R1+0x1c8] ;  /* 0x0001c800018a7983 */ /* 0x010ee80000300a00 */
[----:B------:R-:W3:Y:S04]  /*18ff0*/  LDL.LU.64 R140, [R1+0x1d0] ;  /* 0x0001d000018c7983 */ /* 0x000ee80000300a00 */
[----:B------:R-:W3:Y:S04]  /*19000*/  LDL.LU.64 R142, [R1+0x1d8] ;  /* 0x0001d800018e7983 */ /* 0x000ee80000300a00 */
[----:B------:R-:W3:Y:S04]  /*19010*/  LDL.LU.64 R144, [R1+0x1e0] ;  /* 0x0001e00001907983 */ /* 0x000ee80000300a00 */
[----:B------:R-:W3:Y:S04]  /*19020*/  LDL.LU.64 R146, [R1+0x1e8] ;  /* 0x0001e80001927983 */ /* 0x000ee80000300a00 */
[----:B------:R-:W3:Y:S04]  /*19030*/  LDL.LU.64 R148, [R1+0x1f0] ;  /* 0x0001f00001947983 */ /* 0x000ee80000300a00 */
[----:B------:R-:W3:Y:S04]  /*19040*/  LDL.LU.64 R150, [R1+0x1f8] ;  /* 0x0001f80001967983 */ /* 0x000ee80000300a00 */
[----:B-1----:R-:W3:Y:S04]  /*19050*/  LDL.LU.64 R152, [R1+0x200] ;  /* 0x0002000001987983 */ /* 0x002ee80000300a00 */
[----:B--2---:R-:W3:Y:S04]  /*19060*/  LDL.LU.64 R154, [R1+0x208] ;  /* 0x00020800019a7983 */ /* 0x004ee80000300a00 */
        /* <DEDUP_REMOVED lines=77> */
[----:B---3--:R-:W-:-:S06]  /*19540*/  WARPGROUP.ARRIVE ;  /* 0x00000000000079c5 */ /* 0x008fcc0000000000 */
[----:B------:R-:W-:Y:S03]  /*19550*/  IGMMA.64x192x32.S8.S8 R120, gdesc[UR12], R120, gsb0 ;  /* 0x04e000000c7879f1 */ /* 0x000fe60008041078 */
[----:B------:R-:W-:Y:S02]  /*19560*/  WARPGROUP.DEPBAR.LE gsb0, 0x0 ;  /* 0x00008000000079c5 */ /* 0x000fe40000010000 */
[----:B------:R-:W-:Y:S01]  /*19570*/  IMAD.MOV.U32 R24, RZ, RZ, R120 ;  /* 0x000000ffff187224 */ /* 0x000fe200078e0078 */
[----:B------:R-:W-:Y:S01]  /*19580*/  MOV R27, R123 ;  /* 0x0000007b001b7202 */ /* 0x000fe20000000f00 */
[----:B------:R-:W-:Y:S01]  /*19590*/  IMAD.MOV.U32 R25, RZ, RZ, R121 ;  /* 0x000000ffff197224 */ /* 0x000fe200078e0079 */
[----:B------:R-:W-:Y:S01]  /*195a0*/  MOV R32, R128 ;  /* 0x0000008000207202 */ /* 0x000fe20000000f00 */
[----:B------:R-:W-:Y:S01]  /*195b0*/  IMAD.MOV.U32 R26, RZ, RZ, R122 ;  /* 0x000000ffff1a7224 */ /* 0x000fe200078e007a */
[----:B------:R-:W2:Y:S01]  /*195c0*/  LDL.LU.64 R120, [R1] ;  /* 0x0000000001787983 */ /* 0x000ea20000300a00 */
        /* <DEDUP_REMOVED lines=239> */
[----:B------:R0:W-:Y:S04]  /*1a4c0*/  STL.64 [R1], R120 ;  /* 0x0000007801007387 */ /* 0x0001e80000100a00 */
        /* <DEDUP_REMOVED lines=26> */
[----:B0-----:R-:W4:Y:S04]  /*1a670*/  LDL.LU.64 R120, [R1+0x480] ;  /* 0x0004800001787983 */ /* 0x001f280000300a00 */
[----:B-1----:R-:W4:Y:S04]  /*1a680*/  LDL.LU.64 R122, [R1+0x488] ;  /* 0x00048800017a7983 */ /* 0x002f280000300a00 */
[----:B--2---:R-:W2:Y:S04]  /*1a690*/  LDL.LU.64 R124, [R1+0x490] ;  /* 0x00049000017c7983 */ /* 0x004ea80000300a00 */
[----:B---3--:R-:W3:Y:S04]  /*1a6a0*/  LDL.LU.64 R126, [R1+0x498] ;  /* 0x00049800017e7983 */ /* 0x008ee80000300a00 */
[----:B----4-:R-:W4:Y:S04]  /*1a6b0*/  LDL.LU.64 R128, [R1+0x4a0] ;  /* 0x0004a00001807983 */ /* 0x010f280000300a00 */
[----:B------:R-:W2:Y:S04]  /*1a6c0*/  LDL.LU.64 R130, [R1+0x4a8] ;  /* 0x0004a80001827983 */ /* 0x000ea80000300a00 */
[----:B------:R-:W3:Y:S04]  /*1a6d0*/  LDL.LU.64 R132, [R1+0x4b0] ;  /* 0x0004b00001847983 */ /* 0x000ee80000300a00 */
[----:B------:R-:W4:Y:S04]  /*1a6e0*/  LDL.LU.64 R134, [R1+0x4b8] ;  /* 0x0004b80001867983 */ /* 0x000f280000300a00 */
        /* <DEDUP_REMOVED lines=13> */
[----:B------:R-:W3:Y:S01]  /*1a7c0*/  LDL.LU.64 R162, [R1+0x528] ;  /* 0x0005280001a27983 */ /* 0x000ee20000300a00 */
[----:B------:R-:W-:-:S03]  /*1a7d0*/  IMAD.MOV.U32 R0, RZ, RZ, R173 ;  /* 0x000000ffff007224 */ /* 0x000fc600078e00ad */
[----:B------:R-:W4:Y:S01]  /*1a7e0*/  LDL.LU.64 R164, [R1+0x530] ;  /* 0x0005300001a47983 */ /* 0x000f220000300a00 */
[----:B------:R-:W-:-:S03]  /*1a7f0*/  IMAD.MOV.U32 R2, RZ, RZ, R174 ;  /* 0x000000ffff027224 */ /* 0x000fc600078e00ae */
[----:B------:R-:W2:Y:S01]  /*1a800*/  LDL.LU.64 R166, [R1+0x538] ;  /* 0x0005380001a67983 */ /* 0x000ea20000300a00 */
[----:B------:R-:W-:-:S03]  /*1a810*/  MOV R3, R175 ;  /* 0x000000af00037202 */ /* 0x000fc60000000f00 */
[----:B------:R-:W3:Y:S01]  /*1a820*/  LDL.LU.64 R168, [R1+0x540] ;  /* 0x0005400001a87983 */ /* 0x000ee20000300a00 */
[----:B------:R-:W-:-:S03]  /*1a830*/  IMAD.MOV.U32 R4, RZ, RZ, R176 ;  /* 0x000000ffff047224 */ /* 0x000fc600078e00b0 */
        /* <DEDUP_REMOVED lines=59> */
[----:B------:R-:W3:Y:S04]  /*1abf0*/  LDL.LU.64 R210, [R1+0x5e8] ;  /* 0x0005e80001d27983 */ /* 0x000ee80000300a00 */
[----:B------:R-:W4:Y:S04]  /*1ac00*/  LDL.LU.64 R212, [R1+0x5f0] ;  /* 0x0005f00001d47983 */ /* 0x000f280000300a00 */
[----:B------:R-:W2:Y:S04]  /*1ac10*/  LDL.LU.64 R214, [R1+0x5f8] ;  /* 0x0005f80001d67983 */ /* 0x000ea80000300a00 */
[----:B--2---:R-:W-:Y:S04]  /*1ac20*/  STL.64 [R1+0x2bd0], R214 ;  /* 0x002bd0d601007387 */ /* 0x004fe80000100a00 */
[----:B----4-:R-:W-:Y:S04]  /*1ac30*/  STL.64 [R1+0x2bc8], R212 ;  /* 0x002bc8d401007387 */ /* 0x010fe80000100a00 */
        /* <DEDUP_REMOVED lines=139> */
[----:B------:R0:W-:Y:S04]  /*1b4f0*/  STL [R1+0x2830], R2 ;  /* 0x0028300201007387 */ /* 0x0001e80000100800 */
[----:B------:R1:W-:Y:S01]  /*1b500*/  STL [R1+0x282c], R0 ;  /* 0x00282c0001007387 */ /* 0x0003e20000100800 */
[----:B------:R-:W-:-:S02]  /*1b510*/  WARPGROUP.DEPBAR.LE gsb0, 0x0 ;  /* 0x00008000000079c5 */ /* 0x000fc40000010000 */
        /* <DEDUP_REMOVED lines=139> */
[----:B------:R-:W-:Y:S02]  /*1bdd0*/  IMAD.MOV.U32 R119, RZ, RZ, R120 ;  /* 0x000000ffff777224 */ /* 0x000fe400078e0078 */
[----:B------:R-:W-:Y:S01]  /*1bde0*/  IMAD.MOV.U32 R118, RZ, RZ, R121 ;  /* 0x000000ffff767224 */ /* 0x000fe200078e0079 */
        /* <DEDUP_REMOVED lines=31> */
[----:B0-----:R-:W-:-:S03]  /*1bfe0*/  IMAD.MOV.U32 R2, RZ, RZ, R214 ;  /* 0x000000ffff027224 */ /* 0x001fc600078e00d6 */
[----:B------:R-:W-:Y:S01]  /*1bff0*/  STL.64 [R1+0x538], R166 ;  /* 0x000538a601007387 */ /* 0x000fe20000100a00 */
[----:B-1----:R-:W-:-:S03]  /*1c000*/  IMAD.MOV.U32 R0, RZ, RZ, R215 ;  /* 0x000000ffff007224 */ /* 0x002fc600078e00d7 */
        /* <DEDUP_REMOVED lines=147> */
[----:B------:R-:W3:Y:S04]  /*1c940*/  LDL.LU R122, [R1+0x488] ;  /* 0x00048800017a7983 */ /* 0x000ee80000300800 */
[----:B------:R-:W3:Y:S04]  /*1c950*/  LDL.LU R123, [R1+0x48c] ;  /* 0x00048c00017b7983 */ /* 0x000ee80000300800 */
[----:B------:R-:W4:Y:S04]  /*1c960*/  LDL.LU R124, [R1+0x490] ;  /* 0x00049000017c7983 */ /* 0x000f280000300800 */
[----:B------:R-:W4:Y:S04]  /*1c970*/  LDL.LU R125, [R1+0x494] ;  /* 0x00049400017d7983 */ /* 0x000f280000300800 */
[----:B------:R-:W2:Y:S04]  /*1c980*/  LDL.LU R126, [R1+0x498] ;  /* 0x00049800017e7983 */ /* 0x000ea80000300800 */
        /* <DEDUP_REMOVED lines=45> */
[----:B------:R-:W4:Y:S01]  /*1cc60*/  LDL.LU R172, [R1+0x550] ;  /* 0x0005500001ac7983 */ /* 0x000f220000300800 */
[----:B------:R-:W-:Y:S01]  /*1cc70*/  MOV R173, R235 ;  /* 0x000000eb00ad7202 */ /* 0x000fe20000000f00 */
[----:B------:R-:W-:-:S02]  /*1cc80*/  IMAD.MOV.U32 R174, RZ, RZ, R234 ;  /* 0x000000ffffae7224 */ /* 0x000fc400078e00ea */
[----:B------:R-:W2:Y:S01]  /*1cc90*/  LDL.LU R235, [R1+0x28d4] ;  /* 0x0028d40001eb7983 */ /* 0x000ea20000300800 */
[----:B------:R-:W-:Y:S02]  /*1cca0*/  IMAD.MOV.U32 R175, RZ, RZ, R233 ;  /* 0x000000ffffaf7224 */ /* 0x000fe400078e00e9 */
[----:B------:R-:W-:Y:S01]  /*1ccb0*/  IMAD.MOV.U32 R176, RZ, RZ, R232 ;  /* 0x000000ffffb07224 */ /* 0x000fe200078e00e8 */
[----:B------:R-:W2:Y:S01]  /*1ccc0*/  LDL.LU R234, [R1+0x28d0] ;  /* 0x0028d00001ea7983 */ /* 0x000ea20000300800 */
[----:B------:R-:W-:Y:S01]  /*1ccd0*/  IMAD.MOV.U32 R177, RZ, RZ, R231 ;  /* 0x000000ffffb17224 */ /* 0x000fe200078e00e7 */
[----:B------:R-:W-:Y:S02]  /*1cce0*/  MOV R178, R230 ;  /* 0x000000e600b27202 */ /* 0x000fe40000000f00 */
        /* <DEDUP_REMOVED lines=69> */
[----:B------:R-:W-:Y:S01]  /*1d140*/  IMAD.MOV.U32 R214, RZ, RZ, R2 ;  /* 0x000000ffffd67224 */ /* 0x000fe200078e0002 */
[----:B------:R-:W-:Y:S01]  /*1d150*/  MOV R213, R3 ;  /* 0x0000000300d57202 */ /* 0x000fe20000000f00 */
[----:B------:R-:W-:Y:S01]  /*1d160*/  IMAD.MOV.U32 R215, RZ, RZ, R0 ;  /* 0x000000ffffd77224 */ /* 0x000fe200078e0000 */
[----:B------:R-:W2:Y:S04]  /*1d170*/  LDL.LU R6, [R1+0x2840] ;  /* 0x0028400001067983 */ /* 0x000ea80000300800 */
        /* <DEDUP_REMOVED lines=293> */
[----:B0-----:R-:W4:Y:S04]  /*1e3d0*/  LDL.LU R120, [R1] ;  /* 0x0000000001787983 */ /* 0x001f280000300800 */
        /* <DEDUP_REMOVED lines=368> */
[----:B------:R-:W-:Y:S01]  /*1fae0*/  IMAD.MOV.U32 R214, RZ, RZ, R118 ;  /* 0x000000ffffd67224 */ /* 0x000fe200078e0076 */
[----:B------:R-:W-:Y:S02]  /*1faf0*/  MOV R215, R119 ;  /* 0x0000007700d77202 */ /* 0x000fe40000000f00 */
[----:B------:R-:W2:Y:S01]  /*1fb00*/  LDL.LU R113, [R1+0x2498] ;  /* 0x0024980001717983 */ /* 0x000ea20000300800 */
[----:B------:R-:W-:-:S03]  /*1fb10*/  IMAD.MOV.U32 R213, RZ, RZ, R117 ;  /* 0x000000ffffd57224 */ /* 0x000fc600078e0075 */
        /* <DEDUP_REMOVED lines=106> */
[----:B------:R-:W2:Y:S01]  /*201c0*/  LDL.LU R172, [R1+0x850] ;  /* 0x0008500001ac7983 */ /* 0x000ea20000300800 */
[----:B------:R-:W-:Y:S01]  /*201d0*/  IMAD.MOV.U32 R214, RZ, RZ, R2 ;  /* 0x000000ffffd67224 */ /* 0x000fe200078e0002 */
[----:B------:R-:W-:Y:S01]  /*201e0*/  MOV R212, R4 ;  /* 0x0000000400d47202 */ /* 0x000fe20000000f00 */
[----:B------:R-:W-:-:S02]  /*201f0*/  IMAD.MOV.U32 R215, RZ, RZ, R0 ;  /* 0x000000ffffd77224 */ /* 0x000fc400078e0000 */
        /* <DEDUP_REMOVED lines=51> */
[----:B------:R-:W-:Y:S02]  /*20530*/  IMAD.MOV.U32 R174, RZ, RZ, R234 ;  /* 0x000000ffffae7224 */ /* 0x000fe400078e00ea */
[----:B------:R-:W-:Y:S01]  /*20540*/  IMAD.MOV.U32 R175, RZ, RZ, R233 ;  /* 0x000000ffffaf7224 */ /* 0x000fe200078e00e9 */
        /* <DEDUP_REMOVED lines=84> */
[----:B------:R-:W-:Y:S01]  /*20a90*/  WARPGROUP.ARRIVE ;  /* 0x00000000000079c5 */ /* 0x000fe20000000000 */
[----:B------:R-:W-:-:S07]  /*20aa0*/  UMOV UR13, 0x40000040 ;  /* 0x40000040000d7882 */ /* 0x000fce0000000000 */
[----:B------:R-:W-:Y:S01]  /*20ab0*/  IGMMA.64x192x32.S8.S8 R24, gdesc[UR12], R24, gsb0 ;  /* 0x04e000000c1879f1 */ /* 0x000fe20008041018 */
[----:B------:R-:W-:Y:S01]  /*20ac0*/  UMOV UR14, UR10 ;  /* 0x0000000a000e7c82 */ /* 0x000fe20008000000 */
[----:B------:R-:W-:Y:S01]  /*20ad0*/  UMOV UR15, UR11 ;  /* 0x0000000b000f7c82 */ /* 0x000fe20008000000 */
[----:B------:R-:W-:Y:S02]  /*20ae0*/  WARPGROUP.DEPBAR.LE gsb0, 0x0 ;  /* 0x00008000000079c5 */ /* 0x000fe40000010000 */
        /* <DEDUP_REMOVED lines=30> */
[----:B------:R-:W-:Y:S01]  /*20cd0*/  IMAD.MOV.U32 R4, RZ, RZ, R212 ;  /* 0x000000ffff047224 */ /* 0x000fe200078e00d4 */
[----:B------:R-:W-:Y:S02]  /*20ce0*/  MOV R3, R213 ;  /* 0x000000d500037202 */ /* 0x000fe40000000f00 */
[----:B------:R-:W-:Y:S01]  /*20cf0*/  STL.64 [R1+0x3c8], R170 ;  /* 0x0003c8aa01007387 */ /* 0x000fe20000100a00 */
[----:B------:R-:W-:-:S03]  /*20d00*/  IMAD.MOV.U32 R6, RZ, RZ, R210 ;  /* 0x000000ffff067224 */ /* 0x000fc600078e00d2 */
[----:B------:R0:W-:Y:S01]  /*20d10*/  STL [R1+0x3d0], R172 ;  /* 0x0003d0ac01007387 */ /* 0x0001e20000100800 */
        /* <DEDUP_REMOVED lines=602> */
[----:B------:R-:W-:-:S06]  /*232c0*/  WARPGROUP.ARRIVE ;  /* 0x00000000000079c5 */ /* 0x000fcc0000000000 */
[----:B------:R-:W-:Y:S01]  /*232d0*/  IGMMA.64x192x32.S8.S8 R24, gdesc[UR12], R24, gsb0 ;  /* 0x04e000000c1879f1 */ /* 0x000fe20008041018 */
        /* <DEDUP_REMOVED lines=288> */
[----:B------:R-:W-:Y:S01]  /*244e0*/  IMAD.MOV.U32 R119, RZ, RZ, R0 ;  /* 0x000000ffff777224 */ /* 0x000fe200078e0000 */
[----:B------:R-:W-:Y:S01]  /*244f0*/  UMOV UR8, UR12 ;  /* 0x0000000c00087c82 */ /* 0x000fe20008000000 */
[----:B------:R-:W-:-:S04]  /*24500*/  UMOV UR9, UR13 ;  /* 0x0000000d00097c82 */ /* 0x000fc80008000000 */
[----:B---3--:R-:W-:-:S06]  /*24510*/  WARPGROUP.ARRIVE ;  /* 0x00000000000079c5 */ /* 0x008fcc0000000000 */
[----:B------:R-:W-:Y:S01]  /*24520*/  IGMMA.64x192x32.S8.S8 R24, gdesc[UR8], R24, gsb0 ;  /* 0x04e00000081879f1 */ /* 0x000fe20008041018 */
[----:B------:R-:W-:Y:S02]  /*24530*/  UIADD3 UR8, UR17, 0x4, URZ ;  /* 0x0000000411087890 */ /* 0x000fe4000fffe03f */
[----:B------:R-:W-:Y:S01]  /*24540*/  UIADD3 UR10, UR18, 0x4, URZ ;  /* 0x00000004120a7890 */ /* 0x000fe2000fffe03f */
[----:B------:R-:W-:Y:S01]  /*24550*/  UMOV UR9, 0x40000040 ;  /* 0x4000004000097882 */ /* 0x000fe20000000000 */
        /* <DEDUP_REMOVED lines=51> */
[----:B------:R4:W-:Y:S01]  /*24890*/  STL.64 [R1+0x478], R118 ;  /* 0x0004787601007387 */ /* 0x0009e20000100a00 */
[----:B------:R-:W-:-:S02]  /*248a0*/  WARPGROUP.DEPBAR.LE gsb0, 0x0 ;  /* 0x00008000000079c5 */ /* 0x000fc40000010000 */
[----:B0-----:R-:W-:Y:S01]  /*248b0*/  IMAD.MOV.U32 R67, RZ, RZ, R120 ;  /* 0x000000ffff437224 */ /* 0x001fe200078e0078 */
[----:B-1----:R-:W-:Y:S01]  /*248c0*/  MOV R69, R122 ;  /* 0x0000007a00457202 */ /* 0x002fe20000000f00 */
[----:B------:R-:W-:Y:S02]  /*248d0*/  IMAD.MOV.U32 R68, RZ, RZ, R121 ;  /* 0x000000ffff447224 */ /* 0x000fe400078e0079 */
[----:B--2---:R-:W-:Y:S01]  /*248e0*/  IMAD.MOV.U32 R70, RZ, RZ, R123 ;  /* 0x000000ffff467224 */ /* 0x004fe200078e007b */
[----:B------:R-:W2:Y:S01]  /*248f0*/  LDL.LU.64 R120, [R1+0x180] ;  /* 0x0001800001787983 */ /* 0x000ea20000300a00 */
[----:B------:R-:W-:Y:S01]  /*24900*/  IMAD.MOV.U32 R71, RZ, RZ, R124 ;  /* 0x000000ffff477224 */ /* 0x000fe200078e007c */
[----:B---3--:R-:W-:Y:S01]  /*24910*/  MOV R73, R126 ;  /* 0x0000007e00497202 */ /* 0x008fe20000000f00 */
[----:B------:R-:W-:Y:S01]  /*24920*/  IMAD.MOV.U32 R72, RZ, RZ, R125 ;  /* 0x000000ffff487224 */ /* 0x000fe200078e007d */
[----:B------:R-:W2:Y:S01]  /*24930*/  LDL.LU.64 R122, [R1+0x188] ;  /* 0x00018800017a7983 */ /* 0x000ea20000300a00 */
[----:B----4-:R-:W-:Y:S01]  /*24940*/  IMAD.MOV.U32 R74, RZ, RZ, R127 ;  /* 0x000000ffff4a7224 */ /* 0x010fe200078e007f */
        /* <DEDUP_REMOVED lines=286> */
[----:B------:R-:W-:-:S03]  /*25b30*/  IMAD.MOV.U32 R24, RZ, RZ, R173 ;  /* 0x000000ffff187224 */ /* 0x000fc600078e00ad */
[----:B------:R-:W2:Y:S01]  /*25b40*/  LDL.LU.64 R164, [R1+0xb0] ;  /* 0x0000b00001a47983 */ /* 0x000ea20000300a00 */
[----:B------:R-:W-:-:S03]  /*25b50*/  IMAD.MOV.U32 R25, RZ, RZ, R174 ;  /* 0x000000ffff197224 */ /* 0x000fc600078e00ae */
[----:B------:R-:W2:Y:S01]  /*25b60*/  LDL.LU.64 R166, [R1+0xb8] ;  /* 0x0000b80001a67983 */ /* 0x000ea20000300a00 */
[----:B------:R-:W-:-:S03]  /*25b70*/  MOV R26, R175 ;  /* 0x000000af001a7202 */ /* 0x000fc60000000f00 */
        /* <DEDUP_REMOVED lines=121> */
[----:B------:R-:W-:Y:S01]  /*26310*/  IMAD.MOV.U32 R7, RZ, RZ, R126 ;  /* 0x000000ffff077224 */ /* 0x000fe200078e007e */
[----:B------:R-:W-:Y:S01]  /*26320*/  MOV R12, R131 ;  /* 0x00000083000c7202 */ /* 0x000fe20000000f00 */
[----:B------:R-:W-:Y:S01]  /*26330*/  IMAD.MOV.U32 R9, RZ, RZ, R128 ;  /* 0x000000ffff097224 */ /* 0x000fe200078e0080 */
[----:B------:R-:W4:Y:S01]  /*26340*/  LDL.LU.64 R124, [R1+0x490] ;  /* 0x00049000017c7983 */ /* 0x000f220000300a00 */
[----:B------:R-:W-:-:S02]  /*26350*/  IMAD.MOV.U32 R10, RZ, RZ, R129 ;  /* 0x000000ffff0a7224 */ /* 0x000fc400078e0081 */
        /* <DEDUP_REMOVED lines=354> */
[----:B------:R-:W-:Y:S01]  /*27980*/  MOV R27, R212 ;  /* 0x000000d4001b7202 */ /* 0x000fe20000000f00 */
[----:B------:R-:W-:Y:S02]  /*27990*/  IMAD.MOV.U32 R26, RZ, RZ, R213 ;  /* 0x000000ffff1a7224 */ /* 0x000fe400078e00d5 */
        /* <DEDUP_REMOVED lines=294> */
[----:B--2---:R-:W-:Y:S01]  /*28c00*/  IMAD.MOV.U32 R122, RZ, RZ, R69 ;  /* 0x000000ffff7a7224 */ /* 0x004fe200078e0045 */
[----:B---3--:R-:W-:Y:S01]  /*28c10*/  MOV R120, R67 ;  /* 0x0000004300787202 */ /* 0x008fe20000000f00 */
[----:B------:R-:W-:Y:S01]  /*28c20*/  IMAD.MOV.U32 R121, RZ, RZ, R68 ;  /* 0x000000ffff797224 */ /* 0x000fe200078e0044 */
[----:B------:R-:W2:Y:S01]  /*28c30*/  LDL.LU R67, [R1+0x1878] ;  /* 0x0018780001437983 */ /* 0x000ea20000300800 */
[----:B------:R-:W-:-:S03]  /*28c40*/  IMAD.MOV.U32 R123, RZ, RZ, R70 ;  /* 0x000000ffff7b7224 */ /* 0x000fc600078e0046 */
[----:B------:R-:W3:Y:S04]  /*28c50*/  LDL.LU R68, [R1+0x1874] ;  /* 0x0018740001447983 */ /* 0x000ee80000300800 */
        /* <DEDUP_REMOVED lines=420> */
[----:B------:R-:W-:Y:S01]  /*2a6a0*/  MOV R125, R6 ;  /* 0x00000006007d7202 */ /* 0x000fe20000000f00 */
[----:B--2---:R-:W-:Y:S02]  /*2a6b0*/  IMAD.MOV.U32 R122, RZ, RZ, R3 ;  /* 0x000000ffff7a7224 */ /* 0x004fe400078e0003 */
[----:B---3--:R-:W-:Y:S01]  /*2a6c0*/  IMAD.MOV.U32 R120, RZ, RZ, R0 ;  /* 0x000000ffff787224 */ /* 0x008fe200078e0000 */
[----:B------:R-:W-:Y:S01]  /*2a6d0*/  MOV R121, R2 ;  /* 0x0000000200797202 */ /* 0x000fe20000000f00 */
[----:B------:R-:W2:Y:S01]  /*2a6e0*/  LDL.LU R0, [R1+0x164c] ;  /* 0x00164c0001007983 */ /* 0x000ea20000300800 */
[----:B------:R-:W-:-:S03]  /*2a6f0*/  IMAD.MOV.U32 R123, RZ, RZ, R4 ;  /* 0x000000ffff7b7224 */ /* 0x000fc600078e0004 */
[----:B------:R-:W3:Y:S04]  /*2a700*/  LDL.LU R2, [R1+0x1648] ;  /* 0x0016480001027983 */ /* 0x000ee80000300800 */
        /* <DEDUP_REMOVED lines=419> */
[----:B-1----:R-:W-:Y:S01]  /*2c140*/  IMAD.MOV.U32 R124, RZ, RZ, R71 ;  /* 0x000000ffff7c7224 */ /* 0x002fe200078e0047 */
[----:B--2---:R-:W-:Y:S01]  /*2c150*/  MOV R122, R69 ;  /* 0x00000045007a7202 */ /* 0x004fe20000000f00 */
[----:B------:R-:W-:-:S02]  /*2c160*/  IMAD.MOV.U32 R123, RZ, RZ, R70 ;  /* 0x000000ffff7b7224 */ /* 0x000fc400078e0046 */
[----:B---3--:R-:W-:Y:S02]  /*2c170*/  IMAD.MOV.U32 R120, RZ, RZ, R67 ;  /* 0x000000ffff787224 */ /* 0x008fe400078e0043 */
        /* <DEDUP_REMOVED lines=104> */
[----:B------:R-:W-:-:S02]  /*2c800*/  IMAD.MOV.U32 R212, RZ, RZ, R4 ;  /* 0x000000ffffd47224 */ /* 0x000fc400078e0004 */
[----:B------:R-:W-:Y:S02]  /*2c810*/  IMAD.MOV.U32 R213, RZ, RZ, R3 ;  /* 0x000000ffffd57224 */ /* 0x000fe400078e0003 */
[----:B------:R-:W-:Y:S01]  /*2c820*/  IMAD.MOV.U32 R211, RZ, RZ, R5 ;  /* 0x000000ffffd37224 */ /* 0x000fe200078e0005 */
[----:B------:R-:W-:Y:S01]  /*2c830*/  MOV R206, R10 ;  /* 0x0000000a00ce7202 */ /* 0x000fe20000000f00 */
[----:B------:R-:W-:Y:S02]  /*2c840*/  IMAD.MOV.U32 R208, RZ, RZ, R8 ;  /* 0x000000ffffd07224 */ /* 0x000fe400078e0008 */
        /* <DEDUP_REMOVED lines=166> */
[----:B------:R-:W-:-:S03]  /*2d2b0*/  MOV R4, R215 ;  /* 0x000000d700047202 */ /* 0x000fc60000000f00 */
        /* <DEDUP_REMOVED lines=749> */
[----:B------:R-:W-:-:S04]  /*30190*/  WARPGROUP.DEPBAR.LE gsb0, 0x0 ;  /* 0x00008000000079c5 */ /* 0x000fc80000010000 */
        /* <DEDUP_REMOVED lines=90> */
[----:B------:R-:W-:Y:S01]  /*30740*/  BPT.TRAP 0x1 ;  /* 0x000000040000795c */ /* 0x000fe20000300000 */
.L_x_23:
[----:B------:R-:W-:Y:S01]  /*30750*/  UISETP.GT.U32.AND UP0, UPT, UR38, 0x1, UPT ;  /* 0x000000012600788c */ /* 0x000fe2000bf04070 */
[----:B------:R-:W-:-:S04]  /*30760*/  IMAD.U32 R4, RZ, RZ, UR6 ;  /* 0x00000006ff047e24 */ /* 0x000fc8000f8e00ff */
[----:B-----5:R-:W-:Y:S01]  /*30770*/  IMAD R4, R4, 0x8, R0 ;  /* 0x0000000804047824 */ /* 0x020fe200078e0200 */
[----:B------:R-:W-:-:S03]  /*30780*/  PLOP3.LUT P1, PT, PT, PT, UP0, 0x80, 0x0 ;  /* 0x000000000000781c */ /* 0x000fc60003f2f008 */
[----:B------:R-:W-:-:S05]  /*30790*/  VIADD R4, R4, 0x10 ;  /* 0x0000001004047836 */ /* 0x000fca0000000000 */
[----:B------:R-:W-:-:S04]  /*307a0*/  PRMT R4, RZ, 0x654, R4 ;  /* 0x00000654ff047816 */ /* 0x000fc80000000004 */
[----:B------:R1:W-:Y:S01]  /*307b0*/  SYNCS.ARRIVE.TRANS64.RED.A1T0 RZ, [R4+URZ], RZ ;  /* 0x000000ff04ff79a7 */ /* 0x0003e2000810043f */
[----:B------:R-:W-:Y:S05]  /*307c0*/  @P1 BRA `(.L_x_24) ;  /* 0x0000000000041947 */ /* 0x000fea0003800000 */
[----:B------:R-:W-:Y:S01]  /*307d0*/  BPT.TRAP 0x1 ;  /* 0x000000040000795c */ /* 0x000fe20000300000 */
.L_x_24:
[----:B------:R-:W-:Y:S02]  /*307e0*/  UISETP.GT.AND UP2, UPT, UR16, 0x1, UPT ;  /* 0x000000011000788c */ /* 0x000fe4000bf44270 */
[----:B------:R-:W-:Y:S02]  /*307f0*/  UIADD3 UR7, UR7, 0x1, URZ ;  /* 0x0000000107077890 */ /* 0x000fe4000fffe03f */
[----:B------:R-:W-:Y:S02]  /*30800*/  UIADD3 UR6, UR6, 0x1, URZ ;  /* 0x0000000106067890 */ /* 0x000fe4000fffe03f */
[----:B------:R-:W-:Y:S01]  /*30810*/  PLOP3.LUT P1, PT, PT, PT, UP2, 0x80, 0x0 ;  /* 0x000000000000781c */ /* 0x000fe20003f2f028 */
[----:B------:R-:W-:Y:S02]  /*30820*/  UISETP.NE.AND UP0, UPT, UR7, 0x2, UPT ;  /* 0x000000020700788c */ /* 0x000fe4000bf05270 */
[----:B------:R-:W-:Y:S02]  /*30830*/  UISETP.NE.AND UP1, UPT, UR6, 0x2, UPT ;  /* 0x000000020600788c */ /* 0x000fe4000bf25270 */
[----:B------:R-:W-:-:S02]  /*30840*/  USEL UR8, URZ, 0x1, UP0 ;  /* 0x000000013f087887 */ /* 0x000fc40008000000 */
[----:B------:R-:W-:Y:S02]  /*30850*/  UIADD3 UR16, UR16, -0x1, URZ ;  /* 0xffffffff10107890 */ /* 0x000fe4000fffe03f */
[----:B------:R-:W-:Y:S02]  /*30860*/  USEL UR7, UR7, URZ, UP0 ;  /* 0x0000003f07077287 */ /* 0x000fe40008000000 */
[----:B------:R-:W-:Y:S01]  /*30870*/  USEL UR6, UR6, URZ, UP1 ;  /* 0x0000003f06067287 */ /* 0x000fe20008800000 */
[----:B------:R-:W-:Y:S01]  /*30880*/  LOP3.LUT R3, R3, UR8, RZ, 0x3c, !PT ;  /* 0x0000000803037c12 */ /* 0x000fe2000f8e3cff */
[----:B------:R-:W-:Y:S10]  /*30890*/  @P1 BRA `(.L_x_25) ;  /* 0xfffffe74001c1947 */ /* 0x000ff4000383ffff */
.L_x_18:
[----:B-----5:R-:W2:Y:S02]  /*308a0*/  LDC R3, c[0x0][0x28c] ;  /* 0x0000a300ff037b82 */ /* 0x020ea40000000800 */
[----:B--2---:R-:W-:-:S13]  /*308b0*/  ISETP.GE.AND P1, PT, R3, 0x1, PT ;  /* 0x000000010300780c */ /* 0x004fda0003f26270 */
[----:B------:R-:W-:Y:S05]  /*308c0*/  @!P1 BRA `(.L_x_26) ;  /* 0x00000000003c9947 */ /* 0x000fea0003800000 */
[----:B------:R-:W-:Y:S05]  /*308d0*/  @!P0 BRA `(.L_x_27) ;  /* 0x0000000000048947 */ /* 0x000fea0003800000 */
[----:B------:R-:W-:Y:S01]  /*308e0*/  BPT.TRAP 0x1 ;  /* 0x000000040000795c */ /* 0x000fe20000300000 */
.L_x_27:
[----:B------:R-:W-:-:S04]  /*308f0*/  UISETP.LT.AND UP0, UPT, UR45, 0x1, UPT ;  /* 0x000000012d00788c */ /* 0x000fc8000bf01270 */
[----:B------:R-:W-:Y:S02]  /*30900*/  USEL UR4, UR45, 0x1, UP0 ;  /* 0x000000012d047887 */ /* 0x000fe40008000000 */
[----:B------:R-:W-:Y:S02]  /*30910*/  UISETP.GT.U32.AND UP0, UPT, UR38, 0x1, UPT ;  /* 0x000000012600788c */ /* 0x000fe4000bf04070 */
[----:B------:R-:W-:-:S04]  /*30920*/  UIADD3 UR4, UR37, UR45, -UR4 ;  /* 0x0000002d25047290 */ /* 0x000fc8000fffe804 */
[----:B------:R-:W-:Y:S01]  /*30930*/  USHF.L.U32 UR4, UR4, 0x3, URZ ;  /* 0x0000000304047899 */ /* 0x000fe2000800063f */
[----:B------:R-:W-:-:S03]  /*30940*/  PLOP3.LUT P0, PT, PT, PT, UP0, 0x80, 0x0 ;  /* 0x000000000000781c */ /* 0x000fc60003f0f008 */
[----:B------:R-:W-:-:S06]  /*30950*/  ULOP3.LUT UR4, UR4, 0x8, URZ, 0xc0, !UPT ;  /* 0x0000000804047892 */ /* 0x000fcc000f8ec03f */
[----:B------:R-:W-:-:S04]  /*30960*/  MOV R3, UR4 ;  /* 0x0000000400037c02 */ /* 0x000fc80008000f00 */
[----:B------:R-:W-:-:S04]  /*30970*/  IADD3 R0, R0, 0x10, R3 ;  /* 0x0000001000007810 */ /* 0x000fc80007ffe003 */
[----:B------:R-:W-:-:S04]  /*30980*/  PRMT R0, RZ, 0x654, R0 ;  /* 0x00000654ff007816 */ /* 0x000fc80000000000 */
[----:B------:R2:W-:Y:S01]  /*30990*/  SYNCS.ARRIVE.TRANS64.RED.A1T0 RZ, [R0+URZ], RZ ;  /* 0x000000ff00ff79a7 */ /* 0x0005e2000810043f */
[----:B------:R-:W-:Y:S05]  /*309a0*/  @P0 BRA `(.L_x_26) ;  /* 0x0000000000040947 */ /* 0x000fea0003800000 */
[----:B------:R-:W-:Y:S01]  /*309b0*/  BPT.TRAP 0x1 ;  /* 0x000000040000795c */ /* 0x000fe20000300000 */
.L_x_26:
[----:B------:R-:W3:Y:S01]  /*309c0*/  S2R R5, SR_TID.X ;  /* 0x0000000000057919 */ /* 0x000ee20000002100 */
[----:B------:R-:W-:Y:S01]  /*309d0*/  UIMAD UR41, UR41, 0x180, URZ ;  /* 0x00000180292978a4 */ /* 0x000fe2000f8e023f */
[----:B------:R-:W-:Y:S01]  /*309e0*/  ULDC UR11, c[0x0][0x288] ;  /* 0x0000a200000b7ab9 */ /* 0x000fe20000000800 */
[----:B------:R-:W-:Y:S02]  /*309f0*/  UIADD3 UR37, UR45, UR37, URZ ;  /* 0x000000252d257290 */ /* 0x000fe4000fffe03f */
[----:B------:R-:W-:Y:S02]  /*30a00*/  UIMAD.WIDE UR6, UR40, 0x200, URZ ;  /* 0x00000200280678a5 */ /* 0x000fe4000f8e023f */
[----:B------:R-:W-:Y:S01]  /*30a10*/  MOV R22, UR41 ;  /* 0x0000002900167c02 */ /* 0x000fe20008000f00 */
[----:B------:R-:W-:Y:S02]  /*30a20*/  USHF.L.U32 UR40, UR40, 0x9, URZ ;  /* 0x0000000928287899 */ /* 0x000fe4000800063f */
[----:B------:R-:W-:Y:S01]  /*30a30*/  UISETP.GE.AND UP2, UPT, UR41, UR11, UPT ;  /* 0x0000000b2900728c */ /* 0x000fe2000bf46270 */
[----:B------:R-:W-:Y:S01]  /*30a40*/  ULDC UR10, c[0x0][0x284] ;  /* 0x0000a100000a7ab9 */ /* 0x000fe20000000800 */
[----:B------:R-:W-:-:S02]  /*30a50*/  USHF.R.U32.HI UR4, URZ, 0x1, UR37 ;  /* 0x000000013f047899 */ /* 0x000fc40008011625 */
[----:B------:R-:W-:Y:S02]  /*30a60*/  UISETP.GE.OR UP2, UPT, UR40, UR10, UP2 ;  /* 0x0000000a2800728c */ /* 0x000fe40009746670 */
[----:B------:R-:W-:Y:S02]  /*30a70*/  ULOP3.LUT UR4, UR4, 0x1, URZ, 0xc0, !UPT ;  /* 0x0000000104047892 */ /* 0x000fe4000f8ec03f */
[----:B------:R-:W-:Y:S01]  /*30a80*/  USHF.R.S32.HI UR12, URZ, 0x1f, UR42 ;  /* 0x0000001f3f0c7899 */ /* 0x000fe2000801142a */
[----:B------:R-:W-:Y:S01]  /*30a90*/  ULDC.64 UR8, c[0x0][0x5d0] ;  /* 0x0001740000087ab9 */ /* 0x000fe20000000a00 */
[----:B------:R-:W-:Y:S01]  /*30aa0*/  UISETP.GT.U32.AND UP0, UPT, UR37, 0x1, UPT ;  /* 0x000000012500788c */ /* 0x000fe2000bf04070 */
[----:B------:R-:W-:Y:S01]  /*30ab0*/  PLOP3.LUT P0, PT, PT, PT, UP2, 0x80, 0x0 ;  /* 0x000000000000781c */ /* 0x000fe20003f0f028 */
[----:B------:R-:W-:Y:S02]  /*30ac0*/  UISETP.NE.U32.AND UP1, UPT, UR4, 0x1, UPT ;  /* 0x000000010400788c */ /* 0x000fe4000bf25070 */
[----:B------:R-:W-:-:S02]  /*30ad0*/  UIMAD UR5, UR12, UR8, URZ ;  /* 0x000000080c0572a4 */ /* 0x000fc4000f8e023f */
[----:B------:R-:W-:Y:S02]  /*30ae0*/  UISETP.LT.U32.AND UP0, UPT, UR45, 0x2, UP0 ;  /* 0x000000022d00788c */ /* 0x000fe40008701070 */
[----:B------:R-:W-:Y:S01]  /*30af0*/  UISETP.GT.U32.AND UP1, UPT, UR45, 0x1, !UP1 ;  /* 0x000000012d00788c */ /* 0x000fe2000cf24070 */
[--C-:B---3--:R-:W-:Y:S01]  /*30b00*/  SHF.R.U32.HI R19, RZ, 0x7, R5.reuse ;  /* 0x00000007ff137819 */ /* 0x108fe20000011605 */
[C---:B------:R-:W-:Y:S01]  /*30b10*/  IMAD.SHL.U32 R23, R5.reuse, 0x2, RZ ;  /* 0x0000000205177824 */ /* 0x040fe200078e00ff */
[----:B------:R-:W-:Y:S01]  /*30b20*/  SHF.R.U32.HI R3, RZ, 0x2, R5 ;  /* 0x00000002ff037819 */ /* 0x000fe20000011605 */
[----:B------:R-:W-:Y:S01]  /*30b30*/  UIMAD UR5, UR42, UR9, UR5 ;  /* 0x000000092a0572a4 */ /* 0x000fe2000f8e0205 */
[----:B-1----:R-:W-:Y:S01]  /*30b40*/  LOP3.LUT R4, R5, 0x60, RZ, 0xc0, !PT ;  /* 0x0000006005047812 */ /* 0x002fe200078ec0ff */
[----:B------:R-:W-:Y:S01]  /*30b50*/  USEL UR4, URZ, 0x1, !UP1 ;  /* 0x000000013f047887 */ /* 0x000fe2000c800000 */
[----:B------:R-:W-:Y:S01]  /*30b60*/  LOP3.LUT R19, R19, 0x1, RZ, 0xc0, !PT ;  /* 0x0000000113137812 */ /* 0x000fe200078ec0ff */
[----:B------:R-:W-:Y:S01]  /*30b70*/  ULOP3.LUT UR37, UR37, 0x1, URZ, 0xc0, !UPT ;  /* 0x0000000125257892 */ /* 0x000fe2000f8ec03f */
[----:B------:R-:W-:-:S02]  /*30b80*/  LOP3.LUT R3, R3, 0x7, RZ, 0xc0, !PT ;  /* 0x0000000703037812 */ /* 0x000fc400078ec0ff */
[----:B------:R-:W-:Y:S01]  /*30b90*/  SHF.R.U32.HI R4, RZ, 0x1, R4 ;  /* 0x00000001ff047819 */ /* 0x000fe20000011604 */
[C---:B------:R-:W-:Y:S01]  /*30ba0*/  IMAD.SHL.U32 R20, R19.reuse, 0x40, RZ ;  /* 0x0000004013147824 */ /* 0x040fe200078e00ff */
[----:B------:R-:W-:Y:S02]  /*30bb0*/  LOP3.LUT R22, R22, 0x6, R23, 0xf8, !PT ;  /* 0x0000000616167812 */ /* 0x000fe400078ef817 */
[--C-:B--2---:R-:W-:Y:S02]  /*30bc0*/  IADD3 R0, RZ, -R4, -R3.reuse ;  /* 0x80000004ff007210 */ /* 0x104fe40007ffe803 */
[----:B------:R-:W-:Y:S01]  /*30bd0*/  LOP3.LUT R20, R20, 0x40, R3, 0xe2, !PT ;  /* 0x0000004014147812 */ /* 0x000fe200078ee203 */
[----:B------:R-:W-:Y:S01]  /*30be0*/  IMAD.MOV.U32 R3, RZ, RZ, -0x2 ;  /* 0xfffffffeff037424 */ /* 0x000fe200078e00ff */
[----:B------:R-:W-:Y:S01]  /*30bf0*/  SHF.R.S32.HI R23, RZ, 0x1f, R22 ;  /* 0x0000001fff177819 */ /* 0x000fe20000011416 */
[----:B------:R-:W-:Y:S01]  /*30c00*/  IMAD R19, R19, -0x40, R0 ;  /* 0xffffffc013137824 */ /* 0x000fe200078e0200 */
[----:B------:R-:W-:-:S02]  /*30c10*/  LOP3.LUT R0, R5, 0x3, RZ, 0xc0, !PT ;  /* 0x0000000305007812 */ /* 0x000fc400078ec0ff */
[----:B------:R-:W-:Y:S01]  /*30c20*/  LOP3.LUT R20, R20, UR6, R4, 0xfe, !PT ;  /* 0x0000000614147c12 */ /* 0x000fe2000f8efe04 */
[----:B------:R-:W-:Y:S01]  /*30c30*/  IMAD.U32 R4, RZ, RZ, UR8 ;  /* 0x00000008ff047e24 */ /* 0x000fe2000f8e00ff */
[----:B------:R-:W-:Y:S01]  /*30c40*/  USEL UR8, URZ, 0x1, !UP0 ;  /* 0x000000013f087887 */ /* 0x000fe2000c000000 */
[----:B------:R-:W-:Y:S02]  /*30c50*/  IMAD R0, R0, R3, UR11 ;  /* 0x0000000b00007e24 */ /* 0x000fe4000f8e0203 */
[----:B------:R-:W-:Y:S01]  /*30c60*/  IMAD.U32 R3, RZ, RZ, UR10 ;  /* 0x0000000aff037e24 */ /* 0x000fe2000f8e00ff */
[----:B------:R-:W-:Y:S01]  /*30c70*/  ULOP3.LUT UR36, UR4, UR36, UR8, 0x96, !UPT ;  /* 0x0000002404247292 */ /* 0x000fe2000f8e9608 */
[----:B------:R-:W-:Y:S01]  /*30c80*/  IMAD.WIDE.U32 R4, R4, UR42, R22 ;  /* 0x0000002a04047c25 */ /* 0x000fe2000f8e0016 */
[----:B------:R-:W-:Y:S02]  /*30c90*/  IADD3 R0, R0, -UR41, RZ ;  /* 0x8000002900007c10 */ /* 0x000fe4000fffe0ff */
[----:B------:R-:W-:Y:S01]  /*30ca0*/  IADD3 R19, R3, -UR40, R19 ;  /* 0x8000002803137c10 */ /* 0x000fe2000fffe013 */
[----:B------:R-:W-:Y:S01]  /*30cb0*/  VIADD R5, R5, UR5 ;  /* 0x0000000505057c36 */ /* 0x000fe20008000000 */
[----:B------:R-:W-:Y:S01]  /*30cc0*/  UMOV UR40, 0xffffffff ;  /* 0xffffffff00287882 */ /* 0x000fe20000000000 */
[----:B------:R-:W-:Y:S05]  /*30cd0*/  @P0 BRA `(.L_x_28) ;  /* 0x0000032400180947 */ /* 0x000fea0003800000 */
[----:B------:R-:W-:Y:S01]  /*30ce0*/  ISETP.NE.AND P0, PT, R17, RZ, PT ;  /* 0x000000ff1100720c */ /* 0x000fe20003f05270 */
[----:B------:R-:W-:Y:S01]  /*30cf0*/  ULDC.64 UR10, c[0x0][0x5c8] ;  /* 0x00017200000a7ab9 */ /* 0x000fe20000000a00 */
[----:B------:R-:W-:Y:S01]  /*30d00*/  BSSY B0, `(.L_x_28) ;  /* 0x0003243000007945 */ /* 0x000fe20003800000 */
[----:B------:R-:W-:Y:S01]  /*30d10*/  UIMAD UR4, UR7, UR10, URZ ;  /* 0x0000000a070472a4 */ /* 0x000fe2000f8e023f */
[----:B------:R-:W-:Y:S02]  /*30d20*/  IMAD.U32 R11, RZ, RZ, UR11 ;  /* 0x0000000bff0b7e24 */ /* 0x000fe4000f8e00ff */
[----:B------:R-:W-:-:S04]  /*30d30*/  IMAD.WIDE.U32 R4, R20, UR10, R4 ;  /* 0x0000000a14047c25 */ /* 0x000fc8000f8e0004 */
[----:B------:R-:W-:-:S04]  /*30d40*/  IMAD R11, R20, R11, UR4 ;  /* 0x00000004140b7e24 */ /* 0x000fc8000f8e020b */
[----:B------:R-:W-:Y:S01]  /*30d50*/  IMAD.IADD R11, R5, 0x1, R11 ;  /* 0x00000001050b7824 */ /* 0x000fe200078e020b */
[----:B------:R-:W-:Y:S06]  /*30d60*/  @!P0 BRA `(.L_x_29) ;  /* 0x0000022800b08947 */ /* 0x000fec0003800000 */
[----:B------:R-:W1:Y:S01]  /*30d70*/  LDC.64 R8, c[0x0][0x5b0] ;  /* 0x00016c00ff087b82 */ /* 0x000e620000000a00 */
[----:B------:R-:W-:Y:S01]  /*30d80*/  ULDC.64 UR8, c[0x0][0x5b8] ;  /* 0x00016e0000087ab9 */ /* 0x000fe20000000a00 */
[----:B------:R-:W-:Y:S01]  /*30d90*/  ISETP.GE.AND P0, PT, R19, 0x1, PT ;  /* 0x000000011300780c */ /* 0x000fe20003f06270 */
[----:B------:R-:W-:Y:S02]  /*30da0*/  UIMAD UR4, UR12, UR8, URZ ;  /* 0x000000080c0472a4 */ /* 0x000fe4000f8e023f */
[----:B------:R-:W-:Y:S01]  /*30db0*/  IMAD.U32 R3, RZ, RZ, UR8 ;  /* 0x00000008ff037e24 */ /* 0x000fe2000f8e00ff */
[----:B------:R-:W-:Y:S01]  /*30dc0*/  BSSY B1, `(.L_x_30) ;  /* 0x000000e000017945 */ /* 0x000fe20003800000 */
[----:B------:R-:W-:Y:S01]  /*30dd0*/  ISETP.LT.OR P2, PT, R0, 0x1, !P0 ;  /* 0x000000010000780c */ /* 0x000fe20004741670 */
[----:B------:R-:W-:Y:S01]  /*30de0*/  UIMAD UR4, UR42, UR9, UR4 ;  /* 0x000000092a0472a4 */ /* 0x000fe2000f8e0204 */
[----:B------:R-:W0:Y:S01]  /*30df0*/  LDC.64 R14, c[0x0][0x5a8] ;  /* 0x00016a00ff0e7b82 */ /* 0x000e220000000a00 */
[----:B------:R-:W-:-:S04]  /*30e00*/  IMAD.WIDE.U32 R22, R3, UR42, R22 ;  /* 0x0000002a03167c25 */ /* 0x000fc8000f8e0016 */
[----:B------:R-:W-:Y:S01]  /*30e10*/  IMAD.MOV.U32 R12, RZ, RZ, R22 ;  /* 0x000000ffff0c7224 */ /* 0x000fe200078e0016 */
[----:B------:R-:W-:Y:S01]  /*30e20*/  IADD3 R13, R23, UR4, RZ ;  /* 0x00000004170d7c10 */ /* 0x000fe2000fffe0ff */
[----:B-1----:R-:W-:Y:S02]  /*30e30*/  IMAD R21, R8, UR7, RZ ;  /* 0x0000000708157c24 */ /* 0x002fe4000f8e02ff */
[----:B------:R-:W-:-:S04]  /*30e40*/  IMAD.WIDE.U32 R6, R20, R8, R12 ;  /* 0x0000000814067225 */ /* 0x000fc800078e000c */
[----:B------:R-:W-:Y:S01]  /*30e50*/  IMAD R21, R20, R9, R21 ;  /* 0x0000000914157224 */ /* 0x000fe200078e0215 */
[----:B0-----:R-:W-:-:S04]  /*30e60*/  IADD3 R224, P1, R6, R14, RZ ;  /* 0x0000000e06e07210 */ /* 0x001fc80007f3e0ff */
[----:B------:R-:W-:Y:S01]  /*30e70*/  IADD3.X R225, R15, R7, R21, P1, !PT ;  /* 0x000000070fe17210 */ /* 0x000fe20000ffe415 */
[----:B------:R-:W-:Y:S08]  /*30e80*/  @P2 BRA `(.L_x_31) ;  /* 0x0000000000042947 */ /* 0x000ff00003800000 */
[----:B------:R0:W5:Y:S02]  /*30e90*/  LDG.E.U8 R2, desc[UR46][R224.64] ;  /* 0x0000002ee0027981 */ /* 0x000164000c1e1100 */
.L_x_31:
[----:B------:R-:W-:Y:S05]  /*30ea0*/  BSYNC B1 ;  /* 0x0000000000017941 */ /* 0x000fea0003800000 */
.L_x_30:
[----:B------:R-:W2:Y:S01]  /*30eb0*/  LDL.LU R6, [R1+0x780] ;  /* 0x0007800001067983 */ /* 0x000ea20000300800 */
[----:B-----5:R-:W-:Y:S01]  /*30ec0*/  LOP3.LUT R3, R2, 0xffff, RZ, 0xc0, !PT ;  /* 0x0000ffff02037812 */ /* 0x020fe200078ec0ff */
[----:B------:R-:W-:Y:S01]  /*30ed0*/  ULDC.64 UR4, c[0x0][0x5c0] ;  /* 0x0001700000047ab9 */ /* 0x000fe20000000a00 */
[----:B------:R-:W-:Y:S01]  /*30ee0*/  ISETP.LT.OR P3, PT, R0, 0x2, !P0 ;  /* 0x000000020000780c */ /* 0x000fe20004761670 */
[----:B------:R-:W-:Y:S01]  /*30ef0*/  BSSY B1, `(.L_x_32) ;  /* 0x000000b000017945 */ /* 0x000fe20003800000 */
[----:B------:R-:W-:Y:S02]  /*30f00*/  PRMT R3, R3, 0x8880, RZ ;  /* 0x0000888003037816 */ /* 0x000fe400000000ff */
[----:B------:R-:W-:-:S03]  /*30f10*/  IADD3 R10, P1, R4, UR4, RZ ;  /* 0x00000004040a7c10 */ /* 0x000fc6000ff3e0ff */
[----:B------:R-:W-:Y:S01]  /*30f20*/  IMAD R3, R3, R17, RZ ;  /* 0x0000001103037224 */ /* 0x000fe200078e02ff */
[----:B------:R-:W-:-:S03]  /*30f30*/  IADD3.X R11, R11, UR5, RZ, P1, !PT ;  /* 0x000000050b0b7c10 */ /* 0x000fc60008ffe4ff */
[----:B--2---:R-:W-:-:S05]  /*30f40*/  @!P2 IMAD R4, R6, R16, R3 ;  /* 0x000000100604a224 */ /* 0x004fca00078e0203 */
[----:B------:R1:W-:Y:S01]  /*30f50*/  @!P2 STG.E.U8 desc[UR46][R10.64], R4 ;  /* 0x000000040a00a986 */ /* 0x0003e2000c10112e */
[----:B------:R-:W-:Y:S05]  /*30f60*/  @P3 BRA `(.L_x_33) ;  /* 0x00000000000c3947 */ /* 0x000fea0003800000 */
[----:B------:R-:W2:Y:S02]  /*30f70*/  LDG.E.U8 R2, desc[UR46][R224.64+0x1] ;  /* 0x0000012ee0027981 */ /* 0x000ea4000c1e1100 */
[----:B--2---:R-:W-:-:S05]  /*30f80*/  PRMT R3, R2, 0x8880, RZ ;  /* 0x0000888002037816 */ /* 0x004fca00000000ff */
[----:B------:R-:W-:-:S07]  /*30f90*/  IMAD R3, R3, R17, RZ ;  /* 0x0000001103037224 */ /* 0x000fce00078e02ff */
.L_x_33:
[----:B------:R-:W-:Y:S05]  /*30fa0*/  BSYNC B1 ;  /* 0x0000000000017941 */ /* 0x000fea0003800000 */
.L_x_32:
[----:B-1----:R-:W2:Y:S01]  /*30fb0*/  LDL.LU R4, [R1+0x784] ;  /* 0x0007840001047983 */ /* 0x002ea20000300800 */
[----:B------:R-:W-:Y:S01]  /*30fc0*/  @!P3 IMAD.MOV.U32 R5, RZ, RZ, R11 ;  /* 0x000000ffff05b224 */ /* 0x000fe200078e000b */
[----:B------:R-:W-:Y:S01]  /*30fd0*/  ISETP.GE.AND P1, PT, R19, 0x9, PT ;  /* 0x000000091300780c */ /* 0x000fe20003f26270 */
[----:B------:R-:W-:Y:S03]  /*30fe0*/  BSSY B1, `(.L_x_34) ;  /* 0x0000011000017945 */ /* 0x000fe60003800000 */
[C---:B------:R-:W-:Y:S02]  /*30ff0*/  ISETP.LT.OR P6, PT, R0.reuse, 0x1, !P1 ;  /* 0x000000010000780c */ /* 0x040fe40004fc1670 */
[----:B------:R-:W-:Y:S01]  /*31000*/  ISETP.LT.OR P2, PT, R0, 0x2, !P1 ;  /* 0x000000020000780c */ /* 0x000fe20004f41670 */
[----:B--2---:R-:W-:Y:S02]  /*31010*/  @!P3 IMAD R6, R4, R16, R3 ;  /* 0x000000100406b224 */ /* 0x004fe400078e0203 */
[----:B------:R-:W-:-:S05]  /*31020*/  @!P3 IMAD.MOV.U32 R4, RZ, RZ, R10 ;  /* 0x000000ffff04b224 */ /* 0x000fca00078e000a */
[----:B------:R1:W-:Y:S02]  /*31030*/  @!P3 STG.E.U8 desc[UR46][R4.64+0x1], R6 ;  /* 0x000001060400b986 */ /* 0x0003e4000c10112e */
[C---:B-1----:R-:W-:Y:S02]  /*31040*/  SHF.L.U64.HI R5, R8.reuse, 0x3, R9 ;  /* 0x0000000308057819 */ /* 0x042fe40000010209 */
[----:B------:R-:W-:Y:S02]  /*31050*/  SHF.L.U32 R4, R8, 0x3, RZ ;  /* 0x0000000308047819 */ /* 0x000fe400000006ff */
[----:B------:R-:W-:-:S03]  /*31060*/  @!P6 IADD3 R6, P5, R10, UR44, RZ ;  /* 0x0000002c0a06ec10 */ /* 0x000fc6000ffbe0ff */
[----:B------:R-:W-:-:S04]  /*31070*/  IMAD.WIDE.U32 R222, R20, R8, R4 ;  /* 0x0000000814de7225 */ /* 0x000fc800078e0004 */
[----:B------:R-:W-:Y:S01]  /*31080*/  IMAD.IADD R21, R21, 0x1, R223 ;  /* 0x0000000115157824 */ /* 0x000fe200078e02df */
[----:B------:R-:W-:-:S04]  /*31090*/  IADD3 R222, P3, P4, R22, R14, R222 ;  /* 0x0000000e16de7210 */ /* 0x000fc80007c7e0de */
[----:B------:R-:W-:Y:S01]  /*310a0*/  IADD3.X R223, R13, R15, R21, P3, P4 ;  /* 0x0000000f0ddf7210 */ /* 0x000fe20001fe8415 */
[----:B------:R-:W-:Y:S08]  /*310b0*/  @P6 BRA `(.L_x_35) ;  /* 0x00000000000c6947 */ /* 0x000ff00003800000 */
[----:B------:R-:W2:Y:S02]  /*310c0*/  LDG.E.U8 R2, desc[UR46][R222.64] ;  /* 0x0000002ede027981 */ /* 0x000ea4000c1e1100 */
[----:B--2---:R-:W-:-:S05]  /*310d0*/  PRMT R3, R2, 0x8880, RZ ;  /* 0x0000888002037816 */ /* 0x004fca00000000ff */
[----:B------:R-:W-:-:S07]  /*310e0*/  IMAD R3, R3, R17, RZ ;  /* 0x0000001103037224 */ /* 0x000fce00078e02ff */
.L_x_35:
[----:B------:R-:W-:Y:S05]  /*310f0*/  BSYNC B1 ;  /* 0x0000000000017941 */ /* 0x000fea0003800000 */
.L_x_34:
[----:B------:R-:W2:Y:S01]  /*31100*/  LDL.LU R21, [R1+0x788] ;  /* 0x0007880001157983 */ /* 0x000ea20000300800 */
[----:B------:R-:W-:Y:S01]  /*31110*/  @!P6 IADD3.X R7, R11, UR43, RZ, P5, !PT ;  /* 0x0000002b0b07ec10 */ /* 0x000fe2000affe4ff */
[----:B------:R-:W-:Y:S01]  /*31120*/  BSSY B1, `(.L_x_36) ;  /* 0x000000b000017945 */ /* 0x000fe20003800000 */
[C---:B------:R-:W-:Y:S02]  /*31130*/  ISETP.LT.OR P4, PT, R0.reuse, 0x9, !P0 ;  /* 0x000000090000780c */ /* 0x040fe40004781670 */
[C---:B------:R-:W-:Y:S02]  /*31140*/  ISETP.LT.OR P5, PT, R0.reuse, 0xa, !P0 ;  /* 0x0000000a0000780c */ /* 0x040fe400047a1670 */
[----:B------:R-:W-:Y:S01]  /*31150*/  ISETP.LT.OR P3, PT, R0, 0x9, !P1 ;  /* 0x000000090000780c */ /* 0x000fe20004f61670 */
[----:B--2---:R-:W-:-:S05]  /*31160*/  @!P6 IMAD R21, R21, R16, R3 ;  /* 0x000000101515e224 */ /* 0x004fca00078e0203 */
[----:B------:R1:W-:Y:S02]  /*31170*/  @!P6 STG.E.U8 desc[UR46][R6.64], R21 ;  /* 0x000000150600e986 */ /* 0x0003e4000c10112e */
[----:B-1----:R-:W-:Y:S01]  /*31180*/  @!P2 IADD3 R6, P6, R10, UR44, RZ ;  /* 0x0000002c0a06ac10 */ /* 0x002fe2000ffde0ff */
[----:B------:R-:W-:-:S12]  /*31190*/  @P2 BRA `(.L_x_37) ;  /* 0x00000000000c2947 */ /* 0x000fd80003800000 */
[----:B------:R-:W2:Y:S02]  /*311a0*/  LDG.E.U8 R2, desc[UR46][R222.64+0x1] ;  /* 0x0000012ede027981 */ /* 0x000ea4000c1e1100 */
[----:B--2---:R-:W-:-:S05]  /*311b0*/  PRMT R3, R2, 0x8880, RZ ;  /* 0x0000888002037816 */ /* 0x004fca00000000ff */
[----:B------:R-:W-:-:S07]  /*311c0*/  IMAD R3, R3, R17, RZ ;  /* 0x0000001103037224 */ /* 0x000fce00078e02ff */
.L_x_37:
[----:B------:R-:W-:Y:S05]  /*311d0*/  BSYNC B1 ;  /* 0x0000000000017941 */ /* 0x000fea0003800000 */
.L_x_36:
[----:B------:R-:W2:Y:S01]  /*311e0*/  LDL.LU R21, [R1+0x78c] ;  /* 0x00078c0001157983 */ /* 0x000ea20000300800 */
[----:B------:R-:W-:Y:S01]  /*311f0*/  @!P2 IADD3.X R7, R11, UR43, RZ, P6, !PT ;  /* 0x0000002b0b07ac10 */ /* 0x000fe2000b7fe4ff */
[----:B------:R-:W-:Y:S01]  /*31200*/  BSSY B1, `(.L_x_38) ;  /* 0x0000007000017945 */ /* 0x000fe20003800000 */
[----:B--2---:R-:W-:-:S05]  /*31210*/  @!P2 IMAD R21, R21, R16, R3 ;  /* 0x000000101515a224 */ /* 0x004fca00078e0203 */
[----:B------:R1:W-:Y:S01]  /*31220*/  @!P2 STG.E.U8 desc[UR46][R6.64+0x1], R21 ;  /* 0x000001150600a986 */ /* 0x0003e2000c10112e */
[----:B------:R-:W-:Y:S05]  /*31230*/  @P4 BRA `(.L_x_39) ;  /* 0x00000000000c4947 */ /* 0x000fea0003800000 */
[----:B------:R-:W2:Y:S02]  /*31240*/  LDG.E.U8 R2, desc[UR46][R224.64+0x8] ;  /* 0x0000082ee0027981 */ /* 0x000ea4000c1e1100 */
[----:B--2---:R-:W-:-:S05]  /*31250*/  PRMT R3, R2, 0x8880, RZ ;  /* 0x0000888002037816 */ /* 0x004fca00000000ff */
[----:B------:R-:W-:-:S07]  /*31260*/  IMAD R3, R3, R17, RZ ;  /* 0x0000001103037224 */ /* 0x000fce00078e02ff */
.L_x_39:
[----:B------:R-:W-:Y:S05]  /*31270*/  BSYNC B1 ;  /* 0x0000000000017941 */ /* 0x000fea0003800000 */
.L_x_38:
[----:B-1----:R-:W2:Y:S01]  /*31280*/  LDL.LU R6, [R1+0x790] ;  /* 0x0007900001067983 */ /* 0x002ea20000300800 */
[----:B------:R-:W-:Y:S01]  /*31290*/  @!P4 IMAD.MOV.U32 R7, RZ, RZ, R11 ;  /* 0x000000ffff07c224 */ /* 0x000fe200078e000b */
[----:B------:R-:W-:Y:S01]  /*312a0*/  BSSY B1, `(.L_x_40) ;  /* 0x0000008000017945 */ /* 0x000fe20003800000 */
[----:B--2---:R-:W-:Y:S02]  /*312b0*/  @!P4 IMAD R21, R6, R16, R3 ;  /* 0x000000100615c224 */ /* 0x004fe400078e0203 */
[----:B------:R-:W-:-:S05]  /*312c0*/  @!P4 IMAD.MOV.U32 R6, RZ, RZ, R10 ;  /* 0x000000ffff06c224 */ /* 0x000fca00078e000a */
[----:B------:R1:W-:Y:S01]  /*312d0*/  @!P4 STG.E.U8 desc[UR46][R6.64+0x8], R21 ;  /* 0x000008150600c986 */ /* 0x0003e2000c10112e */
[----:B------:R-:W-:Y:S05]  /*312e0*/  @P5 BRA `(.L_x_41) ;  /* 0x00000000000c5947 */ /* 0x000fea0003800000 */
[----:B------:R-:W2:Y:S02]  /*312f0*/  LDG.E.U8 R2, desc[UR46][R224.64+0x9] ;  /* 0x0000092ee0027981 */ /* 0x000ea4000c1e1100 */
[----:B--2---:R-:W-:-:S05]  /*31300*/  PRMT R3, R2, 0x8880, RZ ;  /* 0x0000888002037816 */ /* 0x004fca00000000ff */
[----:B------:R-:W-:-:S07]  /*31310*/  IMAD R3, R3, R17, RZ ;  /* 0x0000001103037224 */ /* 0x000fce00078e02ff */
.L_x_41:
[----:B------:R-:W-:Y:S05]  /*31320*/  BSYNC B1 ;  /* 0x0000000000017941 */ /* 0x000fea0003800000 */
.L_x_40:
[----:B-1----:R-:W2:Y:S01]  /*31330*/  LDL.LU R6, [R1+0x794] ;  /* 0x0007940001067983 */ /* 0x002ea20000300800 */
[----:B------:R-:W-:Y:S01]  /*31340*/  @!P5 IMAD.MOV.U32 R7, RZ, RZ, R11 ;  /* 0x000000ffff07d224 */ /* 0x000fe200078e000b */
[----:B------:R-:W-:Y:S01]  /*31350*/  BSSY B1, `(.L_x_42) ;  /* 0x000000a000017945 */ /* 0x000fe20003800000 */
[----:B------:R-:W-:Y:S01]  /*31360*/  ISETP.LT.OR P2, PT, R0, 0xa, !P1 ;  /* 0x0000000a0000780c */ /* 0x000fe20004f41670 */
[----:B--2---:R-:W-:Y:S01]  /*31370*/  @!P5 IMAD R21, R6, R16, R3 ;  /* 0x000000100615d224 */ /* 0x004fe200078e0203 */
[----:B------:R-:W-:-:S05]  /*31380*/  @!P5 MOV R6, R10 ;  /* 0x0000000a0006d202 */ /* 0x000fca0000000f00 */
[----:B------:R1:W-:Y:S02]  /*31390*/  @!P5 STG.E.U8 desc[UR46][R6.64+0x9], R21 ;  /* 0x000009150600d986 */ /* 0x0003e4000c10112e */
[----:B-1----:R-:W-:Y:S01]  /*313a0*/  @!P3 IADD3 R6, P4, R10, UR44, RZ ;  /* 0x0000002c0a06bc10 */ /* 0x002fe2000ff9e0ff */
[----:B------:R-:W-:-:S12]  /*313b0*/  @P3 BRA `(.L_x_43) ;  /* 0x00000000000c3947 */ /* 0x000fd80003800000 */
[----:B------:R-:W2:Y:S02]  /*313c0*/  LDG.E.U8 R2, desc[UR46][R222.64+0x8] ;  /* 0x0000082ede027981 */ /* 0x000ea4000c1e1100 */
[----:B--2---:R-:W-:-:S05]  /*313d0*/  PRMT R3, R2, 0x8880, RZ ;  /* 0x0000888002037816 */ /* 0x004fca00000000ff */
[----:B------:R-:W-:-:S07]  /*313e0*/  IMAD R3, R3, R17, RZ ;  /* 0x0000001103037224 */ /* 0x000fce00078e02ff */
.L_x_43:
[----:B------:R-:W-:Y:S05]  /*313f0*/  BSYNC B1 ;  /* 0x0000000000017941 */ /* 0x000fea0003800000 */
.L_x_42:
[----:B------:R-:W2:Y:S01]  /*31400*/  LDL.LU R21, [R1+0x798] ;  /* 0x0007980001157983 */ /* 0x000ea20000300800 */
[----:B------:R-:W-:Y:S01]  /*31410*/  @!P3 IADD3.X R7, R11, UR43, RZ, P4, !PT ;  /* 0x0000002b0b07bc10 */ /* 0x000fe2000a7fe4ff */
[----:B------:R-:W-:Y:S01]  /*31420*/  BSSY B1, `(.L_x_44) ;  /* 0x000000b000017945 */ /* 0x000fe20003800000 */
[C---:B------:R-:W-:Y:S02]  /*31430*/  ISETP.LT.OR P4, PT, R0.reuse, 0x11, !P0 ;  /* 0x000000110000780c */ /* 0x040fe40004781670 */
[----:B------:R-:W-:Y:S01]  /*31440*/  ISETP.LT.OR P5, PT, R0, 0x12, !P0 ;  /* 0x000000120000780c */ /* 0x000fe200047a1670 */
[----:B--2---:R-:W-:-:S05]  /*31450*/  @!P3 IMAD R21, R21, R16, R3 ;  /* 0x000000101515b224 */ /* 0x004fca00078e0203 */
[----:B------:R1:W-:Y:S01]  /*31460*/  @!P3 STG.E.U8 desc[UR46][R6.64+0x8], R21 ;  /* 0x000008150600b986 */ /* 0x0003e2000c10112e */
[----:B------:R-:W-:Y:S02]  /*31470*/  ISETP.LT.OR P3, PT, R0, 0x11, !P1 ;  /* 0x000000110000780c */ /* 0x000fe40004f61670 */
[----:B-1----:R-:W-:Y:S01]  /*31480*/  @!P2 IADD3 R6, P6, R10, UR44, RZ ;  /* 0x0000002c0a06ac10 */ /* 0x002fe2000ffde0ff */
[----:B------:R-:W-:-:S12]  /*31490*/  @P2 BRA `(.L_x_45) ;  /* 0x00000000000c2947 */ /* 0x000fd80003800000 */
[----:B------:R-:W2:Y:S02]  /*314a0*/  LDG.E.U8 R2, desc[UR46][R222.64+0x9] ;  /* 0x0000092ede027981 */ /* 0x000ea4000c1e1100 */
[----:B--2---:R-:W-:-:S05]  /*314b0*/  PRMT R3, R2, 0x8880, RZ ;  /* 0x0000888002037816 */ /* 0x004fca00000000ff */
[----:B------:R-:W-:-:S07]  /*314c0*/  IMAD R3, R3, R17, RZ ;  /* 0x0000001103037224 */ /* 0x000fce00078e02ff */
.L_x_45:
[----:B------:R-:W-:Y:S05]  /*314d0*/  BSYNC B1 ;  /* 0x0000000000017941 */ /* 0x000fea0003800000 */
.L_x_44:
        /* <DEDUP_REMOVED lines=9> */
.L_x_47:
[----:B------:R-:W-:Y:S05]  /*31570*/  BSYNC B1 ;  /* 0x0000000000017941 */ /* 0x000fea0003800000 */
.L_x_46:
        /* <DEDUP_REMOVED lines=10> */
.L_x_49:
[----:B------:R-:W-:Y:S05]  /*31620*/  BSYNC B1 ;  /* 0x0000000000017941 */ /* 0x000fea0003800000 */
.L_x_48:
        /* <DEDUP_REMOVED lines=12> */
.L_x_51:
[----:B------:R-:W-:Y:S05]  /*316f0*/  BSYNC B1 ;  /* 0x0000000000017941 */ /* 0x000fea0003800000 */
.L_x_50:
        /* <DEDUP_REMOVED lines=13> */
.L_x_53:
[----:B------:R-:W-:Y:S05]  /*317d0*/  BSYNC B1 ;  /* 0x0000000000017941 */ /* 0x000fea0003800000 */
.L_x_52:
        /* <DEDUP_REMOVED lines=9> */
.L_x_55:
[----:B------:R-:W-:Y:S05]  /*31870*/  BSYNC B1 ;  /* 0x0000000000017941 */ /* 0x000fea0003800000 */
.L_x_54:
        /* <DEDUP_REMOVED lines=10> */
.L_x_57:
[----:B------:R-:W-:Y:S05]  /*31920*/  BSYNC B1 ;  /* 0x0000000000017941 */ /* 0x000fea0003800000 */
.L_x_56:
        /* <DEDUP_REMOVED lines=12> */
.L_x_59:
[----:B------:R-:W-:Y:S05]  /*319f0*/  BSYNC B1 ;  /* 0x0000000000017941 */ /* 0x000fea0003800000 */
.L_x_58:
        /* <DEDUP_REMOVED lines=13> */
.L_x_61:
[----:B------:R-:W-:Y:S05]  /*31ad0*/  BSYNC B1 ;  /* 0x0000000000017941 */ /* 0x000fea0003800000 */
.L_x_60:
        /* <DEDUP_REMOVED lines=9> */
.L_x_63:
[----:B------:R-:W-:Y:S05]  /*31b70*/  BSYNC B1 ;  /* 0x0000000000017941 */ /* 0x000fea0003800000 */
.L_x_62:
        /* <DEDUP_REMOVED lines=10> */
.L_x_65:
[----:B------:R-:W-:Y:S05]  /*31c20*/  BSYNC B1 ;  /* 0x0000000000017941 */ /* 0x000fea0003800000 */
.L_x_64:
        /* <DEDUP_REMOVED lines=12> */
.L_x_67:
[----:B------:R-:W-:Y:S05]  /*31cf0*/  BSYNC B1 ;  /* 0x0000000000017941 */ /* 0x000fea0003800000 */
.L_x_66:
        /* <DEDUP_REMOVED lines=13> */
.L_x_69:
[----:B------:R-:W-:Y:S05]  /*31dd0*/  BSYNC B1 ;  /* 0x0000000000017941 */ /* 0x000fea0003800000 */
.L_x_68:
        /* <DEDUP_REMOVED lines=9> */
.L_x_71:
[----:B------:R-:W-:Y:S05]  /*31e70*/  BSYNC B1 ;  /* 0x0000000000017941 */ /* 0x000fea0003800000 */
.L_x_70:
        /* <DEDUP_REMOVED lines=10> */
.L_x_73:
[----:B------:R-:W-:Y:S05]  /*31f20*/  BSYNC B1 ;  /* 0x0000000000017941 */ /* 0x000fea0003800000 */
.L_x_72:
        /* <DEDUP_REMOVED lines=12> */
.L_x_75:
[----:B------:R-:W-:Y:S05]  /*31ff0*/  BSYNC B1 ;  /* 0x0000000000017941 */ /* 0x000fea0003800000 */
.L_x_74:
        /* <DEDUP_REMOVED lines=13> */
.L_x_77:
[----:B------:R-:W-:Y:S05]  /*320d0*/  BSYNC B1 ;  /* 0x0000000000017941 */ /* 0x000fea0003800000 */
.L_x_76:
        /* <DEDUP_REMOVED lines=9> */
.L_x_79:
[----:B------:R-:W-:Y:S05]  /*32170*/  BSYNC B1 ;  /* 0x0000000000017941 */ /* 0x000fea0003800000 */
.L_x_78:
        /* <DEDUP_REMOVED lines=10> */
.L_x_81:
[----:B------:R-:W-:Y:S05]  /*32220*/  BSYNC B1 ;  /* 0x0000000000017941 */ /* 0x000fea0003800000 */
.L_x_80:
        /* <DEDUP_REMOVED lines=12> */
.L_x_83:
[----:B------:R-:W-:Y:S05]  /*322f0*/  BSYNC B1 ;  /* 0x0000000000017941 */ /* 0x000fea0003800000 */
.L_x_82:
        /* <DEDUP_REMOVED lines=13> */
.L_x_85:
[----:B------:R-:W-:Y:S05]  /*323d0*/  BSYNC B1 ;  /* 0x0000000000017941 */ /* 0x000fea0003800000 */
.L_x_84:
        /* <DEDUP_REMOVED lines=9> */
.L_x_87:
[----:B------:R-:W-:Y:S05]  /*32470*/  BSYNC B1 ;  /* 0x0000000000017941 */ /* 0x000fea0003800000 */
.L_x_86:
        /* <DEDUP_REMOVED lines=10> */
.L_x_89:
[----:B------:R-:W-:Y:S05]  /*32520*/  BSYNC B1 ;  /* 0x0000000000017941 */ /* 0x000fea0003800000 */
.L_x_88:
        /* <DEDUP_REMOVED lines=12> */
.L_x_91:
[----:B------:R-:W-:Y:S05]  /*325f0*/  BSYNC B1 ;  /* 0x0000000000017941 */ /* 0x000fea0003800000 */
.L_x_90:
        /* <DEDUP_REMOVED lines=13> */
.L_x_93:
[----:B------:R-:W-:Y:S05]  /*326d0*/  BSYNC B1 ;  /* 0x0000000000017941 */ /* 0x000fea0003800000 */
.L_x_92:
        /* <DEDUP_REMOVED lines=9> */
.L_x_95:
[----:B------:R-:W-:Y:S05]  /*32770*/  BSYNC B1 ;  /* 0x0000000000017941 */ /* 0x000fea0003800000 */
.L_x_94:
        /* <DEDUP_REMOVED lines=10> */
.L_x_97:
[----:B------:R-:W-:Y:S05]  /*32820*/  BSYNC B1 ;  /* 0x0000000000017941 */ /* 0x000fea0003800000 */
.L_x_96:
        /* <DEDUP_REMOVED lines=12> */
.L_x_99:
[----:B------:R-:W-:Y:S05]  /*328f0*/  BSYNC B1 ;  /* 0x0000000000017941 */ /* 0x000fea0003800000 */
.L_x_98:
        /* <DEDUP_REMOVED lines=13> */
.L_x_101:
[----:B------:R-:W-:Y:S05]  /*329d0*/  BSYNC B1 ;  /* 0x0000000000017941 */ /* 0x000fea0003800000 */
.L_x_100:
        /* <DEDUP_REMOVED lines=9> */
.L_x_103:
[----:B------:R-:W-:Y:S05]  /*32a70*/  BSYNC B1 ;  /* 0x0000000000017941 */ /* 0x000fea0003800000 */
.L_x_102:
        /* <DEDUP_REMOVED lines=10> */
.L_x_105:
[----:B------:R-:W-:Y:S05]  /*32b20*/  BSYNC B1 ;  /* 0x0000000000017941 */ /* 0x000fea0003800000 */
.L_x_104:
        /* <DEDUP_REMOVED lines=12> */
.L_x_107:
[----:B------:R-:W-:Y:S05]  /*32bf0*/  BSYNC B1 ;  /* 0x0000000000017941 */ /* 0x000fea0003800000 */
.L_x_106:
        /* <DEDUP_REMOVED lines=13> */
.L_x_109:
[----:B------:R-:W-:Y:S05]  /*32cd0*/  BSYNC B1 ;  /* 0x0000000000017941 */ /* 0x000fea0003800000 */
.L_x_108:
        /* <DEDUP_REMOVED lines=9> */
.L_x_111:
[----:B------:R-:W-:Y:S05]  /*32d70*/  BSYNC B1 ;  /* 0x0000000000017941 */ /* 0x000fea0003800000 */
.L_x_110:
        /* <DEDUP_REMOVED lines=10> */
.L_x_113:
[----:B------:R-:W-:Y:S05]  /*32e20*/  BSYNC B1 ;  /* 0x0000000000017941 */ /* 0x000fea0003800000 */
.L_x_112:
        /* <DEDUP_REMOVED lines=12> */
.L_x_115:
[----:B------:R-:W-:Y:S05]  /*32ef0*/  BSYNC B1 ;  /* 0x0000000000017941 */ /* 0x000fea0003800000 */
.L_x_114:
        /* <DEDUP_REMOVED lines=13> */
.L_x_117:
[----:B------:R-:W-:Y:S05]  /*32fd0*/  BSYNC B1 ;  /* 0x0000000000017941 */ /* 0x000fea0003800000 */
.L_x_116:
        /* <DEDUP_REMOVED lines=9> */
.L_x_119:
[----:B------:R-:W-:Y:S05]  /*33070*/  BSYNC B1 ;  /* 0x0000000000017941 */ /* 0x000fea0003800000 */
.L_x_118:
        /* <DEDUP_REMOVED lines=10> */
.L_x_121:
[----:B------:R-:W-:Y:S05]  /*33120*/  BSYNC B1 ;  /* 0x0000000000017941 */ /* 0x000fea0003800000 */
.L_x_120:
        /* <DEDUP_REMOVED lines=12> */
.L_x_123:
[----:B------:R-:W-:Y:S05]  /*331f0*/  BSYNC B1 ;  /* 0x0000000000017941 */ /* 0x000fea0003800000 */
.L_x_122:
        /* <DEDUP_REMOVED lines=8> */
[----:B-1----:R-:W-:-:S04]  /*33280*/  @!P4 IADD3 R6, P2, R10, UR44, RZ ;  /* 0x0000002c0a06cc10 */ /* 0x002fc8000ff5e0ff */
[----:B------:R-:W-:Y:S02]  /*33290*/  @!P4 IADD3.X R7, R11, UR43, RZ, P2, !PT ;  /* 0x0000002b0b07cc10 */ /* 0x000fe400097fe4ff */
[----:B------:R-:W-:Y:S01]  /*332a0*/  ISETP.LT.OR P2, PT, R0, 0x62, !P1 ;  /* 0x000000620000780c */ /* 0x000fe20004f41670 */
[----:B------:R-:W-:-:S12]  /*332b0*/  @P4 BRA `(.L_x_125) ;  /* 0x00000000000c4947 */ /* 0x000fd80003800000 */
[----:B------:R-:W2:Y:S02]  /*332c0*/  LDG.E.U8 R2, desc[UR46][R222.64+0x59] ;  /* 0x0000592ede027981 */ /* 0x000ea4000c1e1100 */
[----:B--2---:R-:W-:-:S05]  /*332d0*/  PRMT R3, R2, 0x8880, RZ ;  /* 0x0000888002037816 */ /* 0x004fca00000000ff */
[----:B------:R-:W-:-:S07]  /*332e0*/  IMAD R3, R3, R17, RZ ;  /* 0x0000001103037224 */ /* 0x000fce00078e02ff */
.L_x_125:
[----:B------:R-:W-:Y:S05]  /*332f0*/  BSYNC B1 ;  /* 0x0000000000017941 */ /* 0x000fea0003800000 */
.L_x_124:
[----:B------:R-:W2:Y:S01]  /*33300*/  LDL.LU R21, [R1+0x83c] ;  /* 0x00083c0001157983 */ /* 0x000ea20000300800 */
[----:B------:R-:W-:Y:S01]  /*33310*/  BSSY B1, `(.L_x_126) ;  /* 0x0000007000017945 */ /* 0x000fe20003800000 */
[----:B--2---:R-:W-:-:S05]  /*33320*/  @!P4 IMAD R21, R21, R16, R3 ;  /* 0x000000101515c224 */ /* 0x004fca00078e0203 */
[----:B------:R1:W-:Y:S01]  /*33330*/  @!P4 STG.E.U8 desc[UR46][R6.64+0x59], R21 ;  /* 0x000059150600c986 */ /* 0x0003e2000c10112e */
[----:B------:R-:W-:Y:S05]  /*33340*/  @P6 BRA `(.L_x_127) ;  /* 0x00000000000c6947 */ /* 0x000fea0003800000 */
[----:B------:R-:W2:Y:S02]  /*33350*/  LDG.E.U8 R2, desc[UR46][R224.64+0x60] ;  /* 0x0000602ee0027981 */ /* 0x000ea4000c1e1100 */
[----:B--2---:R-:W-:-:S05]  /*33360*/  PRMT R3, R2, 0x8880, RZ ;  /* 0x0000888002037816 */ /* 0x004fca00000000ff */
[----:B------:R-:W-:-:S07]  /*33370*/  IMAD R3, R3, R17, RZ ;  /* 0x0000001103037224 */ /* 0x000fce00078e02ff */
.L_x_127:
[----:B------:R-:W-:Y:S05]  /*33380*/  BSYNC B1 ;  /* 0x0000000000017941 */ /* 0x000fea0003800000 */
.L_x_126:
        /* <DEDUP_REMOVED lines=10> */
.L_x_129:
[----:B------:R-:W-:Y:S05]  /*33430*/  BSYNC B1 ;  /* 0x0000000000017941 */ /* 0x000fea0003800000 */
.L_x_128:
[----:B-1----:R-:W2:Y:S01]  /*33440*/  LDL.LU R6, [R1+0x844] ;  /* 0x0008440001067983 */ /* 0x002ea20000300800 */
[----:B------:R-:W-:Y:S01]  /*33450*/  @!P5 IMAD.MOV.U32 R7, RZ, RZ, R11 ;  /* 0x000000ffff07d224 */ /* 0x000fe200078e000b */
[----:B------:R-:W-:Y:S01]  /*33460*/  @!P3 IADD3 R216, P4, R10, UR44, RZ ;  /* 0x0000002c0ad8bc10 */ /* 0x000fe2000ff9e0ff */
[----:B------:R-:W-:Y:S03]  /*33470*/  BSSY B1, `(.L_x_130) ;  /* 0x0000009000017945 */ /* 0x000fe60003800000 */
[----:B------:R-:W-:Y:S01]  /*33480*/  @!P3 IADD3.X R217, R11, UR43, RZ, P4, !PT ;  /* 0x0000002b0bd9bc10 */ /* 0x000fe2000a7fe4ff */
[----:B--2---:R-:W-:Y:S01]  /*33490*/  @!P5 IMAD R21, R6, R16, R3 ;  /* 0x000000100615d224 */ /* 0x004fe200078e0203 */
[----:B------:R-:W-:-:S05]  /*334a0*/  @!P5 MOV R6, R10 ;  /* 0x0000000a0006d202 */ /* 0x000fca0000000f00 */
[----:B------:R1:W-:Y:S01]  /*334b0*/  @!P5 STG.E.U8 desc[UR46][R6.64+0x61], R21 ;  /* 0x000061150600d986 */ /* 0x0003e2000c10112e */
[----:B------:R-:W-:Y:S05]  /*334c0*/  @P3 BRA `(.L_x_131) ;  /* 0x00000000000c3947 */ /* 0x000fea0003800000 */
[----:B------:R-:W2:Y:S02]  /*334d0*/  LDG.E.U8 R2, desc[UR46][R222.64+0x60] ;  /* 0x0000602ede027981 */ /* 0x000ea4000c1e1100 */
[----:B--2---:R-:W-:-:S05]  /*334e0*/  PRMT R3, R2, 0x8880, RZ ;  /* 0x0000888002037816 */ /* 0x004fca00000000ff */
[----:B------:R-:W-:-:S07]  /*334f0*/  IMAD R3, R3, R17, RZ ;  /* 0x0000001103037224 */ /* 0x000fce00078e02ff */
.L_x_131:
[----:B------:R-:W-:Y:S05]  /*33500*/  BSYNC B1 ;  /* 0x0000000000017941 */ /* 0x000fea0003800000 */
.L_x_130:
[----:B-1----:R-:W2:Y:S01]  /*33510*/  LDL.LU R6, [R1+0x848] ;  /* 0x0008480001067983 */ /* 0x002ea20000300800 */
[----:B------:R-:W-:Y:S01]  /*33520*/  BSSY B1, `(.L_x_132) ;  /* 0x000000d000017945 */ /* 0x000fe20003800000 */
[C---:B------:R-:W-:Y:S02]  /*33530*/  ISETP.LT.OR P6, PT, R0.reuse, 0x69, !P0 ;  /* 0x000000690000780c */ /* 0x040fe400047c1670 */
[----:B------:R-:W-:Y:S01]  /*33540*/  ISETP.LT.OR P4, PT, R0, 0x69, !P1 ;  /* 0x000000690000780c */ /* 0x000fe20004f81670 */
[----:B--2---:R-:W-:Y:S01]  /*33550*/  @!P3 IMAD R7, R6, R16, R3 ;  /* 0x000000100607b224 */ /* 0x004fe200078e0203 */
[----:B------:R-:W-:-:S04]  /*33560*/  @!P2 IADD3 R6, P5, R10, UR44, RZ ;  /* 0x0000002c0a06ac10 */ /* 0x000fc8000ffbe0ff */
[----:B------:R1:W-:Y:S01]  /*33570*/  @!P3 STG.E.U8 desc[UR46][R216.64+0x60], R7 ;  /* 0x00006007d800b986 */ /* 0x0003e2000c10112e */
[C---:B------:R-:W-:Y:S02]  /*33580*/  ISETP.LT.OR P3, PT, R0.reuse, 0x6a, !P0 ;  /* 0x0000006a0000780c */ /* 0x040fe40004761670 */
[----:B-1----:R-:W-:Y:S02]  /*33590*/  @!P2 IADD3.X R7, R11, UR43, RZ, P5, !PT ;  /* 0x0000002b0b07ac10 */ /* 0x002fe4000affe4ff */
[----:B------:R-:W-:Y:S01]  /*335a0*/  ISETP.LT.OR P5, PT, R0, 0x6a, !P1 ;  /* 0x0000006a0000780c */ /* 0x000fe20004fa1670 */
[----:B------:R-:W-:-:S12]  /*335b0*/  @P2 BRA `(.L_x_133) ;  /* 0x00000000000c2947 */ /* 0x000fd80003800000 */
[----:B------:R-:W2:Y:S02]  /*335c0*/  LDG.E.U8 R2, desc[UR46][R222.64+0x61] ;  /* 0x0000612ede027981 */ /* 0x000ea4000c1e1100 */
[----:B--2---:R-:W-:-:S05]  /*335d0*/  PRMT R3, R2, 0x8880, RZ ;  /* 0x0000888002037816 */ /* 0x004fca00000000ff */
[----:B------:R-:W-:-:S07]  /*335e0*/  IMAD R3, R3, R17, RZ ;  /* 0x0000001103037224 */ /* 0x000fce00078e02ff */
.L_x_133:
[----:B------:R-:W-:Y:S05]  /*335f0*/  BSYNC B1 ;  /* 0x0000000000017941 */ /* 0x000fea0003800000 */
.L_x_132:
        /* <DEDUP_REMOVED lines=8> */
.L_x_135:
[----:B------:R-:W-:Y:S05]  /*33680*/  BSYNC B1 ;  /* 0x0000000000017941 */ /* 0x000fea0003800000 */
.L_x_134:
        /* <DEDUP_REMOVED lines=10> */
.L_x_137:
[----:B------:R-:W-:Y:S05]  /*33730*/  BSYNC B1 ;  /* 0x0000000000017941 */ /* 0x000fea0003800000 */
.L_x_136:
[----:B-1----:R-:W2:Y:S01]  /*33740*/  LDL.LU R6, [R1+0x854] ;  /* 0x0008540001067983 */ /* 0x002ea20000300800 */
[----:B------:R-:W-:Y:S01]  /*33750*/  BSSY B1, `(.L_x_138) ;  /* 0x000000b000017945 */ /* 0x000fe20003800000 */
[----:B------:R-:W-:Y:S01]  /*33760*/  ISETP.LT.OR P2, PT, R0, 0x71, !P1 ;  /* 0x000000710000780c */ /* 0x000fe20004f41670 */
[----:B--2---:R-:W-:Y:S01]  /*33770*/  @!P3 IMAD R7, R6, R16, R3 ;  /* 0x000000100607b224 */ /* 0x004fe200078e0203 */
[----:B------:R-:W-:-:S04]  /*33780*/  @!P5 IADD3 R6, P6, R10, UR44, RZ ;  /* 0x0000002c0a06dc10 */ /* 0x000fc8000ffde0ff */
[----:B------:R1:W-:Y:S01]  /*33790*/  @!P3 STG.E.U8 desc[UR46][R10.64+0x69], R7 ;  /* 0x000069070a00b986 */ /* 0x0003e2000c10112e */
[----:B------:R-:W-:-:S04]  /*337a0*/  @!P4 IADD3 R216, P3, R10, UR44, RZ ;  /* 0x0000002c0ad8cc10 */ /* 0x000fc8000ff7e0ff */
[----:B------:R-:W-:Y:S01]  /*337b0*/  @!P4 IADD3.X R217, R11, UR43, RZ, P3, !PT ;  /* 0x0000002b0bd9cc10 */ /* 0x000fe20009ffe4ff */
[----:B------:R-:W-:Y:S08]  /*337c0*/  @P4 BRA `(.L_x_139) ;  /* 0x00000000000c4947 */ /* 0x000ff00003800000 */
[----:B------:R-:W2:Y:S02]  /*337d0*/  LDG.E.U8 R2, desc[UR46][R222.64+0x68] ;  /* 0x0000682ede027981 */ /* 0x000ea4000c1e1100 */
[----:B--2---:R-:W-:-:S05]  /*337e0*/  PRMT R3, R2, 0x8880, RZ ;  /* 0x0000888002037816 */ /* 0x004fca00000000ff */
[----:B------:R-:W-:-:S07]  /*337f0*/  IMAD R3, R3, R17, RZ ;  /* 0x0000001103037224 */ /* 0x000fce00078e02ff */
.L_x_139:
[----:B------:R-:W-:Y:S05]  /*33800*/  BSYNC B1 ;  /* 0x0000000000017941 */ /* 0x000fea0003800000 */
.L_x_138:
[----:B------:R-:W2:Y:S01]  /*33810*/  LDL.LU R21, [R1+0x858] ;  /* 0x0008580001157983 */ /* 0x000ea20000300800 */
[----:B------:R-:W-:Y:S01]  /*33820*/  BSSY B1, `(.L_x_140) ;  /* 0x0000008000017945 */ /* 0x000fe20003800000 */
[----:B-1----:R-:W-:Y:S01]  /*33830*/  @!P5 IADD3.X R7, R11, UR43, RZ, P6, !PT ;  /* 0x0000002b0b07dc10 */ /* 0x002fe2000b7fe4ff */
[----:B--2---:R-:W-:-:S05]  /*33840*/  @!P4 IMAD R21, R21, R16, R3 ;  /* 0x000000101515c224 */ /* 0x004fca00078e0203 */
[----:B------:R1:W-:Y:S01]  /*33850*/  @!P4 STG.E.U8 desc[UR46][R216.64+0x68], R21 ;  /* 0x00006815d800c986 */ /* 0x0003e2000c10112e */
[----:B------:R-:W-:Y:S05]  /*33860*/  @P5 BRA `(.L_x_141) ;  /* 0x00000000000c5947 */ /* 0x000fea0003800000 */
[----:B------:R-:W2:Y:S02]  /*33870*/  LDG.E.U8 R2, desc[UR46][R222.64+0x69] ;  /* 0x0000692ede027981 */ /* 0x000ea4000c1e1100 */
[----:B--2---:R-:W-:-:S05]  /*33880*/  PRMT R3, R2, 0x8880, RZ ;  /* 0x0000888002037816 */ /* 0x004fca00000000ff */
[----:B------:R-:W-:-:S07]  /*33890*/  IMAD R3, R3, R17, RZ ;  /* 0x0000001103037224 */ /* 0x000fce00078e02ff */
.L_x_141:
[----:B------:R-:W-:Y:S05]  /*338a0*/  BSYNC B1 ;  /* 0x0000000000017941 */ /* 0x000fea0003800000 */
.L_x_140:
[----:B-1----:R-:W2:Y:S01]  /*338b0*/  LDL.LU R21, [R1+0x85c] ;  /* 0x00085c0001157983 */ /* 0x002ea20000300800 */
[C---:B------:R-:W-:Y:S01]  /*338c0*/  ISETP.LT.OR P4, PT, R0.reuse, 0x71, !P0 ;  /* 0x000000710000780c */ /* 0x040fe20004781670 */
[----:B------:R-:W-:Y:S01]  /*338d0*/  BSSY B1, `(.L_x_142) ;  /* 0x000000a000017945 */ /* 0x000fe20003800000 */
[----:B------:R-:W-:Y:S02]  /*338e0*/  ISETP.LT.OR P3, PT, R0, 0x72, !P1 ;  /* 0x000000720000780c */ /* 0x000fe40004f61670 */
[----:B------:R-:W-:Y:S01]  /*338f0*/  @!P2 IADD3 R216, P6, R10, UR44, RZ ;  /* 0x0000002c0ad8ac10 */ /* 0x000fe2000ffde0ff */
[----:B--2---:R-:W-:-:S05]  /*33900*/  @!P5 IMAD R21, R21, R16, R3 ;  /* 0x000000101515d224 */ /* 0x004fca00078e0203 */
[----:B------:R1:W-:Y:S01]  /*33910*/  @!P5 STG.E.U8 desc[UR46][R6.64+0x69], R21 ;  /* 0x000069150600d986 */ /* 0x0003e2000c10112e */
[----:B------:R-:W-:Y:S02]  /*33920*/  ISETP.LT.OR P5, PT, R0, 0x72, !P0 ;  /* 0x000000720000780c */ /* 0x000fe400047a1670 */
[----:B------:R-:W-:Y:S11]  /*33930*/  @P4 BRA `(.L_x_143) ;  /* 0x00000000000c4947 */ /* 0x000ff60003800000 */
[----:B------:R-:W2:Y:S02]  /*33940*/  LDG.E.U8 R2, desc[UR46][R224.64+0x70] ;  /* 0x0000702ee0027981 */ /* 0x000ea4000c1e1100 */
[----:B--2---:R-:W-:-:S05]  /*33950*/  PRMT R3, R2, 0x8880, RZ ;  /* 0x0000888002037816 */ /* 0x004fca00000000ff */
[----:B------:R-:W-:-:S07]  /*33960*/  IMAD R3, R3, R17, RZ ;  /* 0x0000001103037224 */ /* 0x000fce00078e02ff */
.L_x_143:
[----:B------:R-:W-:Y:S05]  /*33970*/  BSYNC B1 ;  /* 0x0000000000017941 */ /* 0x000fea0003800000 */
.L_x_142:
[----:B-1----:R-:W2:Y:S01]  /*33980*/  LDL.LU R6, [R1+0x860] ;  /* 0x0008600001067983 */ /* 0x002ea20000300800 */
[----:B------:R-:W-:Y:S01]  /*33990*/  @!P4 IMAD.MOV.U32 R7, RZ, RZ, R11 ;  /* 0x000000ffff07c224 */ /* 0x000fe200078e000b */
[----:B------:R-:W-:Y:S01]  /*339a0*/  BSSY B1, `(.L_x_144) ;  /* 0x0000008000017945 */ /* 0x000fe20003800000 */
[----:B--2---:R-:W-:Y:S01]  /*339b0*/  @!P4 IMAD R21, R6, R16, R3 ;  /* 0x000000100615c224 */ /* 0x004fe200078e0203 */
[----:B------:R-:W-:-:S05]  /*339c0*/  @!P4 MOV R6, R10 ;  /* 0x0000000a0006c202 */ /* 0x000fca0000000f00 */
[----:B------:R1:W-:Y:S01]  /*339d0*/  @!P4 STG.E.U8 desc[UR46][R6.64+0x70], R21 ;  /* 0x000070150600c986 */ /* 0x0003e2000c10112e */
[----:B------:R-:W-:Y:S05]  /*339e0*/  @P5 BRA `(.L_x_145) ;  /* 0x00000000000c5947 */ /* 0x000fea0003800000 */
[----:B------:R-:W2:Y:S02]  /*339f0*/  LDG.E.U8 R2, desc[UR46][R224.64+0x71] ;  /* 0x0000712ee0027981 */ /* 0x000ea4000c1e1100 */
[----:B--2---:R-:W-:-:S05]  /*33a00*/  PRMT R3, R2, 0x8880, RZ ;  /* 0x0000888002037816 */ /* 0x004fca00000000ff */
[----:B------:R-:W-:-:S07]  /*33a10*/  IMAD R3, R3, R17, RZ ;  /* 0x0000001103037224 */ /* 0x000fce00078e02ff */
.L_x_145:
[----:B------:R-:W-:Y:S05]  /*33a20*/  BSYNC B1 ;  /* 0x0000000000017941 */ /* 0x000fea0003800000 */
.L_x_144:
[----:B-1----:R-:W2:Y:S01]  /*33a30*/  LDL.LU R6, [R1+0x864] ;  /* 0x0008640001067983 */ /* 0x002ea20000300800 */
[----:B------:R-:W-:Y:S01]  /*33a40*/  @!P5 IMAD.MOV.U32 R7, RZ, RZ, R11 ;  /* 0x000000ffff07d224 */ /* 0x000fe200078e000b */
[----:B------:R-:W-:Y:S01]  /*33a50*/  BSSY B1, `(.L_x_146) ;  /* 0x0000009000017945 */ /* 0x000fe20003800000 */
[----:B------:R-:W-:Y:S01]  /*33a60*/  @!P2 IADD3.X R217, R11, UR43, RZ, P6, !PT ;  /* 0x0000002b0bd9ac10 */ /* 0x000fe2000b7fe4ff */
[----:B--2---:R-:W-:Y:S02]  /*33a70*/  @!P5 IMAD R21, R6, R16, R3 ;  /* 0x000000100615d224 */ /* 0x004fe400078e0203 */
[----:B------:R-:W-:-:S05]  /*33a80*/  @!P5 IMAD.MOV.U32 R6, RZ, RZ, R10 ;  /* 0x000000ffff06d224 */ /* 0x000fca00078e000a */
[----:B------:R1:W-:Y:S01]  /*33a90*/  @!P5 STG.E.U8 desc[UR46][R6.64+0x71], R21 ;  /* 0x000071150600d986 */ /* 0x0003e2000c10112e */
[----:B------:R-:W-:Y:S05]  /*33aa0*/  @P2 BRA `(.L_x_147) ;  /* 0x00000000000c2947 */ /* 0x000fea0003800000 */
[----:B------:R-:W2:Y:S02]  /*33ab0*/  LDG.E.U8 R2, desc[UR46][R222.64+0x70] ;  /* 0x0000702ede027981 */ /* 0x000ea4000c1e1100 */
[----:B--2---:R-:W-:-:S05]  /*33ac0*/  PRMT R3, R2, 0x8880, RZ ;  /* 0x0000888002037816 */ /* 0x004fca00000000ff */
[----:B------:R-:W-:-:S07]  /*33ad0*/  IMAD R3, R3, R17, RZ ;  /* 0x0000001103037224 */ /* 0x000fce00078e02ff */
.L_x_147:
[----:B------:R-:W-:Y:S05]  /*33ae0*/  BSYNC B1 ;  /* 0x0000000000017941 */ /* 0x000fea0003800000 */
.L_x_146:
        /* <DEDUP_REMOVED lines=14> */
.L_x_149:
[----:B------:R-:W-:Y:S05]  /*33bd0*/  BSYNC B1 ;  /* 0x0000000000017941 */ /* 0x000fea0003800000 */
.L_x_148:
        /* <DEDUP_REMOVED lines=8> */
.L_x_151:
[----:B------:R-:W-:Y:S05]  /*33c60*/  BSYNC B1 ;  /* 0x0000000000017941 */ /* 0x000fea0003800000 */
.L_x_150:
        /* <DEDUP_REMOVED lines=10> */
.L_x_153:
[----:B------:R-:W-:Y:S05]  /*33d10*/  BSYNC B1 ;  /* 0x0000000000017941 */ /* 0x000fea0003800000 */
.L_x_152:
        /* <DEDUP_REMOVED lines=12> */
.L_x_155:
[----:B------:R-:W-:Y:S05]  /*33de0*/  BSYNC B1 ;  /* 0x0000000000017941 */ /* 0x000fea0003800000 */
.L_x_154:
        /* <DEDUP_REMOVED lines=9> */
.L_x_157:
[----:B------:R-:W-:Y:S05]  /*33e80*/  BSYNC B1 ;  /* 0x0000000000017941 */ /* 0x000fea0003800000 */
.L_x_156:
        /* <DEDUP_REMOVED lines=12> */
.L_x_159:
[----:B------:R-:W-:Y:S05]  /*33f50*/  BSYNC B1 ;  /* 0x0000000000017941 */ /* 0x000fea0003800000 */
.L_x_158:
        /* <DEDUP_REMOVED lines=10> */
.L_x_161:
[----:B------:R-:W-:Y:S05]  /*34000*/  BSYNC B1 ;  /* 0x0000000000017941 */ /* 0x000fea0003800000 */
.L_x_160:
[----:B-1----:R-:W2:Y:S01]  /*34010*/  LDL.LU R6, [R1+0x884] ;  /* 0x0008840001067983 */ /* 0x002ea20000300800 */
[----:B------:R-:W-:Y:S01]  /*34020*/  @!P5 IMAD.MOV.U32 R7, RZ, RZ, R11 ;  /* 0x000000ffff07d224 */ /* 0x000fe200078e000b */
[----:B------:R-:W-:Y:S01]  /*34030*/  BSSY B1, `(.L_x_162) ;  /* 0x0000009000017945 */ /* 0x000fe20003800000 */
        /* <DEDUP_REMOVED lines=8> */
.L_x_163:
[----:B------:R-:W-:Y:S05]  /*340c0*/  BSYNC B1 ;  /* 0x0000000000017941 */ /* 0x000fea0003800000 */
.L_x_162:
        /* <DEDUP_REMOVED lines=14> */
.L_x_165:
[----:B------:R-:W-:Y:S05]  /*341b0*/  BSYNC B1 ;  /* 0x0000000000017941 */ /* 0x000fea0003800000 */
.L_x_164:
        /* <DEDUP_REMOVED lines=8> */
.L_x_167:
[----:B------:R-:W-:Y:S05]  /*34240*/  BSYNC B1 ;  /* 0x0000000000017941 */ /* 0x000fea0003800000 */
.L_x_166:
        /* <DEDUP_REMOVED lines=10> */
.L_x_169:
[----:B------:R-:W-:Y:S05]  /*342f0*/  BSYNC B1 ;  /* 0x0000000000017941 */ /* 0x000fea0003800000 */
.L_x_168:
        /* <DEDUP_REMOVED lines=12> */
.L_x_171:
[----:B------:R-:W-:Y:S05]  /*343c0*/  BSYNC B1 ;  /* 0x0000000000017941 */ /* 0x000fea0003800000 */
.L_x_170:
        /* <DEDUP_REMOVED lines=9> */
.L_x_173:
[----:B------:R-:W-:Y:S05]  /*34460*/  BSYNC B1 ;  /* 0x0000000000017941 */ /* 0x000fea0003800000 */
.L_x_172:
        /* <DEDUP_REMOVED lines=12> */
.L_x_175:
[----:B------:R-:W-:Y:S05]  /*34530*/  BSYNC B1 ;  /* 0x0000000000017941 */ /* 0x000fea0003800000 */
.L_x_174:
        /* <DEDUP_REMOVED lines=10> */
.L_x_177:
[----:B------:R-:W-:Y:S05]  /*345e0*/  BSYNC B1 ;  /* 0x0000000000017941 */ /* 0x000fea0003800000 */
.L_x_176:
        /* <DEDUP_REMOVED lines=11> */
.L_x_179:
[----:B------:R-:W-:Y:S05]  /*346a0*/  BSYNC B1 ;  /* 0x0000000000017941 */ /* 0x000fea0003800000 */
.L_x_178:
        /* <DEDUP_REMOVED lines=14> */
.L_x_181:
[----:B------:R-:W-:Y:S05]  /*34790*/  BSYNC B1 ;  /* 0x0000000000017941 */ /* 0x000fea0003800000 */
.L_x_180:
        /* <DEDUP_REMOVED lines=8> */
.L_x_183:
[----:B------:R-:W-:Y:S05]  /*34820*/  BSYNC B1 ;  /* 0x0000000000017941 */ /* 0x000fea0003800000 */
.L_x_182:
        /* <DEDUP_REMOVED lines=10> */
.L_x_185:
[----:B------:R-:W-:Y:S05]  /*348d0*/  BSYNC B1 ;  /* 0x0000000000017941 */ /* 0x000fea0003800000 */
.L_x_184:
        /* <DEDUP_REMOVED lines=12> */
.L_x_187:
[----:B------:R-:W-:Y:S05]  /*349a0*/  BSYNC B1 ;  /* 0x0000000000017941 */ /* 0x000fea0003800000 */
.L_x_186:
        /* <DEDUP_REMOVED lines=9> */
.L_x_189:
[----:B------:R-:W-:Y:S05]  /*34a40*/  BSYNC B1 ;  /* 0x0000000000017941 */ /* 0x000fea0003800000 */
.L_x_188:
        /* <DEDUP_REMOVED lines=12> */
.L_x_191:
[----:B------:R-:W-:Y:S05]  /*34b10*/  BSYNC B1 ;  /* 0x0000000000017941 */ /* 0x000fea0003800000 */
.L_x_190:
        /* <DEDUP_REMOVED lines=10> */
.L_x_193:
[----:B------:R-:W-:Y:S05]  /*34bc0*/  BSYNC B1 ;  /* 0x0000000000017941 */ /* 0x000fea0003800000 */
.L_x_192:
        /* <DEDUP_REMOVED lines=11> */
.L_x_195:
[----:B------:R-:W-:Y:S05]  /*34c80*/  BSYNC B1 ;  /* 0x0000000000017941 */ /* 0x000fea0003800000 */
.L_x_194:
        /* <DEDUP_REMOVED lines=14> */
.L_x_197:
[----:B------:R-:W-:Y:S05]  /*34d70*/  BSYNC B1 ;  /* 0x0000000000017941 */ /* 0x000fea0003800000 */
.L_x_196:
        /* <DEDUP_REMOVED lines=8> */
.L_x_199:
[----:B------:R-:W-:Y:S05]  /*34e00*/  BSYNC B1 ;  /* 0x0000000000017941 */ /* 0x000fea0003800000 */
.L_x_198:
        /* <DEDUP_REMOVED lines=10> */
.L_x_201:
[----:B------:R-:W-:Y:S05]  /*34eb0*/  BSYNC B1 ;  /* 0x0000000000017941 */ /* 0x000fea0003800000 */
.L_x_200:
        /* <DEDUP_REMOVED lines=12> */
.L_x_203:
[----:B------:R-:W-:Y:S05]  /*34f80*/  BSYNC B1 ;  /* 0x0000000000017941 */ /* 0x000fea0003800000 */
.L_x_202:
        /* <DEDUP_REMOVED lines=9> */
.L_x_205:
[----:B------:R-:W-:Y:S05]  /*35020*/  BSYNC B1 ;  /* 0x0000000000017941 */ /* 0x000fea0003800000 */
.L_x_204:
        /* <DEDUP_REMOVED lines=12> */
.L_x_207:
[----:B------:R-:W-:Y:S05]  /*350f0*/  BSYNC B1 ;  /* 0x0000000000017941 */ /* 0x000fea0003800000 */
.L_x_206:
        /* <DEDUP_REMOVED lines=10> */
.L_x_209:
[----:B------:R-:W-:Y:S05]  /*351a0*/  BSYNC B1 ;  /* 0x0000000000017941 */ /* 0x000fea0003800000 */
.L_x_208:
        /* <DEDUP_REMOVED lines=11> */
.L_x_211:
[----:B------:R-:W-:Y:S05]  /*35260*/  BSYNC B1 ;  /* 0x0000000000017941 */ /* 0x000fea0003800000 */
.L_x_210:
        /* <DEDUP_REMOVED lines=14> */
.L_x_213:
[----:B------:R-:W-:Y:S05]  /*35350*/  BSYNC B1 ;  /* 0x0000000000017941 */ /* 0x000fea0003800000 */
.L_x_212:
        /* <DEDUP_REMOVED lines=8> */
.L_x_215:
[----:B------:R-:W-:Y:S05]  /*353e0*/  BSYNC B1 ;  /* 0x0000000000017941 */ /* 0x000fea0003800000 */
.L_x_214:
        /* <DEDUP_REMOVED lines=10> */
.L_x_217:
[----:B------:R-:W-:Y:S05]  /*35490*/  BSYNC B1 ;  /* 0x0000000000017941 */ /* 0x000fea0003800000 */
.L_x_216:
[----:B-1----:R-:W2:Y:S01]  /*354a0*/  LDL.LU R6, [R1+0x8f4] ;  /* 0x0008f40001067983 */ /* 0x002ea20000300800 */
[----:B------:R-:W-:Y:S01]  /*354b0*/  @!P6 IMAD.MOV.U32 R7, RZ, RZ, R11 ;  /* 0x000000ffff07e224 */ /* 0x000fe200078e000b */
[----:B------:R-:W-:Y:S01]  /*354c0*/  IADD3 R21, P3, R20, 0x80, RZ ;  /* 0x0000008014157810 */ /* 0x000fe20007f7e0ff */
[----:B------:R-:W-:Y:S01]  /*354d0*/  BSSY B1, `(.L_x_218) ;  /* 0x0000015000017945 */ /* 0x000fe20003800000 */
[----:B------:R-:W-:Y:S02]  /*354e0*/  @!P2 IADD3 R216, P5, R10, UR44, RZ ;  /* 0x0000002c0ad8ac10 */ /* 0x000fe4000ffbe0ff */
[----:B------:R-:W-:Y:S01]  /*354f0*/  IADD3.X R221, RZ, UR7, RZ, P3, !PT ;  /* 0x00000007ffdd7c10 */ /* 0x000fe20009ffe4ff */
[----:B------:R-:W-:Y:S01]  /*35500*/  IMAD.WIDE.U32 R218, R21, R8, R12 ;  /* 0x0000000815da7225 */ /* 0x000fe200078e000c */
[----:B------:R-:W-:-:S03]  /*35510*/  LOP3.LUT R18, R18, 0xfffffff7, RZ, 0xc0, !PT ;  /* 0xfffffff712127812 */ /* 0x000fc600078ec0ff */
[----:B------:R-:W-:-:S04]  /*35520*/  IMAD R226, R221, R8, RZ ;  /* 0x00000008dde27224 */ /* 0x000fc800078e02ff */
[----:B------:R-:W-:Y:S02]  /*35530*/  IMAD R226, R21, R9, R226 ;  /* 0x0000000915e27224 */ /* 0x000fe400078e02e2 */
[----:B--2---:R-:W-:Y:S02]  /*35540*/  @!P6 IMAD R217, R6, R16, R3 ;  /* 0x0000001006d9e224 */ /* 0x004fe400078e0203 */
[----:B------:R-:W-:-:S05]  /*35550*/  @!P6 IMAD.MOV.U32 R6, RZ, RZ, R10 ;  /* 0x000000ffff06e224 */ /* 0x000fca00078e000a */
[----:B------:R1:W-:Y:S01]  /*35560*/  @!P6 STG.E.U8 desc[UR46][R6.64+0xb9], R217 ;  /* 0x0000b9d90600e986 */ /* 0x0003e2000c10112e */
[----:B------:R-:W-:-:S04]  /*35570*/  ISETP.GE.AND P6, PT, R19, 0x81, PT ;  /* 0x000000811300780c */ /* 0x000fc80003fc6270 */
[----:B------:R-:W-:Y:S02]  /*35580*/  ISETP.LT.OR P3, PT, R0, 0x1, !P6 ;  /* 0x000000010000780c */ /* 0x000fe40007761670 */
[----:B-1----:R-:W-:Y:S02]  /*35590*/  @!P2 IADD3.X R217, R11, UR43, RZ, P5, !PT ;  /* 0x0000002b0bd9ac10 */ /* 0x002fe4000affe4ff */
[----:B------:R-:W-:-:S05]  /*355a0*/  @!P4 IADD3 R6, P5, R10, UR44, RZ ;  /* 0x0000002c0a06cc10 */ /* 0x000fca000ffbe0ff */
[----:B------:R-:W-:Y:S02]  /*355b0*/  @P6 LOP3.LUT R18, R18, 0x8, RZ, 0xfc, !PT ;  /* 0x0000000812126812 */ /* 0x000fe400078efcff */
[----:B------:R-:W-:Y:S02]  /*355c0*/  @!P4 IADD3.X R7, R11, UR43, RZ, P5, !PT ;  /* 0x0000002b0b07cc10 */ /* 0x000fe4000affe4ff */
[----:B------:R-:W-:Y:S01]  /*355d0*/  IADD3 R220, P5, R218, R14, RZ ;  /* 0x0000000edadc7210 */ /* 0x000fe20007fbe0ff */
[----:B------:R-:W-:-:S12]  /*355e0*/  @P2 BRA `(.L_x_219) ;  /* 0x00000000000c2947 */ /* 0x000fd80003800000 */
[----:B------:R-:W2:Y:S02]  /*355f0*/  LDG.E.U8 R2, desc[UR46][R222.64+0xb8] ;  /* 0x0000b82ede027981 */ /* 0x000ea4000c1e1100 */
[----:B--2---:R-:W-:-:S05]  /*35600*/  PRMT R3, R2, 0x8880, RZ ;  /* 0x0000888002037816 */ /* 0x004fca00000000ff */
[----:B------:R-:W-:-:S07]  /*35610*/  IMAD R3, R3, R17, RZ ;  /* 0x0000001103037224 */ /* 0x000fce00078e02ff */
.L_x_219:
[----:B------:R-:W-:Y:S05]  /*35620*/  BSYNC B1 ;  /* 0x0000000000017941 */ /* 0x000fea0003800000 */
.L_x_218:
[----:B------:R-:W2:Y:S01]  /*35630*/  LDL.LU R227, [R1+0x8f8] ;  /* 0x0008f80001e37983 */ /* 0x000ea20000300800 */
[----:B------:R-:W-:Y:S01]  /*35640*/  BSSY B1, `(.L_x_220) ;  /* 0x0000008000017945 */ /* 0x000fe20003800000 */
[----:B------:R-:W-:Y:S01]  /*35650*/  IADD3.X R221, R15, R219, R226, P5, !PT ;  /* 0x000000db0fdd7210 */ /* 0x000fe20002ffe4e2 */
[----:B--2---:R-:W-:-:S05]  /*35660*/  @!P2 IMAD R218, R227, R16, R3 ;  /* 0x00000010e3daa224 */ /* 0x004fca00078e0203 */
[----:B------:R1:W-:Y:S01]  /*35670*/  @!P2 STG.E.U8 desc[UR46][R216.64+0xb8], R218 ;  /* 0x0000b8dad800a986 */ /* 0x0003e2000c10112e */
[----:B------:R-:W-:Y:S05]  /*35680*/  @P4 BRA `(.L_x_221) ;  /* 0x00000000000c4947 */ /* 0x000fea0003800000 */
[----:B------:R-:W2:Y:S02]  /*35690*/  LDG.E.U8 R2, desc[UR46][R222.64+0xb9] ;  /* 0x0000b92ede027981 */ /* 0x000ea4000c1e1100 */
[----:B--2---:R-:W-:-:S05]  /*356a0*/  PRMT R3, R2, 0x8880, RZ ;  /* 0x0000888002037816 */ /* 0x004fca00000000ff */
[----:B------:R-:W-:-:S07]  /*356b0*/  IMAD R3, R3, R17, RZ ;  /* 0x0000001103037224 */ /* 0x000fce00078e02ff */
.L_x_221:
[----:B------:R-:W-:Y:S05]  /*356c0*/  BSYNC B1 ;  /* 0x0000000000017941 */ /* 0x000fea0003800000 */
.L_x_220:
[----:B-1----:R-:W2:Y:S04]  /*356d0*/  LDL.LU R216, [R1+0x8fc] ;  /* 0x0008fc0001d87983 */ /* 0x002ea80000300800 */
[----:B------:R-:W3:Y:S01]  /*356e0*/  LDL.LU R217, [R1+0x600] ;  /* 0x0006000001d97983 */ /* 0x000ee20000300800 */
[----:B--2---:R-:W-:-:S05]  /*356f0*/  @!P4 IMAD R216, R216, R16, R3 ;  /* 0x00000010d8d8c224 */ /* 0x004fca00078e0203 */
[----:B------:R1:W-:Y:S04]  /*35700*/  @!P4 STG.E.U8 desc[UR46][R6.64+0xb9], R216 ;  /* 0x0000b9d80600c986 */ /* 0x0003e8000c10112e */
[----:B------:R-:W2:Y:S01]  /*35710*/  @!P3 LDG.E.U8 R2, desc[UR46][R220.64] ;  /* 0x0000002edc02b981 */ /* 0x000ea2000c1e1100 */
[----:B------:R-:W-:Y:S01]  /*35720*/  USHF.L.U64.HI UR4, UR10, 0x7, UR11 ;  /* 0x000000070a047899 */ /* 0x000fe2000801020b */
[----:B------:R-:W-:Y:S01]  /*35730*/  IMAD.WIDE.U32 R218, R21, R8, R4 ;  /* 0x0000000815da7225 */ /* 0x000fe200078e0004 */
[----:B------:R-:W-:Y:S01]  /*35740*/  ISETP.GE.AND P5, PT, R19, 0x89, PT ;  /* 0x000000891300780c */ /* 0x000fe20003fa6270 */
[----:B------:R-:W-:Y:S01]  /*35750*/  BSSY B1, `(.L_x_222) ;  /* 0x0000015000017945 */ /* 0x000fe20003800000 */
[----:B------:R-:W-:Y:S01]  /*35760*/  LOP3.LUT R18, R18, 0xfffffffb, RZ, 0xc0, !PT ;  /* 0xfffffffb12127812 */ /* 0x000fe200078ec0ff */
[----:B------:R-:W-:-:S02]  /*35770*/  IMAD.IADD R226, R226, 0x1, R219 ;  /* 0x00000001e2e27824 */ /* 0x000fc400078e02db */
[----:B-1----:R-:W-:-:S08]  /*35780*/  IMAD.U32 R216, RZ, RZ, UR10 ;  /* 0x0000000affd87e24 */ /* 0x002fd0000f8e00ff */
[----:B------:R-:W-:Y:S02]  /*35790*/  @P5 LOP3.LUT R18, R18, 0x4, RZ, 0xfc, !PT ;  /* 0x0000000412125812 */ /* 0x000fe400078efcff */
[----:B--2---:R-:W-:-:S05]  /*357a0*/  @!P3 PRMT R6, R2, 0x8880, RZ ;  /* 0x000088800206b816 */ /* 0x004fca00000000ff */
[----:B------:R-:W-:Y:S01]  /*357b0*/  @!P3 IMAD.MOV.U32 R7, RZ, RZ, R6 ;  /* 0x000000ffff07b224 */ /* 0x000fe200078e0006 */
[----:B------:R-:W-:-:S03]  /*357c0*/  LEA R6, P2, R216, R10, 0x7 ;  /* 0x0000000ad8067211 */ /* 0x000fc600078438ff */
[----:B------:R-:W-:Y:S01]  /*357d0*/  @!P3 IMAD R3, R7, R17, RZ ;  /* 0x000000110703b224 */ /* 0x000fe200078e02ff */
[----:B------:R-:W-:Y:S02]  /*357e0*/  IADD3.X R7, R11, UR4, RZ, P2, !PT ;  /* 0x000000040b077c10 */ /* 0x000fe400097fe4ff */
[----:B------:R-:W-:Y:S01]  /*357f0*/  IADD3 R218, P2, P4, R22, R14, R218 ;  /* 0x0000000e16da7210 */ /* 0x000fe20007c5e0da */
[----:B---3--:R-:W-:-:S03]  /*35800*/  @!P3 IMAD R21, R217, R16, R3 ;  /* 0x00000010d915b224 */ /* 0x008fc600078e0203 */
[----:B------:R-:W-:Y:S02]  /*35810*/  IADD3.X R219, R13, R15, R226, P2, P4 ;  /* 0x0000000f0ddb7210 */ /* 0x000fe400017e84e2 */
[----:B------:R1:W-:Y:S01]  /*35820*/  @!P3 STG.E.U8 desc[UR46][R6.64], R21 ;  /* 0x000000150600b986 */ /* 0x0003e2000c10112e */
[C---:B------:R-:W-:Y:S02]  /*35830*/  ISETP.LT.OR P3, PT, R0.reuse, 0x2, !P6 ;  /* 0x000000020000780c */ /* 0x040fe40007761670 */
[C---:B------:R-:W-:Y:S02]  /*35840*/  ISETP.LT.OR P4, PT, R0.reuse, 0x1, !P5 ;  /* 0x000000010000780c */ /* 0x040fe40006f81670 */
[----:B------:R-:W-:-:S09]  /*35850*/  ISETP.LT.OR P2, PT, R0, 0x2, !P5 ;  /* 0x000000020000780c */ /* 0x000fd20006f41670 */
[----:B-1----:R-:W-:Y:S05]  /*35860*/  @P3 BRA `(.L_x_223) ;  /* 0x00000000000c3947 */ /* 0x002fea0003800000 */
[----:B------:R-:W2:Y:S02]  /*35870*/  LDG.E.U8 R2, desc[UR46][R220.64+0x1] ;  /* 0x0000012edc027981 */ /* 0x000ea4000c1e1100 */
[----:B--2---:R-:W-:-:S05]  /*35880*/  PRMT R3, R2, 0x8880, RZ ;  /* 0x0000888002037816 */ /* 0x004fca00000000ff */
[----:B------:R-:W-:-:S07]  /*35890*/  IMAD R3, R3, R17, RZ ;  /* 0x0000001103037224 */ /* 0x000fce00078e02ff */
.L_x_223:
[----:B------:R-:W-:Y:S05]  /*358a0*/  BSYNC B1 ;  /* 0x0000000000017941 */ /* 0x000fea0003800000 */
.L_x_222:
[----:B------:R-:W2:Y:S01]  /*358b0*/  LDL.LU R21, [R1+0x604] ;  /* 0x0006040001157983 */ /* 0x000ea20000300800 */
[----:B------:R-:W-:Y:S01]  /*358c0*/  BSSY B1, `(.L_x_224) ;  /* 0x000000a000017945 */ /* 0x000fe20003800000 */
[----:B--2---:R-:W-:-:S05]  /*358d0*/  @!P3 IMAD R21, R21, R16, R3 ;  /* 0x000000101515b224 */ /* 0x004fca00078e0203 */
[----:B------:R1:W-:Y:S01]  /*358e0*/  @!P3 STG.E.U8 desc[UR46][R6.64+0x1], R21 ;  /* 0x000001150600b986 */ /* 0x0003e2000c10112e */
[----:B------:R-:W-:-:S04]  /*358f0*/  @!P4 IADD3 R226, P3, R6, UR44, RZ ;  /* 0x0000002c06e2cc10 */ /* 0x000fc8000ff7e0ff */
[----:B------:R-:W-:Y:S02]  /*35900*/  @!P4 IADD3.X R227, R7, UR43, RZ, P3, !PT ;  /* 0x0000002b07e3cc10 */ /* 0x000fe40009ffe4ff */
[----:B------:R-:W-:Y:S01]  /*35910*/  @!P2 IADD3 R216, P3, R6, UR44, RZ ;  /* 0x0000002c06d8ac10 */ /* 0x000fe2000ff7e0ff */
[----:B------:R-:W-:-:S12]  /*35920*/  @P4 BRA `(.L_x_225) ;  /* 0x00000000000c4947 */ /* 0x000fd80003800000 */
[----:B------:R-:W2:Y:S02]  /*35930*/  LDG.E.U8 R2, desc[UR46][R218.64] ;  /* 0x0000002eda027981 */ /* 0x000ea4000c1e1100 */
[----:B--2---:R-:W-:-:S05]  /*35940*/  PRMT R3, R2, 0x8880, RZ ;  /* 0x0000888002037816 */ /* 0x004fca00000000ff */
[----:B------:R-:W-:-:S07]  /*35950*/  IMAD R3, R3, R17, RZ ;  /* 0x0000001103037224 */ /* 0x000fce00078e02ff */
.L_x_225:
[----:B------:R-:W-:Y:S05]  /*35960*/  BSYNC B1 ;  /* 0x0000000000017941 */ /* 0x000fea0003800000 */
.L_x_224:
[----:B-1----:R-:W2:Y:S01]  /*35970*/  LDL.LU R21, [R1+0x608] ;  /* 0x0006080001157983 */ /* 0x002ea20000300800 */
[----:B------:R-:W-:Y:S01]  /*35980*/  BSSY B1, `(.L_x_226) ;  /* 0x0000008000017945 */ /* 0x000fe20003800000 */
[----:B------:R-:W-:Y:S01]  /*35990*/  @!P2 IADD3.X R217, R7, UR43, RZ, P3, !PT ;  /* 0x0000002b07d9ac10 */ /* 0x000fe20009ffe4ff */
[----:B--2---:R-:W-:-:S05]  /*359a0*/  @!P4 IMAD R21, R21, R16, R3 ;  /* 0x000000101515c224 */ /* 0x004fca00078e0203 */
[----:B------:R1:W-:Y:S01]  /*359b0*/  @!P4 STG.E.U8 desc[UR46][R226.64], R21 ;  /* 0x00000015e200c986 */ /* 0x0003e2000c10112e */
[----:B------:R-:W-:Y:S05]  /*359c0*/  @P2 BRA `(.L_x_227) ;  /* 0x00000000000c2947 */ /* 0x000fea0003800000 */
[----:B------:R-:W2:Y:S02]  /*359d0*/  LDG.E.U8 R2, desc[UR46][R218.64+0x1] ;  /* 0x0000012eda027981 */ /* 0x000ea4000c1e1100 */
[----:B--2---:R-:W-:-:S05]  /*359e0*/  PRMT R3, R2, 0x8880, RZ ;  /* 0x0000888002037816 */ /* 0x004fca00000000ff */
[----:B------:R-:W-:-:S07]  /*359f0*/  IMAD R3, R3, R17, RZ ;  /* 0x0000001103037224 */ /* 0x000fce00078e02ff */
.L_x_227:
[----:B------:R-:W-:Y:S05]  /*35a00*/  BSYNC B1 ;  /* 0x0000000000017941 */ /* 0x000fea0003800000 */
.L_x_226:
[----:B-1----:R-:W2:Y:S01]  /*35a10*/  LDL.LU R21, [R1+0x60c] ;  /* 0x00060c0001157983 */ /* 0x002ea20000300800 */
[C---:B------:R-:W-:Y:S01]  /*35a20*/  ISETP.LT.OR P4, PT, R0.reuse, 0x9, !P6 ;  /* 0x000000090000780c */ /* 0x040fe20007781670 */
[----:B------:R-:W-:Y:S01]  /*35a30*/  BSSY B1, `(.L_x_228) ;  /* 0x0000009000017945 */ /* 0x000fe20003800000 */
[----:B------:R-:W-:Y:S01]  /*35a40*/  ISETP.LT.OR P3, PT, R0, 0xa, !P6 ;  /* 0x0000000a0000780c */ /* 0x000fe20007761670 */
[----:B--2---:R-:W-:-:S05]  /*35a50*/  @!P2 IMAD R21, R21, R16, R3 ;  /* 0x000000101515a224 */ /* 0x004fca00078e0203 */
[----:B------:R1:W-:Y:S01]  /*35a60*/  @!P2 STG.E.U8 desc[UR46][R216.64+0x1], R21 ;  /* 0x00000115d800a986 */ /* 0x0003e2000c10112e */
[----:B------:R-:W-:-:S04]  /*35a70*/  ISETP.LT.OR P2, PT, R0, 0x9, !P5 ;  /* 0x000000090000780c */ /* 0x000fc80006f41670 */
[----:B------:R-:W-:Y:S09]  /*35a80*/  @P4 BRA `(.L_x_229) ;  /* 0x00000000000c4947 */ /* 0x000ff20003800000 */
[----:B------:R-:W2:Y:S02]  /*35a90*/  LDG.E.U8 R2, desc[UR46][R220.64+0x8] ;  /* 0x0000082edc027981 */ /* 0x000ea4000c1e1100 */
[----:B--2---:R-:W-:-:S05]  /*35aa0*/  PRMT R3, R2, 0x8880, RZ ;  /* 0x0000888002037816 */ /* 0x004fca00000000ff */
[----:B------:R-:W-:-:S07]  /*35ab0*/  IMAD R3, R3, R17, RZ ;  /* 0x0000001103037224 */ /* 0x000fce00078e02ff */
.L_x_229:
[----:B------:R-:W-:Y:S05]  /*35ac0*/  BSYNC B1 ;  /* 0x0000000000017941 */ /* 0x000fea0003800000 */
.L_x_228:
[----:B-1----:R-:W2:Y:S01]  /*35ad0*/  LDL.LU R21, [R1+0x610] ;  /* 0x0006100001157983 */ /* 0x002ea20000300800 */
[----:B------:R-:W-:Y:S01]  /*35ae0*/  BSSY B1, `(.L_x_230) ;  /* 0x0000007000017945 */ /* 0x000fe20003800000 */
[----:B--2---:R-:W-:-:S05]  /*35af0*/  @!P4 IMAD R21, R21, R16, R3 ;  /* 0x000000101515c224 */ /* 0x004fca00078e0203 */
[----:B------:R1:W-:Y:S01]  /*35b00*/  @!P4 STG.E.U8 desc[UR46][R6.64+0x8], R21 ;  /* 0x000008150600c986 */ /* 0x0003e2000c10112e */
[----:B------:R-:W-:Y:S05]  /*35b10*/  @P3 BRA `(.L_x_231) ;  /* 0x00000000000c3947 */ /* 0x000fea0003800000 */
[----:B------:R-:W2:Y:S02]  /*35b20*/  LDG.E.U8 R2, desc[UR46][R220.64+0x9] ;  /* 0x0000092edc027981 */ /* 0x000ea4000c1e1100 */
[----:B--2---:R-:W-:-:S05]  /*35b30*/  PRMT R3, R2, 0x8880, RZ ;  /* 0x0000888002037816 */ /* 0x004fca00000000ff */
[----:B------:R-:W-:-:S07]  /*35b40*/  IMAD R3, R3, R17, RZ ;  /* 0x0000001103037224 */ /* 0x000fce00078e02ff */
.L_x_231:
[----:B------:R-:W-:Y:S05]  /*35b50*/  BSYNC B1 ;  /* 0x0000000000017941 */ /* 0x000fea0003800000 */
.L_x_230:
[----:B-1----:R-:W2:Y:S01]  /*35b60*/  LDL.LU R21, [R1+0x614] ;  /* 0x0006140001157983 */ /* 0x002ea20000300800 */
[----:B------:R-:W-:Y:S01]  /*35b70*/  BSSY B1, `(.L_x_232) ;  /* 0x000000a000017945 */ /* 0x000fe20003800000 */
[----:B------:R-:W-:Y:S01]  /*35b80*/  ISETP.LT.OR P4, PT, R0, 0xa, !P5 ;  /* 0x0000000a0000780c */ /* 0x000fe20006f81670 */
[----:B--2---:R-:W-:-:S05]  /*35b90*/  @!P3 IMAD R21, R21, R16, R3 ;  /* 0x000000101515b224 */ /* 0x004fca00078e0203 */
[----:B------:R1:W-:Y:S01]  /*35ba0*/  @!P3 STG.E.U8 desc[UR46][R6.64+0x9], R21 ;  /* 0x000009150600b986 */ /* 0x0003e2000c10112e */
[----:B------:R-:W-:-:S04]  /*35bb0*/  @!P2 IADD3 R216, P3, R6, UR44, RZ ;  /* 0x0000002c06d8ac10 */ /* 0x000fc8000ff7e0ff */
[----:B------:R-:W-:Y:S01]  /*35bc0*/  @!P2 IADD3.X R217, R7, UR43, RZ, P3, !PT ;  /* 0x0000002b07d9ac10 */ /* 0x000fe20009ffe4ff */
[----:B------:R-:W-:Y:S08]  /*35bd0*/  @P2 BRA `(.L_x_233) ;  /* 0x00000000000c2947 */ /* 0x000ff00003800000 */
[----:B------:R-:W2:Y:S02]  /*35be0*/  LDG.E.U8 R2, desc[UR46][R218.64+0x8] ;  /* 0x0000082eda027981 */ /* 0x000ea4000c1e1100 */
[----:B--2---:R-:W-:-:S05]  /*35bf0*/  PRMT R3, R2, 0x8880, RZ ;  /* 0x0000888002037816 */ /* 0x004fca00000000ff */
[----:B------:R-:W-:-:S07]  /*35c00*/  IMAD R3, R3, R17, RZ ;  /* 0x0000001103037224 */ /* 0x000fce00078e02ff */
.L_x_233:
[----:B------:R-:W-:Y:S05]  /*35c10*/  BSYNC B1 ;  /* 0x0000000000017941 */ /* 0x000fea0003800000 */
.L_x_232:
[----:B-1----:R-:W2:Y:S01]  /*35c20*/  LDL.LU R21, [R1+0x618] ;  /* 0x0006180001157983 */ /* 0x002ea20000300800 */
[----:B------:R-:W-:Y:S01]  /*35c30*/  BSSY B1, `(.L_x_234) ;  /* 0x000000a000017945 */ /* 0x000fe20003800000 */
[----:B------:R-:W-:Y:S01]  /*35c40*/  ISETP.LT.OR P3, PT, R0, 0x11, !P6 ;  /* 0x000000110000780c */ /* 0x000fe20007761670 */
[----:B--2---:R-:W-:-:S05]  /*35c50*/  @!P2 IMAD R21, R21, R16, R3 ;  /* 0x000000101515a224 */ /* 0x004fca00078e0203 */
[----:B------:R1:W-:Y:S02]  /*35c60*/  @!P2 STG.E.U8 desc[UR46][R216.64+0x8], R21 ;  /* 0x00000815d800a986 */ /* 0x0003e4000c10112e */
[----:B-1----:R-:W-:-:S04]  /*35c70*/  @!P4 IADD3 R216, P2, R6, UR44, RZ ;  /* 0x0000002c06d8cc10 */ /* 0x002fc8000ff5e0ff */
[----:B------:R-:W-:Y:S01]  /*35c80*/  @!P4 IADD3.X R217, R7, UR43, RZ, P2, !PT ;  /* 0x0000002b07d9cc10 */ /* 0x000fe200097fe4ff */
[----:B------:R-:W-:Y:S08]  /*35c90*/  @P4 BRA `(.L_x_235) ;  /* 0x00000000000c4947 */ /* 0x000ff00003800000 */
[----:B------:R-:W2:Y:S02]  /*35ca0*/  LDG.E.U8 R2, desc[UR46][R218.64+0x9] ;  /* 0x0000092eda027981 */ /* 0x000ea4000c1e1100 */
[----:B--2---:R-:W-:-:S05]  /*35cb0*/  PRMT R3, R2, 0x8880, RZ ;  /* 0x0000888002037816 */ /* 0x004fca00000000ff */
[----:B------:R-:W-:-:S07]  /*35cc0*/  IMAD R3, R3, R17, RZ ;  /* 0x0000001103037224 */ /* 0x000fce00078e02ff */
.L_x_235:
[----:B------:R-:W-:Y:S05]  /*35cd0*/  BSYNC B1 ;  /* 0x0000000000017941 */ /* 0x000fea0003800000 */
.L_x_234:
        /* <DEDUP_REMOVED lines=8> */
.L_x_237:
[----:B------:R-:W-:Y:S05]  /*35d60*/  BSYNC B1 ;  /* 0x0000000000017941 */ /* 0x000fea0003800000 */
.L_x_236:
        /* <DEDUP_REMOVED lines=11> */
.L_x_239:
[----:B------:R-:W-:Y:S05]  /*35e20*/  BSYNC B1 ;  /* 0x0000000000017941 */ /* 0x000fea0003800000 */
.L_x_238:
[----:B-1----:R-:W2:Y:S01]  /*35e30*/  LDL.LU R21, [R1+0x624] ;  /* 0x0006240001157983 */ /* 0x002ea20000300800 */
        /* <DEDUP_REMOVED lines=10> */
.L_x_241:
[----:B------:R-:W-:Y:S05]  /*35ee0*/  BSYNC B1 ;  /* 0x0000000000017941 */ /* 0x000fea0003800000 */
.L_x_240:
        /* <DEDUP_REMOVED lines=9> */
.L_x_243:
[----:B------:R-:W-:Y:S05]  /*35f80*/  BSYNC B1 ;  /* 0x0000000000017941 */ /* 0x000fea0003800000 */
.L_x_242:
        /* <DEDUP_REMOVED lines=11> */
.L_x_245:
[----:B------:R-:W-:Y:S05]  /*36040*/  BSYNC B1 ;  /* 0x0000000000017941 */ /* 0x000fea0003800000 */
.L_x_244:
        /* <DEDUP_REMOVED lines=8> */
.L_x_247:
[----:B------:R-:W-:Y:S05]  /*360d0*/  BSYNC B1 ;  /* 0x0000000000017941 */ /* 0x000fea0003800000 */
.L_x_246:
        /* <DEDUP_REMOVED lines=11> */
.L_x_249:
[----:B------:R-:W-:Y:S05]  /*36190*/  BSYNC B1 ;  /* 0x0000000000017941 */ /* 0x000fea0003800000 */
.L_x_248:
        /* <DEDUP_REMOVED lines=11> */
.L_x_251:
[----:B------:R-:W-:Y:S05]  /*36250*/  BSYNC B1 ;  /* 0x0000000000017941 */ /* 0x000fea0003800000 */
.L_x_250:
        /* <DEDUP_REMOVED lines=8> */
.L_x_253:
[----:B------:R-:W-:Y:S05]  /*362e0*/  BSYNC B1 ;  /* 0x0000000000017941 */ /* 0x000fea0003800000 */
.L_x_252:
        /* <DEDUP_REMOVED lines=11> */
.L_x_255:
[----:B------:R-:W-:Y:S05]  /*363a0*/  BSYNC B1 ;  /* 0x0000000000017941 */ /* 0x000fea0003800000 */
.L_x_254:
        /* <DEDUP_REMOVED lines=11> */
.L_x_257:
[----:B------:R-:W-:Y:S05]  /*36460*/  BSYNC B1 ;  /* 0x0000000000017941 */ /* 0x000fea0003800000 */
.L_x_256:
        /* <DEDUP_REMOVED lines=9> */
.L_x_259:
[----:B------:R-:W-:Y:S05]  /*36500*/  BSYNC B1 ;  /* 0x0000000000017941 */ /* 0x000fea0003800000 */
.L_x_258:
        /* <DEDUP_REMOVED lines=11> */
.L_x_261:
[----:B------:R-:W-:Y:S05]  /*365c0*/  BSYNC B1 ;  /* 0x0000000000017941 */ /* 0x000fea0003800000 */
.L_x_260:
        /* <DEDUP_REMOVED lines=8> */
.L_x_263:
[----:B------:R-:W-:Y:S05]  /*36650*/  BSYNC B1 ;  /* 0x0000000000017941 */ /* 0x000fea0003800000 */
.L_x_262:
        /* <DEDUP_REMOVED lines=11> */
.L_x_265:
[----:B------:R-:W-:Y:S05]  /*36710*/  BSYNC B1 ;  /* 0x0000000000017941 */ /* 0x000fea0003800000 */
.L_x_264:
        /* <DEDUP_REMOVED lines=11> */
.L_x_267:
[----:B------:R-:W-:Y:S05]  /*367d0*/  BSYNC B1 ;  /* 0x0000000000017941 */ /* 0x000fea0003800000 */
.L_x_266:
        /* <DEDUP_REMOVED lines=8> */
.L_x_269:
[----:B------:R-:W-:Y:S05]  /*36860*/  BSYNC B1 ;  /* 0x0000000000017941 */ /* 0x000fea0003800000 */
.L_x_268:
        /* <DEDUP_REMOVED lines=11> */
.L_x_271:
[----:B------:R-:W-:Y:S05]  /*36920*/  BSYNC B1 ;  /* 0x0000000000017941 */ /* 0x000fea0003800000 */
.L_x_270:
        /* <DEDUP_REMOVED lines=11> */
.L_x_273:
[----:B------:R-:W-:Y:S05]  /*369e0*/  BSYNC B1 ;  /* 0x0000000000017941 */ /* 0x000fea0003800000 */
.L_x_272:
        /* <DEDUP_REMOVED lines=9> */
.L_x_275:
[----:B------:R-:W-:Y:S05]  /*36a80*/  BSYNC B1 ;  /* 0x0000000000017941 */ /* 0x000fea0003800000 */
.L_x_274:
        /* <DEDUP_REMOVED lines=11> */
.L_x_277:
[----:B------:R-:W-:Y:S05]  /*36b40*/  BSYNC B1 ;  /* 0x0000000000017941 */ /* 0x000fea0003800000 */
.L_x_276:
        /* <DEDUP_REMOVED lines=8> */
.L_x_279:
[----:B------:R-:W-:Y:S05]  /*36bd0*/  BSYNC B1 ;  /* 0x0000000000017941 */ /* 0x000fea0003800000 */
.L_x_278:
        /* <DEDUP_REMOVED lines=11> */
.L_x_281:
[----:B------:R-:W-:Y:S05]  /*36c90*/  BSYNC B1 ;  /* 0x0000000000017941 */ /* 0x000fea0003800000 */
.L_x_280:
        /* <DEDUP_REMOVED lines=11> */
.L_x_283:
[----:B------:R-:W-:Y:S05]  /*36d50*/  BSYNC B1 ;  /* 0x0000000000017941 */ /* 0x000fea0003800000 */
.L_x_282:
        /* <DEDUP_REMOVED lines=8> */
.L_x_285:
[----:B------:R-:W-:Y:S05]  /*36de0*/  BSYNC B1 ;  /* 0x0000000000017941 */ /* 0x000fea0003800000 */
.L_x_284:
        /* <DEDUP_REMOVED lines=11> */
.L_x_287:
[----:B------:R-:W-:Y:S05]  /*36ea0*/  BSYNC B1 ;  /* 0x0000000000017941 */ /* 0x000fea0003800000 */
.L_x_286:
        /* <DEDUP_REMOVED lines=11> */
.L_x_289:
[----:B------:R-:W-:Y:S05]  /*36f60*/  BSYNC B1 ;  /* 0x0000000000017941 */ /* 0x000fea0003800000 */
.L_x_288:
        /* <DEDUP_REMOVED lines=9> */
.L_x_291:
[----:B------:R-:W-:Y:S05]  /*37000*/  BSYNC B1 ;  /* 0x0000000000017941 */ /* 0x000fea0003800000 */
.L_x_290:
        /* <DEDUP_REMOVED lines=11> */
.L_x_293:
[----:B------:R-:W-:Y:S05]  /*370c0*/  BSYNC B1 ;  /* 0x0000000000017941 */ /* 0x000fea0003800000 */
.L_x_292:
        /* <DEDUP_REMOVED lines=8> */
.L_x_295:
[----:B------:R-:W-:Y:S05]  /*37150*/  BSYNC B1 ;  /* 0x0000000000017941 */ /* 0x000fea0003800000 */
.L_x_294:
        /* <DEDUP_REMOVED lines=11> */
.L_x_297:
[----:B------:R-:W-:Y:S05]  /*37210*/  BSYNC B1 ;  /* 0x0000000000017941 */ /* 0x000fea0003800000 */
.L_x_296:
        /* <DEDUP_REMOVED lines=11> */
.L_x_299:
[----:B------:R-:W-:Y:S05]  /*372d0*/  BSYNC B1 ;  /* 0x0000000000017941 */ /* 0x000fea0003800000 */
.L_x_298:
        /* <DEDUP_REMOVED lines=8> */
.L_x_301:
[----:B------:R-:W-:Y:S05]  /*37360*/  BSYNC B1 ;  /* 0x0000000000017941 */ /* 0x000fea0003800000 */
.L_x_300:
        /* <DEDUP_REMOVED lines=11> */
.L_x_303:
[----:B------:R-:W-:Y:S05]  /*37420*/  BSYNC B1 ;  /* 0x0000000000017941 */ /* 0x000fea0003800000 */
.L_x_302:
        /* <DEDUP_REMOVED lines=11> */
.L_x_305:
[----:B------:R-:W-:Y:S05]  /*374e0*/  BSYNC B1 ;  /* 0x0000000000017941 */ /* 0x000fea0003800000 */
.L_x_304:
        /* <DEDUP_REMOVED lines=9> */
.L_x_307:
[----:B------:R-:W-:Y:S05]  /*37580*/  BSYNC B1 ;  /* 0x0000000000017941 */ /* 0x000fea0003800000 */
.L_x_306:
        /* <DEDUP_REMOVED lines=11> */
.L_x_309:
[----:B------:R-:W-:Y:S05]  /*37640*/  BSYNC B1 ;  /* 0x0000000000017941 */ /* 0x000fea0003800000 */
.L_x_308:
        /* <DEDUP_REMOVED lines=8> */
.L_x_311:
[----:B------:R-:W-:Y:S05]  /*376d0*/  BSYNC B1 ;  /* 0x0000000000017941 */ /* 0x000fea0003800000 */
.L_x_310:
        /* <DEDUP_REMOVED lines=11> */
.L_x_313:
[----:B------:R-:W-:Y:S05]  /*37790*/  BSYNC B1 ;  /* 0x0000000000017941 */ /* 0x000fea0003800000 */
.L_x_312:
        /* <DEDUP_REMOVED lines=11> */
.L_x_315:
[----:B------:R-:W-:Y:S05]  /*37850*/  BSYNC B1 ;  /* 0x0000000000017941 */ /* 0x000fea0003800000 */
.L_x_314:
        /* <DEDUP_REMOVED lines=8> */
.L_x_317:
[----:B------:R-:W-:Y:S05]  /*378e0*/  BSYNC B1 ;  /* 0x0000000000017941 */ /* 0x000fea0003800000 */
.L_x_316:
        /* <DEDUP_REMOVED lines=11> */
.L_x_319:
[----:B------:R-:W-:Y:S05]  /*379a0*/  BSYNC B1 ;  /* 0x0000000000017941 */ /* 0x000fea0003800000 */
.L_x_318:
        /* <DEDUP_REMOVED lines=11> */
.L_x_321:
[----:B------:R-:W-:Y:S05]  /*37a60*/  BSYNC B1 ;  /* 0x0000000000017941 */ /* 0x000fea0003800000 */
.L_x_320:
        /* <DEDUP_REMOVED lines=9> */
.L_x_323:
[----:B------:R-:W-:Y:S05]  /*37b00*/  BSYNC B1 ;  /* 0x0000000000017941 */ /* 0x000fea0003800000 */
.L_x_322:
        /* <DEDUP_REMOVED lines=11> */
.L_x_325:
[----:B------:R-:W-:Y:S05]  /*37bc0*/  BSYNC B1 ;  /* 0x0000000000017941 */ /* 0x000fea0003800000 */
.L_x_324:
        /* <DEDUP_REMOVED lines=8> */
.L_x_327:
[----:B------:R-:W-:Y:S05]  /*37c50*/  BSYNC B1 ;  /* 0x0000000000017941 */ /* 0x000fea0003800000 */
.L_x_326:
        /* <DEDUP_REMOVED lines=11> */
.L_x_329:
[----:B------:R-:W-:Y:S05]  /*37d10*/  BSYNC B1 ;  /* 0x0000000000017941 */ /* 0x000fea0003800000 */
.L_x_328:
        /* <DEDUP_REMOVED lines=11> */
.L_x_331:
[----:B------:R-:W-:Y:S05]  /*37dd0*/  BSYNC B1 ;  /* 0x0000000000017941 */ /* 0x000fea0003800000 */
.L_x_330:
        /* <DEDUP_REMOVED lines=8> */
.L_x_333:
[----:B------:R-:W-:Y:S05]  /*37e60*/  BSYNC B1 ;  /* 0x0000000000017941 */ /* 0x000fea0003800000 */
.L_x_332:
        /* <DEDUP_REMOVED lines=11> */
.L_x_335:
[----:B------:R-:W-:Y:S05]  /*37f20*/  BSYNC B1 ;  /* 0x0000000000017941 */ /* 0x000fea0003800000 */
.L_x_334:
        /* <DEDUP_REMOVED lines=11> */
.L_x_337:
[----:B------:R-:W-:Y:S05]  /*37fe0*/  BSYNC B1 ;  /* 0x0000000000017941 */ /* 0x000fea0003800000 */
.L_x_336:
        /* <DEDUP_REMOVED lines=9> */
.L_x_339:
[----:B------:R-:W-:Y:S05]  /*38080*/  BSYNC B1 ;  /* 0x0000000000017941 */ /* 0x000fea0003800000 */
.L_x_338:
        /* <DEDUP_REMOVED lines=11> */
.L_x_341:
[----:B------:R-:W-:Y:S05]  /*38140*/  BSYNC B1 ;  /* 0x0000000000017941 */ /* 0x000fea0003800000 */
.L_x_340:
        /* <DEDUP_REMOVED lines=8> */
.L_x_343:
[----:B------:R-:W-:Y:S05]  /*381d0*/  BSYNC B1 ;  /* 0x0000000000017941 */ /* 0x000fea0003800000 */
.L_x_342:
        /* <DEDUP_REMOVED lines=11> */
.L_x_345:
[----:B------:R-:W-:Y:S05]  /*38290*/  BSYNC B1 ;  /* 0x0000000000017941 */ /* 0x000fea0003800000 */
.L_x_344:
        /* <DEDUP_REMOVED lines=11> */
.L_x_347:
[----:B------:R-:W-:Y:S05]  /*38350*/  BSYNC B1 ;  /* 0x0000000000017941 */ /* 0x000fea0003800000 */
.L_x_346:
        /* <DEDUP_REMOVED lines=8> */
.L_x_349:
[----:B------:R-:W-:Y:S05]  /*383e0*/  BSYNC B1 ;  /* 0x0000000000017941 */ /* 0x000fea0003800000 */
.L_x_348:
        /* <DEDUP_REMOVED lines=11> */
.L_x_351:
[----:B------:R-:W-:Y:S05]  /*384a0*/  BSYNC B1 ;  /* 0x0000000000017941 */ /* 0x000fea0003800000 */
.L_x_350:
        /* <DEDUP_REMOVED lines=11> */
.L_x_353:
[----:B------:R-:W-:Y:S05]  /*38560*/  BSYNC B1 ;  /* 0x0000000000017941 */ /* 0x000fea0003800000 */
.L_x_352:
        /* <DEDUP_REMOVED lines=9> */
.L_x_355:
[----:B------:R-:W-:Y:S05]  /*38600*/  BSYNC B1 ;  /* 0x0000000000017941 */ /* 0x000fea0003800000 */
.L_x_354:
        /* <DEDUP_REMOVED lines=11> */
.L_x_357:
[----:B------:R-:W-:Y:S05]  /*386c0*/  BSYNC B1 ;  /* 0x0000000000017941 */ /* 0x000fea0003800000 */
.L_x_356:
        /* <DEDUP_REMOVED lines=8> */
.L_x_359:
[----:B------:R-:W-:Y:S05]  /*38750*/  BSYNC B1 ;  /* 0x0000000000017941 */ /* 0x000fea0003800000 */
.L_x_358:
        /* <DEDUP_REMOVED lines=11> */
.L_x_361:
[----:B------:R-:W-:Y:S05]  /*38810*/  BSYNC B1 ;  /* 0x0000000000017941 */ /* 0x000fea0003800000 */
.L_x_360:
        /* <DEDUP_REMOVED lines=11> */
.L_x_363:
[----:B------:R-:W-:Y:S05]  /*388d0*/  BSYNC B1 ;  /* 0x0000000000017941 */ /* 0x000fea0003800000 */
.L_x_362:
        /* <DEDUP_REMOVED lines=8> */
.L_x_365:
[----:B------:R-:W-:Y:S05]  /*38960*/  BSYNC B1 ;  /* 0x0000000000017941 */ /* 0x000fea0003800000 */
.L_x_364:
        /* <DEDUP_REMOVED lines=11> */
.L_x_367:
[----:B------:R-:W-:Y:S05]  /*38a20*/  BSYNC B1 ;  /* 0x0000000000017941 */ /* 0x000fea0003800000 */
.L_x_366:
        /* <DEDUP_REMOVED lines=11> */
.L_x_369:
[----:B------:R-:W-:Y:S05]  /*38ae0*/  BSYNC B1 ;  /* 0x0000000000017941 */ /* 0x000fea0003800000 */
.L_x_368:
        /* <DEDUP_REMOVED lines=9> */
.L_x_371:
[----:B------:R-:W-:Y:S05]  /*38b80*/  BSYNC B1 ;  /* 0x0000000000017941 */ /* 0x000fea0003800000 */
.L_x_370:
        /* <DEDUP_REMOVED lines=11> */
.L_x_373:
[----:B------:R-:W-:Y:S05]  /*38c40*/  BSYNC B1 ;  /* 0x0000000000017941 */ /* 0x000fea0003800000 */
.L_x_372:
        /* <DEDUP_REMOVED lines=8> */
.L_x_375:
[----:B------:R-:W-:Y:S05]  /*38cd0*/  BSYNC B1 ;  /* 0x0000000000017941 */ /* 0x000fea0003800000 */
.L_x_374:
        /* <DEDUP_REMOVED lines=11> */
.L_x_377:
[----:B------:R-:W-:Y:S05]  /*38d90*/  BSYNC B1 ;  /* 0x0000000000017941 */ /* 0x000fea0003800000 */
.L_x_376:
        /* <DEDUP_REMOVED lines=11> */
.L_x_379:
[----:B------:R-:W-:Y:S05]  /*38e50*/  BSYNC B1 ;  /* 0x0000000000017941 */ /* 0x000fea0003800000 */
.L_x_378:
        /* <DEDUP_REMOVED lines=8> */
.L_x_381:
[----:B------:R-:W-:Y:S05]  /*38ee0*/  BSYNC B1 ;  /* 0x0000000000017941 */ /* 0x000fea0003800000 */
.L_x_380:
        /* <DEDUP_REMOVED lines=11> */
.L_x_383:
[----:B------:R-:W-:Y:S05]  /*38fa0*/  BSYNC B1 ;  /* 0x0000000000017941 */ /* 0x000fea0003800000 */
.L_x_382:
        /* <DEDUP_REMOVED lines=11> */
.L_x_385:
[----:B------:R-:W-:Y:S05]  /*39060*/  BSYNC B1 ;  /* 0x0000000000017941 */ /* 0x000fea0003800000 */
.L_x_384:
        /* <DEDUP_REMOVED lines=9> */
.L_x_387:
[----:B------:R-:W-:Y:S05]  /*39100*/  BSYNC B1 ;  /* 0x0000000000017941 */ /* 0x000fea0003800000 */
.L_x_386:
        /* <DEDUP_REMOVED lines=11> */
.L_x_389:
[----:B------:R-:W-:Y:S05]  /*391c0*/  BSYNC B1 ;  /* 0x0000000000017941 */ /* 0x000fea0003800000 */
.L_x_388:
        /* <DEDUP_REMOVED lines=8> */
.L_x_391:
[----:B------:R-:W-:Y:S05]  /*39250*/  BSYNC B1 ;  /* 0x0000000000017941 */ /* 0x000fea0003800000 */
.L_x_390:
[----:B-1----:R-:W2:Y:S01]  /*39260*/  LDL.LU R21, [R1+0x754] ;  /* 0x0007540001157983 */ /* 0x002ea20000300800 */
[----:B------:R-:W-:Y:S01]  /*39270*/  @!P3 IADD3 R216, P4, R6, UR44, RZ ;  /* 0x0000002c06d8bc10 */ /* 0x000fe2000ff9e0ff */
[----:B------:R-:W-:Y:S03]  /*39280*/  BSSY B1, `(.L_x_392) ;  /* 0x000000b000017945 */ /* 0x000fe60003800000 */
[----:B------:R-:W-:Y:S02]  /*39290*/  @!P3 IADD3.X R217, R7, UR43, RZ, P4, !PT ;  /* 0x0000002b07d9bc10 */ /* 0x000fe4000a7fe4ff */
[----:B------:R-:W-:-:S04]  /*392a0*/  IADD3 R230, P4, R20, 0x100, RZ ;  /* 0x0000010014e67810 */ /* 0x000fc80007f9e0ff */
[----:B------:R-:W-:Y:S01]  /*392b0*/  IADD3.X R232, RZ, UR7, RZ, P4, !PT ;  /* 0x00000007ffe87c10 */ /* 0x000fe2000a7fe4ff */
[----:B--2---:R-:W-:-:S05]  /*392c0*/  @!P2 IMAD R21, R21, R16, R3 ;  /* 0x000000101515a224 */ /* 0x004fca00078e0203 */
[----:B------:R1:W-:Y:S01]  /*392d0*/  @!P2 STG.E.U8 desc[UR46][R6.64+0xa9], R21 ;  /* 0x0000a9150600a986 */ /* 0x0003e2000c10112e */
[----:B------:R-:W-:Y:S01]  /*392e0*/  ISETP.LT.OR P2, PT, R0, 0xaa, !P5 ;  /* 0x000000aa0000780c */ /* 0x000fe20006f41670 */
[----:B------:R-:W-:-:S12]  /*392f0*/  @P3 BRA `(.L_x_393) ;  /* 0x00000000000c3947 */ /* 0x000fd80003800000 */
[----:B------:R-:W2:Y:S02]  /*39300*/  LDG.E.U8 R2, desc[UR46][R218.64+0xa8] ;  /* 0x0000a82eda027981 */ /* 0x000ea4000c1e1100 */
[----:B--2---:R-:W-:-:S05]  /*39310*/  PRMT R3, R2, 0x8880, RZ ;  /* 0x0000888002037816 */ /* 0x004fca00000000ff */
[----:B------:R-:W-:-:S07]  /*39320*/  IMAD R3, R3, R17, RZ ;  /* 0x0000001103037224 */ /* 0x000fce00078e02ff */
.L_x_393:
[----:B------:R-:W-:Y:S05]  /*39330*/  BSYNC B1 ;  /* 0x0000000000017941 */ /* 0x000fea0003800000 */
.L_x_392:
[----:B-1----:R-:W2:Y:S01]  /*39340*/  LDL.LU R21, [R1+0x758] ;  /* 0x0007580001157983 */ /* 0x002ea20000300800 */
[-C--:B------:R-:W-:Y:S01]  /*39350*/  IMAD R232, R232, R8.reuse, RZ ;  /* 0x00000008e8e87224 */ /* 0x080fe200078e02ff */
[----:B------:R-:W-:Y:S01]  /*39360*/  @!P2 IADD3 R228, P4, R6, UR44, RZ ;  /* 0x0000002c06e4ac10 */ /* 0x000fe2000ff9e0ff */
[C---:B------:R-:W-:Y:S01]  /*39370*/  IMAD.WIDE.U32 R226, R230.reuse, R8, R4 ;  /* 0x00000008e6e27225 */ /* 0x040fe200078e0004 */
[----:B------:R-:W-:Y:S02]  /*39380*/  BSSY B1, `(.L_x_394) ;  /* 0x000000b000017945 */ /* 0x000fe40003800000 */
[----:B------:R-:W-:Y:S01]  /*39390*/  @!P2 IADD3.X R229, R7, UR43, RZ, P4, !PT ;  /* 0x0000002b07e5ac10 */ /* 0x000fe2000a7fe4ff */
[----:B------:R-:W-:Y:S02]  /*393a0*/  IMAD R232, R230, R9, R232 ;  /* 0x00000009e6e87224 */ /* 0x000fe400078e02e8 */
[----:B--2---:R-:W-:-:S05]  /*393b0*/  @!P3 IMAD R21, R21, R16, R3 ;  /* 0x000000101515b224 */ /* 0x004fca00078e0203 */
[----:B------:R1:W-:Y:S02]  /*393c0*/  @!P3 STG.E.U8 desc[UR46][R216.64+0xa8], R21 ;  /* 0x0000a815d800b986 */ /* 0x0003e4000c10112e */
[----:B-1----:R-:W-:Y:S01]  /*393d0*/  IADD3 R216, P3, P4, R22, R14, R226 ;  /* 0x0000000e16d87210 */ /* 0x002fe20007c7e0e2 */
[----:B------:R-:W-:Y:S01]  /*393e0*/  IMAD.IADD R226, R232, 0x1, R227 ;  /* 0x00000001e8e27824 */ /* 0x000fe200078e02e3 */
[----:B------:R-:W-:Y:S11]  /*393f0*/  @P2 BRA `(.L_x_395) ;  /* 0x00000000000c2947 */ /* 0x000ff60003800000 */
[----:B------:R-:W2:Y:S02]  /*39400*/  LDG.E.U8 R2, desc[UR46][R218.64+0xa9] ;  /* 0x0000a92eda027981 */ /* 0x000ea4000c1e1100 */
[----:B--2---:R-:W-:-:S05]  /*39410*/  PRMT R3, R2, 0x8880, RZ ;  /* 0x0000888002037816 */ /* 0x004fca00000000ff */
[----:B------:R-:W-:-:S07]  /*39420*/  IMAD R3, R3, R17, RZ ;  /* 0x0000001103037224 */ /* 0x000fce00078e02ff */
.L_x_395:
[----:B------:R-:W-:Y:S05]  /*39430*/  BSYNC B1 ;  /* 0x0000000000017941 */ /* 0x000fea0003800000 */
.L_x_394:
[----:B------:R-:W2:Y:S01]  /*39440*/  LDL.LU R21, [R1+0x75c] ;  /* 0x00075c0001157983 */ /* 0x000ea20000300800 */
[----:B------:R-:W-:Y:S01]  /*39450*/  IADD3.X R217, R13, R15, R226, P3, P4 ;  /* 0x0000000f0dd97210 */ /* 0x000fe20001fe84e2 */
[----:B------:R-:W-:Y:S01]  /*39460*/  BSSY B1, `(.L_x_396) ;  /* 0x000000a000017945 */ /* 0x000fe20003800000 */
[C---:B------:R-:W-:Y:S02]  /*39470*/  ISETP.LT.OR P3, PT, R0.reuse, 0xb1, !P6 ;  /* 0x000000b10000780c */ /* 0x040fe40007761670 */
        /* <DEDUP_REMOVED lines=8> */
.L_x_397:
[----:B------:R-:W-:Y:S05]  /*39500*/  BSYNC B1 ;  /* 0x0000000000017941 */ /* 0x000fea0003800000 */
.L_x_396:
        /* <DEDUP_REMOVED lines=8> */
.L_x_399:
[----:B------:R-:W-:Y:S05]  /*39590*/  BSYNC B1 ;  /* 0x0000000000017941 */ /* 0x000fea0003800000 */
.L_x_398:
[----:B-1----:R-:W2:Y:S01]  /*395a0*/  LDL.LU R21, [R1+0x764] ;  /* 0x0007640001157983 */ /* 0x002ea20000300800 */
[----:B------:R-:W-:Y:S01]  /*395b0*/  @!P2 IADD3 R226, P3, R6, UR44, RZ ;  /* 0x0000002c06e2ac10 */ /* 0x000fe2000ff7e0ff */
[----:B------:R-:W-:Y:S03]  /*395c0*/  BSSY B1, `(.L_x_400) ;  /* 0x000000b000017945 */ /* 0x000fe60003800000 */
[----:B------:R-:W-:Y:S02]  /*395d0*/  @!P2 IADD3.X R227, R7, UR43, RZ, P3, !PT ;  /* 0x0000002b07e3ac10 */ /* 0x000fe40009ffe4ff */
[----:B------:R-:W-:-:S05]  /*395e0*/  IADD3 R231, P3, R20, 0x180, RZ ;  /* 0x0000018014e77810 */ /* 0x000fca0007f7e0ff */
[----:B------:R-:W-:Y:S02]  /*395f0*/  IMAD.X R228, RZ, RZ, UR7, P3 ;  /* 0x00000007ffe47e24 */ /* 0x000fe400098e06ff */
[----:B--2---:R-:W-:-:S05]  /*39600*/  @!P4 IMAD R21, R21, R16, R3 ;  /* 0x000000101515c224 */ /* 0x004fca00078e0203 */
[----:B------:R1:W-:Y:S01]  /*39610*/  @!P4 STG.E.U8 desc[UR46][R6.64+0xb1], R21 ;  /* 0x0000b1150600c986 */ /* 0x0003e2000c10112e */
[----:B------:R-:W-:Y:S01]  /*39620*/  ISETP.LT.OR P4, PT, R0, 0xb2, !P5 ;  /* 0x000000b20000780c */ /* 0x000fe20006f81670 */
[----:B------:R-:W-:-:S12]  /*39630*/  @P2 BRA `(.L_x_401) ;  /* 0x00000000000c2947 */ /* 0x000fd80003800000 */
[----:B------:R-:W2:Y:S02]  /*39640*/  LDG.E.U8 R2, desc[UR46][R218.64+0xb0] ;  /* 0x0000b02eda027981 */ /* 0x000ea4000c1e1100 */
[----:B--2---:R-:W-:-:S05]  /*39650*/  PRMT R3, R2, 0x8880, RZ ;  /* 0x0000888002037816 */ /* 0x004fca00000000ff */
[----:B------:R-:W-:-:S07]  /*39660*/  IMAD R3, R3, R17, RZ ;  /* 0x0000001103037224 */ /* 0x000fce00078e02ff */
.L_x_401:
[----:B------:R-:W-:Y:S05]  /*39670*/  BSYNC B1 ;  /* 0x0000000000017941 */ /* 0x000fea0003800000 */
.L_x_400:
[----:B------:R-:W1:Y:S01]  /*39680*/  LDL.LU R20, [R1+0x768] ;  /* 0x0007680001147983 */ /* 0x000e620000300800 */
[-C--:B------:R-:W-:Y:S01]  /*39690*/  IMAD R23, R228, R8.reuse, RZ ;  /* 0x00000008e4177224 */ /* 0x080fe200078e02ff */
[----:B------:R-:W-:Y:S01]  /*396a0*/  BSSY B1, `(.L_x_402) ;  /* 0x000000d000017945 */ /* 0x000fe20003800000 */
[----:B------:R-:W-:-:S04]  /*396b0*/  IMAD.WIDE.U32 R4, R231, R8, R4 ;  /* 0x00000008e7047225 */ /* 0x000fc800078e0004 */
[----:B------:R-:W-:-:S04]  /*396c0*/  IMAD R233, R231, R9, R23 ;  /* 0x00000009e7e97224 */ /* 0x000fc800078e0217 */
[----:B------:R-:W-:Y:S02]  /*396d0*/  IMAD.IADD R5, R233, 0x1, R5 ;  /* 0x00000001e9057824 */ /* 0x000fe400078e0205 */
[----:B-1----:R-:W-:Y:S01]  /*396e0*/  @!P2 IMAD R21, R20, R16, R3 ;  /* 0x000000101415a224 */ /* 0x002fe200078e0203 */
[----:B------:R-:W-:-:S04]  /*396f0*/  @!P4 IADD3 R20, P3, R6, UR44, RZ ;  /* 0x0000002c0614cc10 */ /* 0x000fc8000ff7e0ff */
[----:B------:R1:W-:Y:S02]  /*39700*/  @!P2 STG.E.U8 desc[UR46][R226.64+0xb0], R21 ;  /* 0x0000b015e200a986 */ /* 0x0003e4000c10112e */
[----:B-1----:R-:W-:Y:S02]  /*39710*/  @!P4 IADD3.X R21, R7, UR43, RZ, P3, !PT ;  /* 0x0000002b0715cc10 */ /* 0x002fe40009ffe4ff */
[----:B------:R-:W-:Y:S01]  /*39720*/  IADD3 R22, P2, P3, R22, R14, R4 ;  /* 0x0000000e16167210 */ /* 0x000fe20007b5e004 */
[----:B------:R-:W-:-:S12]  /*39730*/  @P4 BRA `(.L_x_403) ;  /* 0x00000000000c4947 */ /* 0x000fd80003800000 */
[----:B------:R-:W2:Y:S02]  /*39740*/  LDG.E.U8 R2, desc[UR46][R218.64+0xb1] ;  /* 0x0000b12eda027981 */ /* 0x000ea4000c1e1100 */
[----:B--2---:R-:W-:-:S05]  /*39750*/  PRMT R3, R2, 0x8880, RZ ;  /* 0x0000888002037816 */ /* 0x004fca00000000ff */
[----:B------:R-:W-:-:S07]  /*39760*/  IMAD R3, R3, R17, RZ ;  /* 0x0000001103037224 */ /* 0x000fce00078e02ff */
.L_x_403:
[----:B------:R-:W-:Y:S05]  /*39770*/  BSYNC B1 ;  /* 0x0000000000017941 */ /* 0x000fea0003800000 */
.L_x_402:
        /* <DEDUP_REMOVED lines=12> */
.L_x_405:
[----:B------:R-:W-:Y:S05]  /*39840*/  BSYNC B1 ;  /* 0x0000000000017941 */ /* 0x000fea0003800000 */
.L_x_404:
        /* <DEDUP_REMOVED lines=10> */
.L_x_407:
[----:B------:R-:W-:Y:S05]  /*398f0*/  BSYNC B1 ;  /* 0x0000000000017941 */ /* 0x000fea0003800000 */
.L_x_406:
[----:B-1----:R-:W2:Y:S01]  /*39900*/  LDL.LU R4, [R1+0x774] ;  /* 0x0007740001047983 */ /* 0x002ea20000300800 */
[----:B------:R-:W-:Y:S01]  /*39910*/  @!P2 IMAD.MOV.U32 R5, RZ, RZ, R7 ;  /* 0x000000ffff05a224 */ /* 0x000fe200078e0007 */
[----:B------:R-:W-:Y:S01]  /*39920*/  BSSY B1, `(.L_x_408) ;  /* 0x000000b000017945 */ /* 0x000fe20003800000 */
[----:B------:R-:W-:Y:S01]  /*39930*/  ISETP.LT.OR P3, PT, R0, 0xba, !P5 ;  /* 0x000000ba0000780c */ /* 0x000fe20006f61670 */
[----:B--2---:R-:W-:Y:S02]  /*39940*/  @!P2 IMAD R9, R4, R16, R3 ;  /* 0x000000100409a224 */ /* 0x004fe400078e0203 */
[----:B------:R-:W-:-:S05]  /*39950*/  @!P2 IMAD.MOV.U32 R4, RZ, RZ, R6 ;  /* 0x000000ffff04a224 */ /* 0x000fca00078e0006 */
[----:B------:R1:W-:Y:S02]  /*39960*/  @!P2 STG.E.U8 desc[UR46][R4.64+0xb9], R9 ;  /* 0x0000b9090400a986 */ /* 0x0003e4000c10112e */
[----:B-1----:R-:W-:-:S04]  /*39970*/  @!P4 IADD3 R4, P2, R6, UR44, RZ ;  /* 0x0000002c0604cc10 */ /* 0x002fc8000ff5e0ff */
[----:B------:R-:W-:Y:S01]  /*39980*/  @!P4 IADD3.X R5, R7, UR43, RZ, P2, !PT ;  /* 0x0000002b0705cc10 */ /* 0x000fe200097fe4ff */
[----:B------:R-:W-:Y:S08]  /*39990*/  @P4 BRA `(.L_x_409) ;  /* 0x00000000000c4947 */ /* 0x000ff00003800000 */
[----:B------:R-:W2:Y:S02]  /*399a0*/  LDG.E.U8 R2, desc[UR46][R218.64+0xb8] ;  /* 0x0000b82eda027981 */ /* 0x000ea4000c1e1100 */
[----:B--2---:R-:W-:-:S05]  /*399b0*/  PRMT R3, R2, 0x8880, RZ ;  /* 0x0000888002037816 */ /* 0x004fca00000000ff */
[----:B------:R-:W-:-:S07]  /*399c0*/  IMAD R3, R3, R17, RZ ;  /* 0x0000001103037224 */ /* 0x000fce00078e02ff */
.L_x_409:
[----:B------:R-:W-:Y:S05]  /*399d0*/  BSYNC B1 ;  /* 0x0000000000017941 */ /* 0x000fea0003800000 */
.L_x_408:
[----:B------:R-:W2:Y:S01]  /*399e0*/  LDL.LU R9, [R1+0x778] ;  /* 0x0007780001097983 */ /* 0x000ea20000300800 */
[----:B------:R-:W-:Y:S01]  /*399f0*/  BSSY B1, `(.L_x_410) ;  /* 0x000000a000017945 */ /* 0x000fe20003800000 */
[----:B------:R-:W-:Y:S01]  /*39a00*/  ISETP.GE.AND P2, PT, R19, 0x101, PT ;  /* 0x000001011300780c */ /* 0x000fe20003f46270 */
        /* <DEDUP_REMOVED lines=8> */
.L_x_411:
[----:B------:R-:W-:Y:S05]  /*39a90*/  BSYNC B1 ;  /* 0x0000000000017941 */ /* 0x000fea0003800000 */
.L_x_410:
[----:B-1----:R-:W2:Y:S01]  /*39aa0*/  LDL.LU R4, [R1+0x77c] ;  /* 0x00077c0001047983 */ /* 0x002ea20000300800 */
[----:B------:R-:W-:-:S03]  /*39ab0*/  ISETP.LT.OR P4, PT, R0, 0x1, !P2 ;  /* 0x000000010000780c */ /* 0x000fc60005781670 */
[----:B------:R-:W3:Y:S01]  /*39ac0*/  LDL.LU R226, [R1+0x480] ;  /* 0x0004800001e27983 */ /* 0x000ee20000300800 */
[----:B--2---:R-:W-:Y:S02]  /*39ad0*/  @!P3 IMAD R9, R4, R16, R3 ;  /* 0x000000100409b224 */ /* 0x004fe400078e0203 */
[----:B------:R-:W-:-:S03]  /*39ae0*/  IMAD.WIDE.U32 R4, R230, R8, R12 ;  /* 0x00000008e6047225 */ /* 0x000fc600078e000c */
[----:B------:R1:W-:Y:S02]  /*39af0*/  @!P3 STG.E.U8 desc[UR46][R20.64+0xb9], R9 ;  /* 0x0000b9091400b986 */ /* 0x0003e4000c10112e */
[----:B-1----:R-:W-:-:S04]  /*39b00*/  IADD3 R20, P3, R4, R14, RZ ;  /* 0x0000000e04147210 */ /* 0x002fc80007f7e0ff */
[----:B------:R-:W-:-:S05]  /*39b10*/  IADD3.X R21, R15, R5, R232, P3, !PT ;  /* 0x000000050f157210 */ /* 0x000fca0001ffe4e8 */
[----:B------:R-:W2:Y:S01]  /*39b20*/  @!P4 LDG.E.U8 R2, desc[UR46][R20.64] ;  /* 0x0000002e1402c981 */ /* 0x000ea2000c1e1100 */
[----:B------:R-:W-:Y:S01]  /*39b30*/  MOV R9, UR10 ;  /* 0x0000000a00097c02 */ /* 0x000fe20008000f00 */
[----:B------:R-:W-:Y:S01]  /*39b40*/  USHF.L.U64.HI UR4, UR10, 0x8, UR11 ;  /* 0x000000080a047899 */ /* 0x000fe2000801020b */
[----:B------:R-:W-:Y:S01]  /*39b50*/  BSSY B1, `(.L_x_412) ;  /* 0x000000d000017945 */ /* 0x000fe20003800000 */
[----:B--2---:R-:W-:-:S05]  /*39b60*/  @!P4 PRMT R4, R2, 0x8880, RZ ;  /* 0x000088800204c816 */ /* 0x004fca00000000ff */
[----:B------:R-:W-:Y:S01]  /*39b70*/  @!P4 IMAD.MOV.U32 R5, RZ, RZ, R4 ;  /* 0x000000ffff05c224 */ /* 0x000fe200078e0004 */
[----:B------:R-:W-:-:S03]  /*39b80*/  LEA R4, P3, R9, R10, 0x8 ;  /* 0x0000000a09047211 */ /* 0x000fc600078640ff */
[----:B------:R-:W-:Y:S01]  /*39b90*/  @!P4 IMAD R3, R5, R17, RZ ;  /* 0x000000110503c224 */ /* 0x000fe200078e02ff */
[----:B------:R-:W-:Y:S02]  /*39ba0*/  IADD3.X R5, R11, UR4, RZ, P3, !PT ;  /* 0x000000040b057c10 */ /* 0x000fe40009ffe4ff */
[----:B------:R-:W-:Y:S01]  /*39bb0*/  ISETP.LT.OR P3, PT, R0, 0x2, !P2 ;  /* 0x000000020000780c */ /* 0x000fe20005761670 */
[----:B---3--:R-:W-:-:S05]  /*39bc0*/  @!P4 IMAD R9, R226, R16, R3 ;  /* 0x00000010e209c224 */ /* 0x008fca00078e0203 */
[----:B------:R1:W-:Y:S07]  /*39bd0*/  @!P4 STG.E.U8 desc[UR46][R4.64], R9 ;  /* 0x000000090400c986 */ /* 0x0003ee000c10112e */
[----:B------:R-:W-:Y:S05]  /*39be0*/  @P3 BRA `(.L_x_413) ;  /* 0x00000000000c3947 */ /* 0x000fea0003800000 */
[----:B------:R-:W2:Y:S02]  /*39bf0*/  LDG.E.U8 R2, desc[UR46][R20.64+0x1] ;  /* 0x0000012e14027981 */ /* 0x000ea4000c1e1100 */
[----:B--2---:R-:W-:-:S05]  /*39c00*/  PRMT R3, R2, 0x8880, RZ ;  /* 0x0000888002037816 */ /* 0x004fca00000000ff */
[----:B------:R-:W-:-:S07]  /*39c10*/  IMAD R3, R3, R17, RZ ;  /* 0x0000001103037224 */ /* 0x000fce00078e02ff */
.L_x_413:
[----:B------:R-:W-:Y:S05]  /*39c20*/  BSYNC B1 ;  /* 0x0000000000017941 */ /* 0x000fea0003800000 */
.L_x_412:
[----:B-1----:R-:W2:Y:S01]  /*39c30*/  LDL.LU R9, [R1+0x484] ;  /* 0x0004840001097983 */ /* 0x002ea20000300800 */
[----:B------:R-:W-:Y:S01]  /*39c40*/  ISETP.GE.AND P6, PT, R19, 0x109, PT ;  /* 0x000001091300780c */ /* 0x000fe20003fc6270 */
[----:B------:R-:W-:Y:S01]  /*39c50*/  BSSY B1, `(.L_x_414) ;  /* 0x000000c000017945 */ /* 0x000fe20003800000 */
[----:B------:R-:W-:-:S11]  /*39c60*/  LOP3.LUT R18, R18, 0xfffffffd, RZ, 0xc0, !PT ;  /* 0xfffffffd12127812 */ /* 0x000fd600078ec0ff */
[----:B------:R-:W-:Y:S01]  /*39c70*/  @P6 LOP3.LUT R18, R18, 0x2, RZ, 0xfc, !PT ;  /* 0x0000000212126812 */ /* 0x000fe200078efcff */
[----:B--2---:R-:W-:-:S05]  /*39c80*/  @!P3 IMAD R9, R9, R16, R3 ;  /* 0x000000100909b224 */ /* 0x004fca00078e0203 */
[----:B------:R1:W-:Y:S01]  /*39c90*/  @!P3 STG.E.U8 desc[UR46][R4.64+0x1], R9 ;  /* 0x000001090400b986 */ /* 0x0003e2000c10112e */
[----:B------:R-:W-:-:S13]  /*39ca0*/  ISETP.LT.OR P3, PT, R0, 0x1, !P6 ;  /* 0x000000010000780c */ /* 0x000fda0007761670 */
[----:B------:R-:W-:-:S04]  /*39cb0*/  @!P3 IADD3 R228, P4, R4, UR44, RZ ;  /* 0x0000002c04e4bc10 */ /* 0x000fc8000ff9e0ff */
[----:B------:R-:W-:Y:S01]  /*39cc0*/  @!P3 IADD3.X R229, R5, UR43, RZ, P4, !PT ;  /* 0x0000002b05e5bc10 */ /* 0x000fe2000a7fe4ff */
[----:B-1----:R-:W-:Y:S08]  /*39cd0*/  @P3 BRA `(.L_x_415) ;  /* 0x00000000000c3947 */ /* 0x002ff00003800000 */
[----:B------:R-:W2:Y:S02]  /*39ce0*/  LDG.E.U8 R2, desc[UR46][R216.64] ;  /* 0x0000002ed8027981 */ /* 0x000ea4000c1e1100 */
[----:B--2---:R-:W-:-:S05]  /*39cf0*/  PRMT R3, R2, 0x8880, RZ ;  /* 0x0000888002037816 */ /* 0x004fca00000000ff */
[----:B------:R-:W-:-:S07]  /*39d00*/  IMAD R3, R3, R17, RZ ;  /* 0x0000001103037224 */ /* 0x000fce00078e02ff */
.L_x_415:
[----:B------:R-:W-:Y:S05]  /*39d10*/  BSYNC B1 ;  /* 0x0000000000017941 */ /* 0x000fea0003800000 */
.L_x_414:
[----:B------:R-:W2:Y:S01]  /*39d20*/  LDL.LU R9, [R1+0x488] ;  /* 0x0004880001097983 */ /* 0x000ea20000300800 */
[----:B------:R-:W-:Y:S01]  /*39d30*/  ISETP.LT.OR P4, PT, R0, 0x2, !P6 ;  /* 0x000000020000780c */ /* 0x000fe20007781670 */
[----:B------:R-:W-:-:S12]  /*39d40*/  BSSY B1, `(.L_x_416) ;  /* 0x0000009000017945 */ /* 0x000fd80003800000 */
[----:B------:R-:W-:-:S04]  /*39d50*/  @!P4 IADD3 R226, P5, R4, UR44, RZ ;  /* 0x0000002c04e2cc10 */ /* 0x000fc8000ffbe0ff */
[----:B------:R-:W-:Y:S01]  /*39d60*/  @!P4 IADD3.X R227, R5, UR43, RZ, P5, !PT ;  /* 0x0000002b05e3cc10 */ /* 0x000fe2000affe4ff */
[----:B--2---:R-:W-:-:S05]  /*39d70*/  @!P3 IMAD R9, R9, R16, R3 ;  /* 0x000000100909b224 */ /* 0x004fca00078e0203 */
[----:B------:R1:W-:Y:S01]  /*39d80*/  @!P3 STG.E.U8 desc[UR46][R228.64], R9 ;  /* 0x00000009e400b986 */ /* 0x0003e2000c10112e */
[----:B------:R-:W-:Y:S05]  /*39d90*/  @P4 BRA `(.L_x_417) ;  /* 0x00000000000c4947 */ /* 0x000fea0003800000 */
[----:B------:R-:W2:Y:S02]  /*39da0*/  LDG.E.U8 R2, desc[UR46][R216.64+0x1] ;  /* 0x0000012ed8027981 */ /* 0x000ea4000c1e1100 */
[----:B--2---:R-:W-:-:S05]  /*39db0*/  PRMT R3, R2, 0x8880, RZ ;  /* 0x0000888002037816 */ /* 0x004fca00000000ff */
[----:B------:R-:W-:-:S07]  /*39dc0*/  IMAD R3, R3, R17, RZ ;  /* 0x0000001103037224 */ /* 0x000fce00078e02ff */
.L_x_417:
[----:B------:R-:W-:Y:S05]  /*39dd0*/  BSYNC B1 ;  /* 0x0000000000017941 */ /* 0x000fea0003800000 */
.L_x_416:
[----:B-1----:R-:W2:Y:S01]  /*39de0*/  LDL.LU R9, [R1+0x48c] ;  /* 0x00048c0001097983 */ /* 0x002ea20000300800 */
[----:B------:R-:W-:Y:S01]  /*39df0*/  ISETP.LT.OR P3, PT, R0, 0x9, !P2 ;  /* 0x000000090000780c */ /* 0x000fe20005761670 */
[----:B------:R-:W-:Y:S01]  /*39e00*/  BSSY B1, `(.L_x_418) ;  /* 0x0000007000017945 */ /* 0x000fe20003800000 */
[----:B--2---:R-:W-:-:S05]  /*39e10*/  @!P4 IMAD R9, R9, R16, R3 ;  /* 0x000000100909c224 */ /* 0x004fca00078e0203 */
[----:B------:R1:W-:Y:S06]  /*39e20*/  @!P4 STG.E.U8 desc[UR46][R226.64+0x1], R9 ;  /* 0x00000109e200c986 */ /* 0x0003ec000c10112e */
[----:B------:R-:W-:Y:S05]  /*39e30*/  @P3 BRA `(.L_x_419) ;  /* 0x00000000000c3947 */ /* 0x000fea0003800000 */
[----:B------:R-:W2:Y:S02]  /*39e40*/  LDG.E.U8 R2, desc[UR46][R20.64+0x8] ;  /* 0x0000082e14027981 */ /* 0x000ea4000c1e1100 */
[----:B--2---:R-:W-:-:S05]  /*39e50*/  PRMT R3, R2, 0x8880, RZ ;  /* 0x0000888002037816 */ /* 0x004fca00000000ff */
[----:B------:R-:W-:-:S07]  /*39e60*/  IMAD R3, R3, R17, RZ ;  /* 0x0000001103037224 */ /* 0x000fce00078e02ff */
.L_x_419:
[----:B------:R-:W-:Y:S05]  /*39e70*/  BSYNC B1 ;  /* 0x0000000000017941 */ /* 0x000fea0003800000 */
.L_x_418:
        /* <DEDUP_REMOVED lines=9> */
.L_x_421:
[----:B------:R-:W-:Y:S05]  /*39f10*/  BSYNC B1 ;  /* 0x0000000000017941 */ /* 0x000fea0003800000 */
.L_x_420:
[----:B-1----:R-:W2:Y:S01]  /*39f20*/  LDL.LU R9, [R1+0x494] ;  /* 0x0004940001097983 */ /* 0x002ea20000300800 */
        /* <DEDUP_REMOVED lines=10> */
.L_x_423:
[----:B------:R-:W-:Y:S05]  /*39fd0*/  BSYNC B1 ;  /* 0x0000000000017941 */ /* 0x000fea0003800000 */
.L_x_422:
        /* <DEDUP_REMOVED lines=11> */
.L_x_425:
[----:B------:R-:W-:Y:S05]  /*3a090*/  BSYNC B1 ;  /* 0x0000000000017941 */ /* 0x000fea0003800000 */
.L_x_424:
        /* <DEDUP_REMOVED lines=9> */
.L_x_427:
[----:B------:R-:W-:Y:S05]  /*3a130*/  BSYNC B1 ;  /* 0x0000000000017941 */ /* 0x000fea0003800000 */
.L_x_426:
        /* <DEDUP_REMOVED lines=9> */
.L_x_429:
[----:B------:R-:W-:Y:S05]  /*3a1d0*/  BSYNC B1 ;  /* 0x0000000000017941 */ /* 0x000fea0003800000 */
.L_x_428:
        /* <DEDUP_REMOVED lines=11> */
.L_x_431:
[----:B------:R-:W-:Y:S05]  /*3a290*/  BSYNC B1 ;  /* 0x0000000000017941 */ /* 0x000fea0003800000 */
.L_x_430:
        /* <DEDUP_REMOVED lines=11> */
.L_x_433:
[----:B------:R-:W-:Y:S05]  /*3a350*/  BSYNC B1 ;  /* 0x0000000000017941 */ /* 0x000fea0003800000 */
.L_x_432:
        /* <DEDUP_REMOVED lines=9> */
.L_x_435:
[----:B------:R-:W-:Y:S05]  /*3a3f0*/  BSYNC B1 ;  /* 0x0000000000017941 */ /* 0x000fea0003800000 */
.L_x_434:
        /* <DEDUP_REMOVED lines=9> */
.L_x_437:
[----:B------:R-:W-:Y:S05]  /*3a490*/  BSYNC B1 ;  /* 0x0000000000017941 */ /* 0x000fea0003800000 */
.L_x_436:
        /* <DEDUP_REMOVED lines=11> */
.L_x_439:
[----:B------:R-:W-:Y:S05]  /*3a550*/  BSYNC B1 ;  /* 0x0000000000017941 */ /* 0x000fea0003800000 */
.L_x_438:
        /* <DEDUP_REMOVED lines=11> */
.L_x_441:
[----:B------:R-:W-:Y:S05]  /*3a610*/  BSYNC B1 ;  /* 0x0000000000017941 */ /* 0x000fea0003800000 */
.L_x_440:
        /* <DEDUP_REMOVED lines=9> */
.L_x_443:
[----:B------:R-:W-:Y:S05]  /*3a6b0*/  BSYNC B1 ;  /* 0x0000000000017941 */ /* 0x000fea0003800000 */
.L_x_442:
        /* <DEDUP_REMOVED lines=9> */
.L_x_445:
[----:B------:R-:W-:Y:S05]  /*3a750*/  BSYNC B1 ;  /* 0x0000000000017941 */ /* 0x000fea0003800000 */
.L_x_444:
        /* <DEDUP_REMOVED lines=11> */
.L_x_447:
[----:B------:R-:W-:Y:S05]  /*3a810*/  BSYNC B1 ;  /* 0x0000000000017941 */ /* 0x000fea0003800000 */
.L_x_446:
        /* <DEDUP_REMOVED lines=11> */
.L_x_449:
[----:B------:R-:W-:Y:S05]  /*3a8d0*/  BSYNC B1 ;  /* 0x0000000000017941 */ /* 0x000fea0003800000 */
.L_x_448:
        /* <DEDUP_REMOVED lines=9> */
.L_x_451:
[----:B------:R-:W-:Y:S05]  /*3a970*/  BSYNC B1 ;  /* 0x0000000000017941 */ /* 0x000fea0003800000 */
.L_x_450:
        /* <DEDUP_REMOVED lines=9> */
.L_x_453:
[----:B------:R-:W-:Y:S05]  /*3aa10*/  BSYNC B1 ;  /* 0x0000000000017941 */ /* 0x000fea0003800000 */
.L_x_452:
        /* <DEDUP_REMOVED lines=11> */
.L_x_455:
[----:B------:R-:W-:Y:S05]  /*3aad0*/  BSYNC B1 ;  /* 0x0000000000017941 */ /* 0x000fea0003800000 */
.L_x_454:
        /* <DEDUP_REMOVED lines=11> */
.L_x_457:
[----:B------:R-:W-:Y:S05]  /*3ab90*/  BSYNC B1 ;  /* 0x0000000000017941 */ /* 0x000fea0003800000 */
.L_x_456:
        /* <DEDUP_REMOVED lines=9> */
.L_x_459:
[----:B------:R-:W-:Y:S05]  /*3ac30*/  BSYNC B1 ;  /* 0x0000000000017941 */ /* 0x000fea0003800000 */
.L_x_458:
        /* <DEDUP_REMOVED lines=9> */
.L_x_461:
[----:B------:R-:W-:Y:S05]  /*3acd0*/  BSYNC B1 ;  /* 0x0000000000017941 */ /* 0x000fea0003800000 */
.L_x_460:
        /* <DEDUP_REMOVED lines=11> */
.L_x_463:
[----:B------:R-:W-:Y:S05]  /*3ad90*/  BSYNC B1 ;  /* 0x0000000000017941 */ /* 0x000fea0003800000 */
.L_x_462:
        /* <DEDUP_REMOVED lines=11> */
.L_x_465:
[----:B------:R-:W-:Y:S05]  /*3ae50*/  BSYNC B1 ;  /* 0x0000000000017941 */ /* 0x000fea0003800000 */
.L_x_464:
        /* <DEDUP_REMOVED lines=9> */
.L_x_467:
[----:B------:R-:W-:Y:S05]  /*3aef0*/  BSYNC B1 ;  /* 0x0000000000017941 */ /* 0x000fea0003800000 */
.L_x_466:
        /* <DEDUP_REMOVED lines=9> */
.L_x_469:
[----:B------:R-:W-:Y:S05]  /*3af90*/  BSYNC B1 ;  /* 0x0000000000017941 */ /* 0x000fea0003800000 */
.L_x_468:
        /* <DEDUP_REMOVED lines=11> */
.L_x_471:
[----:B------:R-:W-:Y:S05]  /*3b050*/  BSYNC B1 ;  /* 0x0000000000017941 */ /* 0x000fea0003800000 */
.L_x_470:
        /* <DEDUP_REMOVED lines=11> */
.L_x_473:
[----:B------:R-:W-:Y:S05]  /*3b110*/  BSYNC B1 ;  /* 0x0000000000017941 */ /* 0x000fea0003800000 */
.L_x_472:
        /* <DEDUP_REMOVED lines=9> */
.L_x_475:
[----:B------:R-:W-:Y:S05]  /*3b1b0*/  BSYNC B1 ;  /* 0x0000000000017941 */ /* 0x000fea0003800000 */
.L_x_474:
        /* <DEDUP_REMOVED lines=9> */
.L_x_477:
[----:B------:R-:W-:Y:S05]  /*3b250*/  BSYNC B1 ;  /* 0x0000000000017941 */ /* 0x000fea0003800000 */
.L_x_476:
        /* <DEDUP_REMOVED lines=11> */
.L_x_479:
[----:B------:R-:W-:Y:S05]  /*3b310*/  BSYNC B1 ;  /* 0x0000000000017941 */ /* 0x000fea0003800000 */
.L_x_478:
        /* <DEDUP_REMOVED lines=11> */
.L_x_481:
[----:B------:R-:W-:Y:S05]  /*3b3d0*/  BSYNC B1 ;  /* 0x0000000000017941 */ /* 0x000fea0003800000 */
.L_x_480:
        /* <DEDUP_REMOVED lines=9> */
.L_x_483:
[----:B------:R-:W-:Y:S05]  /*3b470*/  BSYNC B1 ;  /* 0x0000000000017941 */ /* 0x000fea0003800000 */
.L_x_482:
        /* <DEDUP_REMOVED lines=9> */
.L_x_485:
[----:B------:R-:W-:Y:S05]  /*3b510*/  BSYNC B1 ;  /* 0x0000000000017941 */ /* 0x000fea0003800000 */
.L_x_484:
        /* <DEDUP_REMOVED lines=11> */
.L_x_487:
[----:B------:R-:W-:Y:S05]  /*3b5d0*/  BSYNC B1 ;  /* 0x0000000000017941 */ /* 0x000fea0003800000 */
.L_x_486:
        /* <DEDUP_REMOVED lines=11> */
.L_x_489:
[----:B------:R-:W-:Y:S05]  /*3b690*/  BSYNC B1 ;  /* 0x0000000000017941 */ /* 0x000fea0003800000 */
.L_x_488:
        /* <DEDUP_REMOVED lines=9> */
.L_x_491:
[----:B------:R-:W-:Y:S05]  /*3b730*/  BSYNC B1 ;  /* 0x0000000000017941 */ /* 0x000fea0003800000 */
.L_x_490:
        /* <DEDUP_REMOVED lines=9> */
.L_x_493:
[----:B------:R-:W-:Y:S05]  /*3b7d0*/  BSYNC B1 ;  /* 0x0000000000017941 */ /* 0x000fea0003800000 */
.L_x_492:
        /* <DEDUP_REMOVED lines=11> */
.L_x_495:
[----:B------:R-:W-:Y:S05]  /*3b890*/  BSYNC B1 ;  /* 0x0000000000017941 */ /* 0x000fea0003800000 */
.L_x_494:
        /* <DEDUP_REMOVED lines=11> */
.L_x_497:
[----:B------:R-:W-:Y:S05]  /*3b950*/  BSYNC B1 ;  /* 0x0000000000017941 */ /* 0x000fea0003800000 */
.L_x_496:
        /* <DEDUP_REMOVED lines=9> */
.L_x_499:
[----:B------:R-:W-:Y:S05]  /*3b9f0*/  BSYNC B1 ;  /* 0x0000000000017941 */ /* 0x000fea0003800000 */
.L_x_498:
        /* <DEDUP_REMOVED lines=9> */
.L_x_501:
[----:B------:R-:W-:Y:S05]  /*3ba90*/  BSYNC B1 ;  /* 0x0000000000017941 */ /* 0x000fea0003800000 */
.L_x_500:
        /* <DEDUP_REMOVED lines=11> */
.L_x_503:
[----:B------:R-:W-:Y:S05]  /*3bb50*/  BSYNC B1 ;  /* 0x0000000000017941 */ /* 0x000fea0003800000 */
.L_x_502:
        /* <DEDUP_REMOVED lines=11> */
.L_x_505:
[----:B------:R-:W-:Y:S05]  /*3bc10*/  BSYNC B1 ;  /* 0x0000000000017941 */ /* 0x000fea0003800000 */
.L_x_504:
        /* <DEDUP_REMOVED lines=9> */
.L_x_507:
[----:B------:R-:W-:Y:S05]  /*3bcb0*/  BSYNC B1 ;  /* 0x0000000000017941 */ /* 0x000fea0003800000 */
.L_x_506:
        /* <DEDUP_REMOVED lines=9> */
.L_x_509:
[----:B------:R-:W-:Y:S05]  /*3bd50*/  BSYNC B1 ;  /* 0x0000000000017941 */ /* 0x000fea0003800000 */
.L_x_508:
        /* <DEDUP_REMOVED lines=11> */
.L_x_511:
[----:B------:R-:W-:Y:S05]  /*3be10*/  BSYNC B1 ;  /* 0x0000000000017941 */ /* 0x000fea0003800000 */
.L_x_510:
        /* <DEDUP_REMOVED lines=11> */
.L_x_513:
[----:B------:R-:W-:Y:S05]  /*3bed0*/  BSYNC B1 ;  /* 0x0000000000017941 */ /* 0x000fea0003800000 */
.L_x_512:
        /* <DEDUP_REMOVED lines=9> */
.L_x_515:
[----:B------:R-:W-:Y:S05]  /*3bf70*/  BSYNC B1 ;  /* 0x0000000000017941 */ /* 0x000fea0003800000 */
.L_x_514:
        /* <DEDUP_REMOVED lines=9> */
.L_x_517:
[----:B------:R-:W-:Y:S05]  /*3c010*/  BSYNC B1 ;  /* 0x0000000000017941 */ /* 0x000fea0003800000 */
.L_x_516:
        /* <DEDUP_REMOVED lines=11> */
.L_x_519:
[----:B------:R-:W-:Y:S05]  /*3c0d0*/  BSYNC B1 ;  /* 0x0000000000017941 */ /* 0x000fea0003800000 */
.L_x_518:
        /* <DEDUP_REMOVED lines=11> */
.L_x_521:
[----:B------:R-:W-:Y:S05]  /*3c190*/  BSYNC B1 ;  /* 0x0000000000017941 */ /* 0x000fea0003800000 */
.L_x_520:
        /* <DEDUP_REMOVED lines=9> */
.L_x_523:
[----:B------:R-:W-:Y:S05]  /*3c230*/  BSYNC B1 ;  /* 0x0000000000017941 */ /* 0x000fea0003800000 */
.L_x_522:
        /* <DEDUP_REMOVED lines=9> */
.L_x_525:
[----:B------:R-:W-:Y:S05]  /*3c2d0*/  BSYNC B1 ;  /* 0x0000000000017941 */ /* 0x000fea0003800000 */
.L_x_524:
        /* <DEDUP_REMOVED lines=11> */
.L_x_527:
[----:B------:R-:W-:Y:S05]  /*3c390*/  BSYNC B1 ;  /* 0x0000000000017941 */ /* 0x000fea0003800000 */
.L_x_526:
        /* <DEDUP_REMOVED lines=11> */
.L_x_529:
[----:B------:R-:W-:Y:S05]  /*3c450*/  BSYNC B1 ;  /* 0x0000000000017941 */ /* 0x000fea0003800000 */
.L_x_528:
        /* <DEDUP_REMOVED lines=9> */
.L_x_531:
[----:B------:R-:W-:Y:S05]  /*3c4f0*/  BSYNC B1 ;  /* 0x0000000000017941 */ /* 0x000fea0003800000 */
.L_x_530:
        /* <DEDUP_REMOVED lines=9> */
.L_x_533:
[----:B------:R-:W-:Y:S05]  /*3c590*/  BSYNC B1 ;  /* 0x0000000000017941 */ /* 0x000fea0003800000 */
.L_x_532:
        /* <DEDUP_REMOVED lines=11> */
.L_x_535:
[----:B------:R-:W-:Y:S05]  /*3c650*/  BSYNC B1 ;  /* 0x0000000000017941 */ /* 0x000fea0003800000 */
.L_x_534:
        /* <DEDUP_REMOVED lines=11> */
.L_x_537:
[----:B------:R-:W-:Y:S05]  /*3c710*/  BSYNC B1 ;  /* 0x0000000000017941 */ /* 0x000fea0003800000 */
.L_x_536:
        /* <DEDUP_REMOVED lines=9> */
.L_x_539:
[----:B------:R-:W-:Y:S05]  /*3c7b0*/  BSYNC B1 ;  /* 0x0000000000017941 */ /* 0x000fea0003800000 */
.L_x_538:
        /* <DEDUP_REMOVED lines=9> */
.L_x_541:
[----:B------:R-:W-:Y:S05]  /*3c850*/  BSYNC B1 ;  /* 0x0000000000017941 */ /* 0x000fea0003800000 */
.L_x_540:
        /* <DEDUP_REMOVED lines=11> */
.L_x_543:
[----:B------:R-:W-:Y:S05]  /*3c910*/  BSYNC B1 ;  /* 0x0000000000017941 */ /* 0x000fea0003800000 */
.L_x_542:
        /* <DEDUP_REMOVED lines=11> */
.L_x_545:
[----:B------:R-:W-:Y:S05]  /*3c9d0*/  BSYNC B1 ;  /* 0x0000000000017941 */ /* 0x000fea0003800000 */
.L_x_544:
        /* <DEDUP_REMOVED lines=9> */
.L_x_547:
[----:B------:R-:W-:Y:S05]  /*3ca70*/  BSYNC B1 ;  /* 0x0000000000017941 */ /* 0x000fea0003800000 */
.L_x_546:
        /* <DEDUP_REMOVED lines=9> */
.L_x_549:
[----:B------:R-:W-:Y:S05]  /*3cb10*/  BSYNC B1 ;  /* 0x0000000000017941 */ /* 0x000fea0003800000 */
.L_x_548:
        /* <DEDUP_REMOVED lines=11> */
.L_x_551:
[----:B------:R-:W-:Y:S05]  /*3cbd0*/  BSYNC B1 ;  /* 0x0000000000017941 */ /* 0x000fea0003800000 */
.L_x_550:
        /* <DEDUP_REMOVED lines=11> */
.L_x_553:
[----:B------:R-:W-:Y:S05]  /*3cc90*/  BSYNC B1 ;  /* 0x0000000000017941 */ /* 0x000fea0003800000 */
.L_x_552:
        /* <DEDUP_REMOVED lines=9> */
.L_x_555:
[----:B------:R-:W-:Y:S05]  /*3cd30*/  BSYNC B1 ;  /* 0x0000000000017941 */ /* 0x000fea0003800000 */
.L_x_554:
        /* <DEDUP_REMOVED lines=9> */
.L_x_557:
[----:B------:R-:W-:Y:S05]  /*3cdd0*/  BSYNC B1 ;  /* 0x0000000000017941 */ /* 0x000fea0003800000 */
.L_x_556:
        /* <DEDUP_REMOVED lines=11> */
.L_x_559:
[----:B------:R-:W-:Y:S05]  /*3ce90*/  BSYNC B1 ;  /* 0x0000000000017941 */ /* 0x000fea0003800000 */
.L_x_558:
        /* <DEDUP_REMOVED lines=11> */
.L_x_561:
[----:B------:R-:W-:Y:S05]  /*3cf50*/  BSYNC B1 ;  /* 0x0000000000017941 */ /* 0x000fea0003800000 */
.L_x_560:
        /* <DEDUP_REMOVED lines=9> */
.L_x_563:
[----:B------:R-:W-:Y:S05]  /*3cff0*/  BSYNC B1 ;  /* 0x0000000000017941 */ /* 0x000fea0003800000 */
.L_x_562:
        /* <DEDUP_REMOVED lines=9> */
.L_x_565:
[----:B------:R-:W-:Y:S05]  /*3d090*/  BSYNC B1 ;  /* 0x0000000000017941 */ /* 0x000fea0003800000 */
.L_x_564:
        /* <DEDUP_REMOVED lines=11> */
.L_x_567:
[----:B------:R-:W-:Y:S05]  /*3d150*/  BSYNC B1 ;  /* 0x0000000000017941 */ /* 0x000fea0003800000 */
.L_x_566:
        /* <DEDUP_REMOVED lines=11> */
.L_x_569:
[----:B------:R-:W-:Y:S05]  /*3d210*/  BSYNC B1 ;  /* 0x0000000000017941 */ /* 0x000fea0003800000 */
.L_x_568:
        /* <DEDUP_REMOVED lines=9> */
.L_x_571:
[----:B------:R-:W-:Y:S05]  /*3d2b0*/  BSYNC B1 ;  /* 0x0000000000017941 */ /* 0x000fea0003800000 */
.L_x_570:
        /* <DEDUP_REMOVED lines=9> */
.L_x_573:
[----:B------:R-:W-:Y:S05]  /*3d350*/  BSYNC B1 ;  /* 0x0000000000017941 */ /* 0x000fea0003800000 */
.L_x_572:
        /* <DEDUP_REMOVED lines=11> */
.L_x_575:
[----:B------:R-:W-:Y:S05]  /*3d410*/  BSYNC B1 ;  /* 0x0000000000017941 */ /* 0x000fea0003800000 */
.L_x_574:
        /* <DEDUP_REMOVED lines=11> */
.L_x_577:
[----:B------:R-:W-:Y:S05]  /*3d4d0*/  BSYNC B1 ;  /* 0x0000000000017941 */ /* 0x000fea0003800000 */
.L_x_576:
        /* <DEDUP_REMOVED lines=9> */
.L_x_579:
[----:B------:R-:W-:Y:S05]  /*3d570*/  BSYNC B1 ;  /* 0x0000000000017941 */ /* 0x000fea0003800000 */
.L_x_578:
        /* <DEDUP_REMOVED lines=9> */
.L_x_581:
[----:B------:R-:W-:Y:S05]  /*3d610*/  BSYNC B1 ;  /* 0x0000000000017941 */ /* 0x000fea0003800000 */
.L_x_580:
        /* <DEDUP_REMOVED lines=11> */
.L_x_583:
[----:B------:R-:W-:Y:S05]  /*3d6d0*/  BSYNC B1 ;  /* 0x0000000000017941 */ /* 0x000fea0003800000 */
.L_x_582:
        /* <DEDUP_REMOVED lines=11> */
.L_x_585:
[----:B------:R-:W-:Y:S05]  /*3d790*/  BSYNC B1 ;  /* 0x0000000000017941 */ /* 0x000fea0003800000 */
.L_x_584:
        /* <DEDUP_REMOVED lines=9> */
.L_x_587:
[----:B------:R-:W-:Y:S05]  /*3d830*/  BSYNC B1 ;  /* 0x0000000000017941 */ /* 0x000fea0003800000 */
.L_x_586:
        /* <DEDUP_REMOVED lines=9> */
.L_x_589:
[----:B------:R-:W-:Y:S05]  /*3d8d0*/  BSYNC B1 ;  /* 0x0000000000017941 */ /* 0x000fea0003800000 */
.L_x_588:
        /* <DEDUP_REMOVED lines=11> */
.L_x_591:
[----:B------:R-:W-:Y:S05]  /*3d990*/  BSYNC B1 ;  /* 0x0000000000017941 */ /* 0x000fea0003800000 */
.L_x_590:
        /* <DEDUP_REMOVED lines=11> */
.L_x_593:
[----:B------:R-:W-:Y:S05]  /*3da50*/  BSYNC B1 ;  /* 0x0000000000017941 */ /* 0x000fea0003800000 */
.L_x_592:
        /* <DEDUP_REMOVED lines=9> */
.L_x_595:
[----:B------:R-:W-:Y:S05]  /*3daf0*/  BSYNC B1 ;  /* 0x0000000000017941 */ /* 0x000fea0003800000 */
.L_x_594:
        /* <DEDUP_REMOVED lines=9> */
.L_x_597:
[----:B------:R-:W-:Y:S05]  /*3db90*/  BSYNC B1 ;  /* 0x0000000000017941 */ /* 0x000fea0003800000 */
.L_x_596:
        /* <DEDUP_REMOVED lines=11> */
.L_x_599:
[----:B------:R-:W-:Y:S05]  /*3dc50*/  BSYNC B1 ;  /* 0x0000000000017941 */ /* 0x000fea0003800000 */
.L_x_598:
        /* <DEDUP_REMOVED lines=11> */
.L_x_601:
[----:B------:R-:W-:Y:S05]  /*3dd10*/  BSYNC B1 ;  /* 0x0000000000017941 */ /* 0x000fea0003800000 */
.L_x_600:
[----:B-1----:R-:W2:Y:S04]  /*3dd20*/  LDL.LU R9, [R1+0x5fc] ;  /* 0x0005fc0001097983 */ /* 0x002ea80000300800 */
[----:B------:R-:W3:Y:S01]  /*3dd30*/  LDL.LU R229, [R1+0x300] ;  /* 0x0003000001e57983 */ /* 0x000ee20000300800 */
[----:B--2---:R-:W-:Y:S02]  /*3dd40*/  @!P4 IMAD R228, R9, R16, R3 ;  /* 0x0000001009e4c224 */ /* 0x004fe400078e0203 */
[----:B------:R-:W-:-:S03]  /*3dd50*/  IMAD.WIDE.U32 R8, R231, R8, R12 ;  /* 0x00000008e7087225 */ /* 0x000fc600078e000c */
[----:B------:R3:W-:Y:S01]  /*3dd60*/  @!P4 STG.E.U8 desc[UR46][R226.64+0xb9], R228 ;  /* 0x0000b9e4e200c986 */ /* 0x0007e2000c10112e */
[----:B------:R-:W-:-:S04]  /*3dd70*/  IADD3 R14, P3, R8, R14, RZ ;  /* 0x0000000e080e7210 */ /* 0x000fc80007f7e0ff */
[----:B------:R-:W-:Y:S02]  /*3dd80*/  IADD3.X R15, R15, R9, R233, P3, !PT ;  /* 0x000000090f0f7210 */ /* 0x000fe40001ffe4e9 */
[----:B------:R-:W-:-:S04]  /*3dd90*/  ISETP.GE.AND P3, PT, R19, 0x181, PT ;  /* 0x000001811300780c */ /* 0x000fc80003f66270 */
[----:B------:R-:W-:-:S13]  /*3dda0*/  ISETP.LT.OR P4, PT, R0, 0x1, !P3 ;  /* 0x000000010000780c */ /* 0x000fda0005f81670 */
[----:B------:R-:W2:Y:S01]  /*3ddb0*/  @!P4 LDG.E.U8 R2, desc[UR46][R14.64] ;  /* 0x0000002e0e02c981 */ /* 0x000ea2000c1e1100 */
[----:B------:R-:W-:Y:S01]  /*3ddc0*/  IMAD.U32 R9, RZ, RZ, UR11 ;  /* 0x0000000bff097e24 */ /* 0x000fe2000f8e00ff */
[----:B------:R-:W-:Y:S01]  /*3ddd0*/  ISETP.LT.OR P5, PT, R0, 0x2, !P3 ;  /* 0x000000020000780c */ /* 0x000fe20005fa1670 */
[----:B------:R-:W-:Y:S01]  /*3dde0*/  IMAD.U32 R13, RZ, RZ, UR10 ;  /* 0x0000000aff0d7e24 */ /* 0x000fe2000f8e00ff */
[----:B------:R-:W-:Y:S01]  /*3ddf0*/  BSSY B1, `(.L_x_602) ;  /* 0x000000e000017945 */ /* 0x000fe20003800000 */
[----:B------:R-:W-:Y:S01]  /*3de00*/  IMAD R230, R9, 0x180, RZ ;  /* 0x0000018009e67824 */ /* 0x000fe200078e02ff */
[----:B--2---:R-:W-:-:S04]  /*3de10*/  @!P4 PRMT R8, R2, 0x8880, RZ ;  /* 0x000088800208c816 */ /* 0x004fc800000000ff */
[----:B------:R-:W-:Y:S01]  /*3de20*/  @!P4 MOV R12, R8 ;  /* 0x00000008000cc202 */ /* 0x000fe20000000f00 */
[----:B------:R-:W-:-:S04]  /*3de30*/  IMAD.WIDE.U32 R8, R13, 0x180, R10 ;  /* 0x000001800d087825 */ /* 0x000fc800078e000a */
[----:B------:R-:W-:Y:S02]  /*3de40*/  @!P4 IMAD R3, R12, R17, RZ ;  /* 0x000000110c03c224 */ /* 0x000fe400078e02ff */
[----:B------:R-:W-:Y:S02]  /*3de50*/  IMAD.IADD R13, R9, 0x1, R230 ;  /* 0x00000001090d7824 */ /* 0x000fe400078e02e6 */
[----:B---3--:R-:W-:Y:S02]  /*3de60*/  @!P4 IMAD R226, R229, R16, R3 ;  /* 0x00000010e5e2c224 */ /* 0x008fe400078e0203 */
[----:B------:R-:W-:-:S05]  /*3de70*/  @!P4 IMAD.MOV.U32 R12, RZ, RZ, R8 ;  /* 0x000000ffff0cc224 */ /* 0x000fca00078e0008 */
[----:B------:R1:W-:Y:S01]  /*3de80*/  @!P4 STG.E.U8 desc[UR46][R12.64], R226 ;  /* 0x000000e20c00c986 */ /* 0x0003e2000c10112e */
[----:B------:R-:W-:Y:S05]  /*3de90*/  @P5 BRA `(.L_x_603) ;  /* 0x00000000000c5947 */ /* 0x000fea0003800000 */
[----:B------:R-:W2:Y:S02]  /*3dea0*/  LDG.E.U8 R2, desc[UR46][R14.64+0x1] ;  /* 0x0000012e0e027981 */ /* 0x000ea4000c1e1100 */
[----:B--2---:R-:W-:-:S05]  /*3deb0*/  PRMT R3, R2, 0x8880, RZ ;  /* 0x0000888002037816 */ /* 0x004fca00000000ff */
[----:B------:R-:W-:-:S07]  /*3dec0*/  IMAD R3, R3, R17, RZ ;  /* 0x0000001103037224 */ /* 0x000fce00078e02ff */
.L_x_603:
[----:B------:R-:W-:Y:S05]  /*3ded0*/  BSYNC B1 ;  /* 0x0000000000017941 */ /* 0x000fea0003800000 */
.L_x_602:
[----:B-1----:R-:W2:Y:S01]  /*3dee0*/  LDL.LU R226, [R1+0x304] ;  /* 0x0003040001e27983 */ /* 0x002ea20000300800 */
[----:B------:R-:W-:Y:S01]  /*3def0*/  ISETP.GE.AND P4, PT, R19, 0x189, PT ;  /* 0x000001891300780c */ /* 0x000fe20003f86270 */
[----:B------:R-:W-:Y:S01]  /*3df00*/  BSSY B1, `(.L_x_604) ;  /* 0x000000f000017945 */ /* 0x000fe20003800000 */
[----:B------:R-:W-:Y:S02]  /*3df10*/  @!P5 MOV R227, R13 ;  /* 0x0000000d00e3d202 */ /* 0x000fe40000000f00 */
[----:B------:R-:W-:Y:S02]  /*3df20*/  ISETP.LT.OR P6, PT, R0, 0x1, !P4 ;  /* 0x000000010000780c */ /* 0x000fe400067c1670 */
[----:B------:R-:W-:-:S04]  /*3df30*/  LOP3.LUT R18, R18, 0xffffffdf, RZ, 0xc0, !PT ;  /* 0xffffffdf12127812 */ /* 0x000fc800078ec0ff */
[----:B------:R-:W-:-:S07]  /*3df40*/  @P0 LOP3.LUT R18, R18, 0x20, RZ, 0xfc, !PT ;  /* 0x0000002012120812 */ /* 0x000fce00078efcff */
[----:B------:R-:W-:-:S04]  /*3df50*/  @!P6 IADD3 R228, P0, R8, UR44, RZ ;  /* 0x0000002c08e4ec10 */ /* 0x000fc8000ff1e0ff */
[----:B------:R-:W-:Y:S02]  /*3df60*/  @!P6 IADD3.X R229, R13, UR43, RZ, P0, !PT ;  /* 0x0000002b0de5ec10 */ /* 0x000fe400087fe4ff */
[----:B------:R-:W-:Y:S01]  /*3df70*/  LOP3.LUT P0, RZ, R18, 0x20, RZ, 0xc0, !PT ;  /* 0x0000002012ff7812 */ /* 0x000fe2000780c0ff */
[----:B--2---:R-:W-:Y:S02]  /*3df80*/  @!P5 IMAD R19, R226, R16, R3 ;  /* 0x00000010e213d224 */ /* 0x004fe400078e0203 */
[----:B------:R-:W-:-:S05]  /*3df90*/  @!P5 IMAD.MOV.U32 R226, RZ, RZ, R8 ;  /* 0x000000ffffe2d224 */ /* 0x000fca00078e0008 */
[----:B------:R1:W-:Y:S01]  /*3dfa0*/  @!P5 STG.E.U8 desc[UR46][R226.64+0x1], R19 ;  /* 0x00000113e200d986 */ /* 0x0003e2000c10112e */
[----:B------:R-:W-:Y:S05]  /*3dfb0*/  @P6 BRA `(.L_x_605) ;  /* 0x00000000000c6947 */ /* 0x000fea0003800000 */
[----:B------:R-:W2:Y:S02]  /*3dfc0*/  LDG.E.U8 R2, desc[UR46][R22.64] ;  /* 0x0000002e16027981 */ /* 0x000ea4000c1e1100 */
[----:B--2---:R-:W-:-:S05]  /*3dfd0*/  PRMT R3, R2, 0x8880, RZ ;  /* 0x0000888002037816 */ /* 0x004fca00000000ff */
[----:B------:R-:W-:-:S07]  /*3dfe0*/  IMAD R3, R3, R17, RZ ;  /* 0x0000001103037224 */ /* 0x000fce00078e02ff */
.L_x_605:
[----:B------:R-:W-:Y:S05]  /*3dff0*/  BSYNC B1 ;  /* 0x0000000000017941 */ /* 0x000fea0003800000 */
.L_x_604:
[----:B-1----:R-:W2:Y:S01]  /*3e000*/  LDL.LU R19, [R1+0x308] ;  /* 0x0003080001137983 */ /* 0x002ea20000300800 */
[----:B------:R-:W-:Y:S01]  /*3e010*/  ISETP.LT.OR P5, PT, R0, 0x2, !P4 ;  /* 0x000000020000780c */ /* 0x000fe200067a1670 */
[----:B------:R-:W-:Y:S01]  /*3e020*/  BSSY B1, `(.L_x_606) ;  /* 0x000000c000017945 */ /* 0x000fe20003800000 */
[----:B------:R-:W-:-:S04]  /*3e030*/  LOP3.LUT R18, R18, 0xffffffdf, RZ, 0xc0, !PT ;  /* 0xffffffdf12127812 */ /* 0x000fc800078ec0ff */
[----:B------:R-:W-:-:S07]  /*3e040*/  @P0 LOP3.LUT R18, R18, 0x20, RZ, 0xfc, !PT ;  /* 0x0000002012120812 */ /* 0x000fce00078efcff */
[----:B------:R-:W-:-:S04]  /*3e050*/  @!P5 IADD3 R226, P0, R8, UR44, RZ ;  /* 0x0000002c08e2dc10 */ /* 0x000fc8000ff1e0ff */
[----:B------:R-:W-:Y:S02]  /*3e060*/  @!P5 IADD3.X R227, R13, UR43, RZ, P0, !PT ;  /* 0x0000002b0de3dc10 */ /* 0x000fe400087fe4ff */
[----:B------:R-:W-:Y:S01]  /*3e070*/  LOP3.LUT P0, RZ, R18, 0x20, RZ, 0xc0, !PT ;  /* 0x0000002012ff7812 */ /* 0x000fe2000780c0ff */
[----:B--2---:R-:W-:-:S05]  /*3e080*/  @!P6 IMAD R19, R19, R16, R3 ;  /* 0x000000101313e224 */ /* 0x004fca00078e0203 */
[----:B------:R1:W-:Y:S01]  /*3e090*/  @!P6 STG.E.U8 desc[UR46][R228.64], R19 ;  /* 0x00000013e400e986 */ /* 0x0003e2000c10112e */
[----:B------:R-:W-:Y:S06]  /*3e0a0*/  @P5 BRA `(.L_x_607) ;  /* 0x00000000000c5947 */ /* 0x000fec0003800000 */
[----:B------:R-:W2:Y:S02]  /*3e0b0*/  LDG.E.U8 R2, desc[UR46][R22.64+0x1] ;  /* 0x0000012e16027981 */ /* 0x000ea4000c1e1100 */
[----:B--2---:R-:W-:-:S05]  /*3e0c0*/  PRMT R3, R2, 0x8880, RZ ;  /* 0x0000888002037816 */ /* 0x004fca00000000ff */
[----:B------:R-:W-:-:S07]  /*3e0d0*/  IMAD R3, R3, R17, RZ ;  /* 0x0000001103037224 */ /* 0x000fce00078e02ff */
.L_x_607:
[----:B------:R-:W-:Y:S05]  /*3e0e0*/  BSYNC B1 ;  /* 0x0000000000017941 */ /* 0x000fea0003800000 */
.L_x_606:
[----:B-1----:R-:W2:Y:S01]  /*3e0f0*/  LDL.LU R19, [R1+0x30c] ;  /* 0x00030c0001137983 */ /* 0x002ea20000300800 */
[----:B------:R-:W-:Y:S01]  /*3e100*/  BSSY B1, `(.L_x_608) ;  /* 0x0000008000017945 */ /* 0x000fe20003800000 */
[----:B--2---:R-:W-:-:S05]  /*3e110*/  @!P5 IMAD R19, R19, R16, R3 ;  /* 0x000000101313d224 */ /* 0x004fca00078e0203 */
[----:B------:R1:W-:Y:S01]  /*3e120*/  @!P5 STG.E.U8 desc[UR46][R226.64+0x1], R19 ;  /* 0x00000113e200d986 */ /* 0x0003e2000c10112e */
[----:B------:R-:W-:-:S13]  /*3e130*/  ISETP.LT.OR P5, PT, R0, 0x9, !P3 ;  /* 0x000000090000780c */ /* 0x000fda0005fa1670 */
[----:B-1----:R-:W-:Y:S05]  /*3e140*/  @P5 BRA `(.L_x_609) ;  /* 0x00000000000c5947 */ /* 0x002fea0003800000 */
[----:B------:R-:W2:Y:S02]  /*3e150*/  LDG.E.U8 R2, desc[UR46][R14.64+0x8] ;  /* 0x0000082e0e027981 */ /* 0x000ea4000c1e1100 */
[----:B--2---:R-:W-:-:S05]  /*3e160*/  PRMT R3, R2, 0x8880, RZ ;  /* 0x0000888002037816 */ /* 0x004fca00000000ff */
[----:B------:R-:W-:-:S07]  /*3e170*/  IMAD R3, R3, R17, RZ ;  /* 0x0000001103037224 */ /* 0x000fce00078e02ff */
.L_x_609:
[----:B------:R-:W-:Y:S05]  /*3e180*/  BSYNC B1 ;  /* 0x0000000000017941 */ /* 0x000fea0003800000 */
.L_x_608:
[----:B------:R-:W2:Y:S01]  /*3e190*/  LDL.LU R19, [R1+0x310] ;  /* 0x0003100001137983 */ /* 0x000ea20000300800 */
[----:B------:R-:W-:Y:S01]  /*3e1a0*/  @!P5 IMAD.MOV.U32 R226, RZ, RZ, R8 ;  /* 0x000000ffffe2d224 */ /* 0x000fe200078e0008 */
[----:B------:R-:W-:Y:S01]  /*3e1b0*/  BSSY B1, `(.L_x_610) ;  /* 0x0000009000017945 */ /* 0x000fe20003800000 */
[----:B------:R-:W-:Y:S02]  /*3e1c0*/  @!P5 IMAD.MOV.U32 R227, RZ, RZ, R13 ;  /* 0x000000ffffe3d224 */ /* 0x000fe400078e000d */
[----:B--2---:R-:W-:-:S05]  /*3e1d0*/  @!P5 IMAD R19, R19, R16, R3 ;  /* 0x000000101313d224 */ /* 0x004fca00078e0203 */
[----:B------:R1:W-:Y:S01]  /*3e1e0*/  @!P5 STG.E.U8 desc[UR46][R226.64+0x8], R19 ;  /* 0x00000813e200d986 */ /* 0x0003e2000c10112e */
[----:B------:R-:W-:-:S13]  /*3e1f0*/  ISETP.LT.OR P5, PT, R0, 0xa, !P3 ;  /* 0x0000000a0000780c */ /* 0x000fda0005fa1670 */
[----:B-1----:R-:W-:Y:S05]  /*3e200*/  @P5 BRA `(.L_x_611) ;  /* 0x00000000000c5947 */ /* 0x002fea0003800000 */
[----:B------:R-:W2:Y:S02]  /*3e210*/  LDG.E.U8 R2, desc[UR46][R14.64+0x9] ;  /* 0x0000092e0e027981 */ /* 0x000ea4000c1e1100 */
[----:B--2---:R-:W-:-:S05]  /*3e220*/  PRMT R3, R2, 0x8880, RZ ;  /* 0x0000888002037816 */ /* 0x004fca00000000ff */
[----:B------:R-:W-:-:S07]  /*3e230*/  IMAD R3, R3, R17, RZ ;  /* 0x0000001103037224 */ /* 0x000fce00078e02ff */
.L_x_611:
[----:B------:R-:W-:Y:S05]  /*3e240*/  BSYNC B1 ;  /* 0x0000000000017941 */ /* 0x000fea0003800000 */
.L_x_610:
[----:B------:R-:W2:Y:S01]  /*3e250*/  LDL.LU R19, [R1+0x314] ;  /* 0x0003140001137983 */ /* 0x000ea20000300800 */
[----:B------:R-:W-:Y:S01]  /*3e260*/  @!P5 IMAD.MOV.U32 R226, RZ, RZ, R8 ;  /* 0x000000ffffe2d224 */ /* 0x000fe200078e0008 */
[----:B------:R-:W-:Y:S01]  /*3e270*/  @!P5 MOV R227, R13 ;  /* 0x0000000d00e3d202 */ /* 0x000fe20000000f00 */
[----:B------:R-:W-:Y:S01]  /*3e280*/  BSSY B1, `(.L_x_612) ;  /* 0x000000d000017945 */ /* 0x000fe20003800000 */
[----:B------:R-:W-:Y:S02]  /*3e290*/  ISETP.LT.OR P6, PT, R0, 0x9, !P4 ;  /* 0x000000090000780c */ /* 0x000fe400067c1670 */
        /* <DEDUP_REMOVED lines=11> */
.L_x_613:
[----:B------:R-:W-:Y:S05]  /*3e350*/  BSYNC B1 ;  /* 0x0000000000017941 */ /* 0x000fea0003800000 */
.L_x_612:
        /* <DEDUP_REMOVED lines=14> */
.L_x_615:
[----:B------:R-:W-:Y:S05]  /*3e440*/  BSYNC B1 ;  /* 0x0000000000017941 */ /* 0x000fea0003800000 */
.L_x_614:
        /* <DEDUP_REMOVED lines=9> */
.L_x_617:
[----:B------:R-:W-:Y:S05]  /*3e4e0*/  BSYNC B1 ;  /* 0x0000000000017941 */ /* 0x000fea0003800000 */
.L_x_616:
        /* <DEDUP_REMOVED lines=11> */
.L_x_619:
[----:B------:R-:W-:Y:S05]  /*3e5a0*/  BSYNC B1 ;  /* 0x0000000000017941 */ /* 0x000fea0003800000 */
.L_x_618:
        /* <DEDUP_REMOVED lines=16> */
.L_x_621:
[----:B------:R-:W-:Y:S05]  /*3e6b0*/  BSYNC B1 ;  /* 0x0000000000017941 */ /* 0x000fea0003800000 */
.L_x_620:
        /* <DEDUP_REMOVED lines=14> */
.L_x_623:
[----:B------:R-:W-:Y:S05]  /*3e7a0*/  BSYNC B1 ;  /* 0x0000000000017941 */ /* 0x000fea0003800000 */
.L_x_622:
        /* <DEDUP_REMOVED lines=9> */
.L_x_625:
[----:B------:R-:W-:Y:S05]  /*3e840*/  BSYNC B1 ;  /* 0x0000000000017941 */ /* 0x000fea0003800000 */
.L_x_624:
        /* <DEDUP_REMOVED lines=11> */
.L_x_627:
[----:B------:R-:W-:Y:S05]  /*3e900*/  BSYNC B1 ;  /* 0x0000000000017941 */ /* 0x000fea0003800000 */
.L_x_626:
        /* <DEDUP_REMOVED lines=16> */
.L_x_629:
[----:B------:R-:W-:Y:S05]  /*3ea10*/  BSYNC B1 ;  /* 0x0000000000017941 */ /* 0x000fea0003800000 */
.L_x_628:
        /* <DEDUP_REMOVED lines=14> */
.L_x_631:
[----:B------:R-:W-:Y:S05]  /*3eb00*/  BSYNC B1 ;  /* 0x0000000000017941 */ /* 0x000fea0003800000 */
.L_x_630:
        /* <DEDUP_REMOVED lines=9> */
.L_x_633:
[----:B------:R-:W-:Y:S05]  /*3eba0*/  BSYNC B1 ;  /* 0x0000000000017941 */ /* 0x000fea0003800000 */
.L_x_632:
        /* <DEDUP_REMOVED lines=11> */
.L_x_635:
[----:B------:R-:W-:Y:S05]  /*3ec60*/  BSYNC B1 ;  /* 0x0000000000017941 */ /* 0x000fea0003800000 */
.L_x_634:
        /* <DEDUP_REMOVED lines=16> */
.L_x_637:
[----:B------:R-:W-:Y:S05]  /*3ed70*/  BSYNC B1 ;  /* 0x0000000000017941 */ /* 0x000fea0003800000 */
.L_x_636:
        /* <DEDUP_REMOVED lines=14> */
.L_x_639:
[----:B------:R-:W-:Y:S05]  /*3ee60*/  BSYNC B1 ;  /* 0x0000000000017941 */ /* 0x000fea0003800000 */
.L_x_638:
        /* <DEDUP_REMOVED lines=9> */
.L_x_641:
[----:B------:R-:W-:Y:S05]  /*3ef00*/  BSYNC B1 ;  /* 0x0000000000017941 */ /* 0x000fea0003800000 */
.L_x_640:
        /* <DEDUP_REMOVED lines=11> */
.L_x_643:
[----:B------:R-:W-:Y:S05]  /*3efc0*/  BSYNC B1 ;  /* 0x0000000000017941 */ /* 0x000fea0003800000 */
.L_x_642:
        /* <DEDUP_REMOVED lines=16> */
.L_x_645:
[----:B------:R-:W-:Y:S05]  /*3f0d0*/  BSYNC B1 ;  /* 0x0000000000017941 */ /* 0x000fea0003800000 */
.L_x_644:
        /* <DEDUP_REMOVED lines=14> */
.L_x_647:
[----:B------:R-:W-:Y:S05]  /*3f1c0*/  BSYNC B1 ;  /* 0x0000000000017941 */ /* 0x000fea0003800000 */
.L_x_646:
        /* <DEDUP_REMOVED lines=9> */
.L_x_649:
[----:B------:R-:W-:Y:S05]  /*3f260*/  BSYNC B1 ;  /* 0x0000000000017941 */ /* 0x000fea0003800000 */
.L_x_648:
        /* <DEDUP_REMOVED lines=11> */
.L_x_651:
[----:B------:R-:W-:Y:S05]  /*3f320*/  BSYNC B1 ;  /* 0x0000000000017941 */ /* 0x000fea0003800000 */
.L_x_650:
        /* <DEDUP_REMOVED lines=16> */
.L_x_653:
[----:B------:R-:W-:Y:S05]  /*3f430*/  BSYNC B1 ;  /* 0x0000000000017941 */ /* 0x000fea0003800000 */
.L_x_652:
        /* <DEDUP_REMOVED lines=14> */
.L_x_655:
[----:B------:R-:W-:Y:S05]  /*3f520*/  BSYNC B1 ;  /* 0x0000000000017941 */ /* 0x000fea0003800000 */
.L_x_654:
        /* <DEDUP_REMOVED lines=9> */
.L_x_657:
[----:B------:R-:W-:Y:S05]  /*3f5c0*/  BSYNC B1 ;  /* 0x0000000000017941 */ /* 0x000fea0003800000 */
.L_x_656:
        /* <DEDUP_REMOVED lines=11> */
.L_x_659:
[----:B------:R-:W-:Y:S05]  /*3f680*/  BSYNC B1 ;  /* 0x0000000000017941 */ /* 0x000fea0003800000 */
.L_x_658:
        /* <DEDUP_REMOVED lines=16> */
.L_x_661:
[----:B------:R-:W-:Y:S05]  /*3f790*/  BSYNC B1 ;  /* 0x0000000000017941 */ /* 0x000fea0003800000 */
.L_x_660:
        /* <DEDUP_REMOVED lines=14> */
.L_x_663:
[----:B------:R-:W-:Y:S05]  /*3f880*/  BSYNC B1 ;  /* 0x0000000000017941 */ /* 0x000fea0003800000 */
.L_x_662:
        /* <DEDUP_REMOVED lines=9> */
.L_x_665:
[----:B------:R-:W-:Y:S05]  /*3f920*/  BSYNC B1 ;  /* 0x0000000000017941 */ /* 0x000fea0003800000 */
.L_x_664:
        /* <DEDUP_REMOVED lines=11> */
.L_x_667:
[----:B------:R-:W-:Y:S05]  /*3f9e0*/  BSYNC B1 ;  /* 0x0000000000017941 */ /* 0x000fea0003800000 */
.L_x_666:
        /* <DEDUP_REMOVED lines=16> */
.L_x_669:
[----:B------:R-:W-:Y:S05]  /*3faf0*/  BSYNC B1 ;  /* 0x0000000000017941 */ /* 0x000fea0003800000 */
.L_x_668:
        /* <DEDUP_REMOVED lines=14> */
.L_x_671:
[----:B------:R-:W-:Y:S05]  /*3fbe0*/  BSYNC B1 ;  /* 0x0000000000017941 */ /* 0x000fea0003800000 */
.L_x_670:
        /* <DEDUP_REMOVED lines=9> */
.L_x_673:
[----:B------:R-:W-:Y:S05]  /*3fc80*/  BSYNC B1 ;  /* 0x0000000000017941 */ /* 0x000fea0003800000 */
.L_x_672:
        /* <DEDUP_REMOVED lines=11> */
.L_x_675:
[----:B------:R-:W-:Y:S05]  /*3fd40*/  BSYNC B1 ;  /* 0x0000000000017941 */ /* 0x000fea0003800000 */
.L_x_674:
        /* <DEDUP_REMOVED lines=16> */
.L_x_677:
[----:B------:R-:W-:Y:S05]  /*3fe50*/  BSYNC B1 ;  /* 0x0000000000017941 */ /* 0x000fea0003800000 */
.L_x_676:
        /* <DEDUP_REMOVED lines=14> */
.L_x_679:
[----:B------:R-:W-:Y:S05]  /*3ff40*/  BSYNC B1 ;  /* 0x0000000000017941 */ /* 0x000fea0003800000 */
.L_x_678:
        /* <DEDUP_REMOVED lines=9> */
.L_x_681:
[----:B------:R-:W-:Y:S05]  /*3ffe0*/  BSYNC B1 ;  /* 0x0000000000017941 */ /* 0x000fea0003800000 */
.L_x_680:
        /* <DEDUP_REMOVED lines=11> */
.L_x_683:
[----:B------:R-:W-:Y:S05]  /*400a0*/  BSYNC B1 ;  /* 0x0000000000017941 */ /* 0x000fea0003800000 */
.L_x_682:
        /* <DEDUP_REMOVED lines=16> */
.L_x_685:
[----:B------:R-:W-:Y:S05]  /*401b0*/  BSYNC B1 ;  /* 0x0000000000017941 */ /* 0x000fea0003800000 */
.L_x_684:
        /* <DEDUP_REMOVED lines=14> */
.L_x_687:
[----:B------:R-:W-:Y:S05]  /*402a0*/  BSYNC B1 ;  /* 0x0000000000017941 */ /* 0x000fea0003800000 */
.L_x_686:
        /* <DEDUP_REMOVED lines=9> */
.L_x_689:
[----:B------:R-:W-:Y:S05]  /*40340*/  BSYNC B1 ;  /* 0x0000000000017941 */ /* 0x000fea0003800000 */
.L_x_688:
        /* <DEDUP_REMOVED lines=11> */
.L_x_691:
[----:B------:R-:W-:Y:S05]  /*40400*/  BSYNC B1 ;  /* 0x0000000000017941 */ /* 0x000fea0003800000 */
.L_x_690:
        /* <DEDUP_REMOVED lines=16> */
.L_x_693:
[----:B------:R-:W-:Y:S05]  /*40510*/  BSYNC B1 ;  /* 0x0000000000017941 */ /* 0x000fea0003800000 */
.L_x_692:
        /* <DEDUP_REMOVED lines=14> */
.L_x_695:
[----:B------:R-:W-:Y:S05]  /*40600*/  BSYNC B1 ;  /* 0x0000000000017941 */ /* 0x000fea0003800000 */
.L_x_694:
        /* <DEDUP_REMOVED lines=9> */
.L_x_697:
[----:B------:R-:W-:Y:S05]  /*406a0*/  BSYNC B1 ;  /* 0x0000000000017941 */ /* 0x000fea0003800000 */
.L_x_696:
        /* <DEDUP_REMOVED lines=11> */
.L_x_699:
[----:B------:R-:W-:Y:S05]  /*40760*/  BSYNC B1 ;  /* 0x0000000000017941 */ /* 0x000fea0003800000 */
.L_x_698:
        /* <DEDUP_REMOVED lines=16> */
.L_x_701:
[----:B------:R-:W-:Y:S05]  /*40870*/  BSYNC B1 ;  /* 0x0000000000017941 */ /* 0x000fea0003800000 */
.L_x_700:
        /* <DEDUP_REMOVED lines=14> */
.L_x_703:
[----:B------:R-:W-:Y:S05]  /*40960*/  BSYNC B1 ;  /* 0x0000000000017941 */ /* 0x000fea0003800000 */
.L_x_702:
        /* <DEDUP_REMOVED lines=9> */
.L_x_705:
[----:B------:R-:W-:Y:S05]  /*40a00*/  BSYNC B1 ;  /* 0x0000000000017941 */ /* 0x000fea0003800000 */
.L_x_704:
        /* <DEDUP_REMOVED lines=11> */
.L_x_707:
[----:B------:R-:W-:Y:S05]  /*40ac0*/  BSYNC B1 ;  /* 0x0000000000017941 */ /* 0x000fea0003800000 */
.L_x_706:
        /* <DEDUP_REMOVED lines=16> */
.L_x_709:
[----:B------:R-:W-:Y:S05]  /*40bd0*/  BSYNC B1 ;  /* 0x0000000000017941 */ /* 0x000fea0003800000 */
.L_x_708:
        /* <DEDUP_REMOVED lines=14> */
.L_x_711:
[----:B------:R-:W-:Y:S05]  /*40cc0*/  BSYNC B1 ;  /* 0x0000000000017941 */ /* 0x000fea0003800000 */
.L_x_710:
        /* <DEDUP_REMOVED lines=9> */
.L_x_713:
[----:B------:R-:W-:Y:S05]  /*40d60*/  BSYNC B1 ;  /* 0x0000000000017941 */ /* 0x000fea0003800000 */
.L_x_712:
        /* <DEDUP_REMOVED lines=11> */
.L_x_715:
[----:B------:R-:W-:Y:S05]  /*40e20*/  BSYNC B1 ;  /* 0x0000000000017941 */ /* 0x000fea0003800000 */
.L_x_714:
        /* <DEDUP_REMOVED lines=16> */
.L_x_717:
[----:B------:R-:W-:Y:S05]  /*40f30*/  BSYNC B1 ;  /* 0x0000000000017941 */ /* 0x000fea0003800000 */
.L_x_716:
        /* <DEDUP_REMOVED lines=14> */
.L_x_719:
[----:B------:R-:W-:Y:S05]  /*41020*/  BSYNC B1 ;  /* 0x0000000000017941 */ /* 0x000fea0003800000 */
.L_x_718:
        /* <DEDUP_REMOVED lines=9> */
.L_x_721:
[----:B------:R-:W-:Y:S05]  /*410c0*/  BSYNC B1 ;  /* 0x0000000000017941 */ /* 0x000fea0003800000 */
.L_x_720:
        /* <DEDUP_REMOVED lines=11> */
.L_x_723:
[----:B------:R-:W-:Y:S05]  /*41180*/  BSYNC B1 ;  /* 0x0000000000017941 */ /* 0x000fea0003800000 */
.L_x_722:
        /* <DEDUP_REMOVED lines=16> */
.L_x_725:
[----:B------:R-:W-:Y:S05]  /*41290*/  BSYNC B1 ;  /* 0x0000000000017941 */ /* 0x000fea0003800000 */
.L_x_724:
        /* <DEDUP_REMOVED lines=14> */
.L_x_727:
[----:B------:R-:W-:Y:S05]  /*41380*/  BSYNC B1 ;  /* 0x0000000000017941 */ /* 0x000fea0003800000 */
.L_x_726:
        /* <DEDUP_REMOVED lines=9> */
.L_x_729:
[----:B------:R-:W-:Y:S05]  /*41420*/  BSYNC B1 ;  /* 0x0000000000017941 */ /* 0x000fea0003800000 */
.L_x_728:
        /* <DEDUP_REMOVED lines=11> */
.L_x_731:
[----:B------:R-:W-:Y:S05]  /*414e0*/  BSYNC B1 ;  /* 0x0000000000017941 */ /* 0x000fea0003800000 */
.L_x_730:
        /* <DEDUP_REMOVED lines=16> */
.L_x_733:
[----:B------:R-:W-:Y:S05]  /*415f0*/  BSYNC B1 ;  /* 0x0000000000017941 */ /* 0x000fea0003800000 */
.L_x_732:
        /* <DEDUP_REMOVED lines=14> */
.L_x_735:
[----:B------:R-:W-:Y:S05]  /*416e0*/  BSYNC B1 ;  /* 0x0000000000017941 */ /* 0x000fea0003800000 */
.L_x_734:
        /* <DEDUP_REMOVED lines=9> */
.L_x_737:
[----:B------:R-:W-:Y:S05]  /*41780*/  BSYNC B1 ;  /* 0x0000000000017941 */ /* 0x000fea0003800000 */
.L_x_736:
        /* <DEDUP_REMOVED lines=11> */
.L_x_739:
[----:B------:R-:W-:Y:S05]  /*41840*/  BSYNC B1 ;  /* 0x0000000000017941 */ /* 0x000fea0003800000 */
.L_x_738:
        /* <DEDUP_REMOVED lines=16> */
.L_x_741:
[----:B------:R-:W-:Y:S05]  /*41950*/  BSYNC B1 ;  /* 0x0000000000017941 */ /* 0x000fea0003800000 */
.L_x_740:
        /* <DEDUP_REMOVED lines=14> */
.L_x_743:
[----:B------:R-:W-:Y:S05]  /*41a40*/  BSYNC B1 ;  /* 0x0000000000017941 */ /* 0x000fea0003800000 */
.L_x_742:
        /* <DEDUP_REMOVED lines=9> */
.L_x_745:
[----:B------:R-:W-:Y:S05]  /*41ae0*/  BSYNC B1 ;  /* 0x0000000000017941 */ /* 0x000fea0003800000 */
.L_x_744:
        /* <DEDUP_REMOVED lines=11> */
.L_x_747:
[----:B------:R-:W-:Y:S05]  /*41ba0*/  BSYNC B1 ;  /* 0x0000000000017941 */ /* 0x000fea0003800000 */
.L_x_746:
        /* <DEDUP_REMOVED lines=16> */
.L_x_749:
[----:B------:R-:W-:Y:S05]  /*41cb0*/  BSYNC B1 ;  /* 0x0000000000017941 */ /* 0x000fea0003800000 */
.L_x_748:
        /* <DEDUP_REMOVED lines=14> */
.L_x_751:
[----:B------:R-:W-:Y:S05]  /*41da0*/  BSYNC B1 ;  /* 0x0000000000017941 */ /* 0x000fea0003800000 */
.L_x_750:
        /* <DEDUP_REMOVED lines=9> */
.L_x_753:
[----:B------:R-:W-:Y:S05]  /*41e40*/  BSYNC B1 ;  /* 0x0000000000017941 */ /* 0x000fea0003800000 */
.L_x_752:
        /* <DEDUP_REMOVED lines=11> */
.L_x_755:
[----:B------:R-:W-:Y:S05]  /*41f00*/  BSYNC B1 ;  /* 0x0000000000017941 */ /* 0x000fea0003800000 */
.L_x_754:
        /* <DEDUP_REMOVED lines=16> */
.L_x_757:
[----:B------:R-:W-:Y:S05]  /*42010*/  BSYNC B1 ;  /* 0x0000000000017941 */ /* 0x000fea0003800000 */
.L_x_756:
        /* <DEDUP_REMOVED lines=14> */
.L_x_759:
[----:B------:R-:W-:Y:S05]  /*42100*/  BSYNC B1 ;  /* 0x0000000000017941 */ /* 0x000fea0003800000 */
.L_x_758:
        /* <DEDUP_REMOVED lines=9> */
.L_x_761:
[----:B------:R-:W-:Y:S05]  /*421a0*/  BSYNC B1 ;  /* 0x0000000000017941 */ /* 0x000fea0003800000 */
.L_x_760:
        /* <DEDUP_REMOVED lines=11> */
.L_x_763:
[----:B------:R-:W-:Y:S05]  /*42260*/  BSYNC B1 ;  /* 0x0000000000017941 */ /* 0x000fea0003800000 */
.L_x_762:
        /* <DEDUP_REMOVED lines=16> */
.L_x_765:
[----:B------:R-:W-:Y:S05]  /*42370*/  BSYNC B1 ;  /* 0x0000000000017941 */ /* 0x000fea0003800000 */
.L_x_764:
        /* <DEDUP_REMOVED lines=14> */
.L_x_767:
[----:B------:R-:W-:Y:S05]  /*42460*/  BSYNC B1 ;  /* 0x0000000000017941 */ /* 0x000fea0003800000 */
.L_x_766:
        /* <DEDUP_REMOVED lines=9> */
.L_x_769:
[----:B------:R-:W-:Y:S05]  /*42500*/  BSYNC B1 ;  /* 0x0000000000017941 */ /* 0x000fea0003800000 */
.L_x_768:
        /* <DEDUP_REMOVED lines=11> */
.L_x_771:
[----:B------:R-:W-:Y:S05]  /*425c0*/  BSYNC B1 ;  /* 0x0000000000017941 */ /* 0x000fea0003800000 */
.L_x_770:
        /* <DEDUP_REMOVED lines=16> */
.L_x_773:
[----:B------:R-:W-:Y:S05]  /*426d0*/  BSYNC B1 ;  /* 0x0000000000017941 */ /* 0x000fea0003800000 */
.L_x_772:
        /* <DEDUP_REMOVED lines=14> */
.L_x_775:
[----:B------:R-:W-:Y:S05]  /*427c0*/  BSYNC B1 ;  /* 0x0000000000017941 */ /* 0x000fea0003800000 */
.L_x_774:
        /* <DEDUP_REMOVED lines=9> */
.L_x_777:
[----:B------:R-:W-:Y:S05]  /*42860*/  BSYNC B1 ;  /* 0x0000000000017941 */ /* 0x000fea0003800000 */
.L_x_776:
        /* <DEDUP_REMOVED lines=11> */
.L_x_779:
[----:B------:R-:W-:Y:S05]  /*42920*/  BSYNC B1 ;  /* 0x0000000000017941 */ /* 0x000fea0003800000 */
.L_x_778:
        /* <DEDUP_REMOVED lines=16> */
.L_x_781:
[----:B------:R-:W-:Y:S05]  /*42a30*/  BSYNC B1 ;  /* 0x0000000000017941 */ /* 0x000fea0003800000 */
.L_x_780:
        /* <DEDUP_REMOVED lines=14> */
.L_x_783:
[----:B------:R-:W-:Y:S05]  /*42b20*/  BSYNC B1 ;  /* 0x0000000000017941 */ /* 0x000fea0003800000 */
.L_x_782:
        /* <DEDUP_REMOVED lines=9> */
.L_x_785:
[----:B------:R-:W-:Y:S05]  /*42bc0*/  BSYNC B1 ;  /* 0x0000000000017941 */ /* 0x000fea0003800000 */
.L_x_784:
        /* <DEDUP_REMOVED lines=11> */
.L_x_787:
[----:B------:R-:W-:Y:S05]  /*42c80*/  BSYNC B1 ;  /* 0x0000000000017941 */ /* 0x000fea0003800000 */
.L_x_786:
        /* <DEDUP_REMOVED lines=16> */
.L_x_789:
[----:B------:R-:W-:Y:S05]  /*42d90*/  BSYNC B1 ;  /* 0x0000000000017941 */ /* 0x000fea0003800000 */
.L_x_788:
        /* <DEDUP_REMOVED lines=14> */
.L_x_791:
[----:B------:R-:W-:Y:S05]  /*42e80*/  BSYNC B1 ;  /* 0x0000000000017941 */ /* 0x000fea0003800000 */
.L_x_790:
        /* <DEDUP_REMOVED lines=9> */
.L_x_793:
[----:B------:R-:W-:Y:S05]  /*42f20*/  BSYNC B1 ;  /* 0x0000000000017941 */ /* 0x000fea0003800000 */
.L_x_792:
[----:B------:R-:W2:Y:S01]  /*42f30*/  LDL.LU R12, [R1+0x180] ;  /* 0x00018000010c7983 */ /* 0x000ea20000300800 */
        /* <DEDUP_REMOVED lines=8> */
.L_x_795:
[----:B------:R-:W-:Y:S05]  /*42fc0*/  BSYNC B1 ;  /* 0x0000000000017941 */ /* 0x000fea0003800000 */
.L_x_794:
[----:B------:R-:W2:Y:S01]  /*42fd0*/  LDL.LU R12, [R1+0x184] ;  /* 0x00018400010c7983 */ /* 0x000ea20000300800 */
        /* <DEDUP_REMOVED lines=13> */
.L_x_797:
[----:B------:R-:W-:Y:S05]  /*430b0*/  BSYNC B1 ;  /* 0x0000000000017941 */ /* 0x000fea0003800000 */
.L_x_796:
[----:B------:R-:W2:Y:S01]  /*430c0*/  LDL.LU R19, [R1+0x188] ;  /* 0x0001880001137983 */ /* 0x000ea20000300800 */
[----:B------:R-:W-:Y:S01]  /*430d0*/  ISETP.LT.OR P5, PT, R0, 0xc2, !P1 ;  /* 0x000000c20000780c */ /* 0x000fe20004fa1670 */
[----:B------:R-:W-:Y:S01]  /*430e0*/  BSSY B1, `(.L_x_798) ;  /* 0x000000c000017945 */ /* 0x000fe20003800000 */
[----:B------:R-:W-:-:S04]  /*430f0*/  LOP3.LUT R18, R18, 0xffffffdf, RZ, 0xc0, !PT ;  /* 0xffffffdf12127812 */ /* 0x000fc800078ec0ff */
[----:B------:R-:W-:-:S07]  /*43100*/  @P0 LOP3.LUT R18, R18, 0x20, RZ, 0xfc, !PT ;  /* 0x0000002012120812 */ /* 0x000fce00078efcff */
[----:B-1----:R-:W-:-:S04]  /*43110*/  @!P5 IADD3 R12, P0, R10, UR44, RZ ;  /* 0x0000002c0a0cdc10 */ /* 0x002fc8000ff1e0ff */
        /* <DEDUP_REMOVED lines=8> */
.L_x_799:
[----:B------:R-:W-:Y:S05]  /*431a0*/  BSYNC B1 ;  /* 0x0000000000017941 */ /* 0x000fea0003800000 */
.L_x_798:
        /* <DEDUP_REMOVED lines=9> */
.L_x_801:
[----:B------:R-:W-:Y:S05]  /*43240*/  BSYNC B1 ;  /* 0x0000000000017941 */ /* 0x000fea0003800000 */
.L_x_800:
        /* <DEDUP_REMOVED lines=9> */
.L_x_803:
[----:B------:R-:W-:Y:S05]  /*432e0*/  BSYNC B1 ;  /* 0x0000000000017941 */ /* 0x000fea0003800000 */
.L_x_802:
        /* <DEDUP_REMOVED lines=14> */
.L_x_805:
[----:B------:R-:W-:Y:S05]  /*433d0*/  BSYNC B1 ;  /* 0x0000000000017941 */ /* 0x000fea0003800000 */
.L_x_804:
        /* <DEDUP_REMOVED lines=14> */
.L_x_807:
[----:B------:R-:W-:Y:S05]  /*434c0*/  BSYNC B1 ;  /* 0x0000000000017941 */ /* 0x000fea0003800000 */
.L_x_806:
        /* <DEDUP_REMOVED lines=9> */
.L_x_809:
[----:B------:R-:W-:Y:S05]  /*43560*/  BSYNC B1 ;  /* 0x0000000000017941 */ /* 0x000fea0003800000 */
.L_x_808:
        /* <DEDUP_REMOVED lines=9> */
.L_x_811:
[----:B------:R-:W-:Y:S05]  /*43600*/  BSYNC B1 ;  /* 0x0000000000017941 */ /* 0x000fea0003800000 */
.L_x_810:
        /* <DEDUP_REMOVED lines=14> */
.L_x_813:
[----:B------:R-:W-:Y:S05]  /*436f0*/  BSYNC B1 ;  /* 0x0000000000017941 */ /* 0x000fea0003800000 */
.L_x_812:
        /* <DEDUP_REMOVED lines=14> */
.L_x_815:
[----:B------:R-:W-:Y:S05]  /*437e0*/  BSYNC B1 ;  /* 0x0000000000017941 */ /* 0x000fea0003800000 */
.L_x_814:
        /* <DEDUP_REMOVED lines=9> */
.L_x_817:
[----:B------:R-:W-:Y:S05]  /*43880*/  BSYNC B1 ;  /* 0x0000000000017941 */ /* 0x000fea0003800000 */
.L_x_816:
        /* <DEDUP_REMOVED lines=9> */
.L_x_819:
[----:B------:R-:W-:Y:S05]  /*43920*/  BSYNC B1 ;  /* 0x0000000000017941 */ /* 0x000fea0003800000 */
.L_x_818:
        /* <DEDUP_REMOVED lines=14> */
.L_x_821:
[----:B------:R-:W-:Y:S05]  /*43a10*/  BSYNC B1 ;  /* 0x0000000000017941 */ /* 0x000fea0003800000 */
.L_x_820:
        /* <DEDUP_REMOVED lines=14> */
.L_x_823:
[----:B------:R-:W-:Y:S05]  /*43b00*/  BSYNC B1 ;  /* 0x0000000000017941 */ /* 0x000fea0003800000 */
.L_x_822:
        /* <DEDUP_REMOVED lines=9> */
.L_x_825:
[----:B------:R-:W-:Y:S05]  /*43ba0*/  BSYNC B1 ;  /* 0x0000000000017941 */ /* 0x000fea0003800000 */
.L_x_824:
        /* <DEDUP_REMOVED lines=9> */
.L_x_827:
[----:B------:R-:W-:Y:S05]  /*43c40*/  BSYNC B1 ;  /* 0x0000000000017941 */ /* 0x000fea0003800000 */
.L_x_826:
        /* <DEDUP_REMOVED lines=14> */
.L_x_829:
[----:B------:R-:W-:Y:S05]  /*43d30*/  BSYNC B1 ;  /* 0x0000000000017941 */ /* 0x000fea0003800000 */
.L_x_828:
        /* <DEDUP_REMOVED lines=14> */
.L_x_831:
[----:B------:R-:W-:Y:S05]  /*43e20*/  BSYNC B1 ;  /* 0x0000000000017941 */ /* 0x000fea0003800000 */
.L_x_830:
        /* <DEDUP_REMOVED lines=9> */
.L_x_833:
[----:B------:R-:W-:Y:S05]  /*43ec0*/  BSYNC B1 ;  /* 0x0000000000017941 */ /* 0x000fea0003800000 */
.L_x_832:
        /* <DEDUP_REMOVED lines=9> */
.L_x_835:
[----:B------:R-:W-:Y:S05]  /*43f60*/  BSYNC B1 ;  /* 0x0000000000017941 */ /* 0x000fea0003800000 */
.L_x_834:
        /* <DEDUP_REMOVED lines=14> */
.L_x_837:
[----:B------:R-:W-:Y:S05]  /*44050*/  BSYNC B1 ;  /* 0x0000000000017941 */ /* 0x000fea0003800000 */
.L_x_836:
        /* <DEDUP_REMOVED lines=14> */
.L_x_839:
[----:B------:R-:W-:Y:S05]  /*44140*/  BSYNC B1 ;  /* 0x0000000000017941 */ /* 0x000fea0003800000 */
.L_x_838:
        /* <DEDUP_REMOVED lines=9> */
.L_x_841:
[----:B------:R-:W-:Y:S05]  /*441e0*/  BSYNC B1 ;  /* 0x0000000000017941 */ /* 0x000fea0003800000 */
.L_x_840:
        /* <DEDUP_REMOVED lines=9> */
.L_x_843:
[----:B------:R-:W-:Y:S05]  /*44280*/  BSYNC B1 ;  /* 0x0000000000017941 */ /* 0x000fea0003800000 */
.L_x_842:
        /* <DEDUP_REMOVED lines=14> */
.L_x_845:
[----:B------:R-:W-:Y:S05]  /*44370*/  BSYNC B1 ;  /* 0x0000000000017941 */ /* 0x000fea0003800000 */
.L_x_844:
        /* <DEDUP_REMOVED lines=14> */
.L_x_847:
[----:B------:R-:W-:Y:S05]  /*44460*/  BSYNC B1 ;  /* 0x0000000000017941 */ /* 0x000fea0003800000 */
.L_x_846:
        /* <DEDUP_REMOVED lines=9> */
.L_x_849:
[----:B------:R-:W-:Y:S05]  /*44500*/  BSYNC B1 ;  /* 0x0000000000017941 */ /* 0x000fea0003800000 */
.L_x_848:
        /* <DEDUP_REMOVED lines=9> */
.L_x_851:
[----:B------:R-:W-:Y:S05]  /*445a0*/  BSYNC B1 ;  /* 0x0000000000017941 */ /* 0x000fea0003800000 */
.L_x_850:
        /* <DEDUP_REMOVED lines=14> */
.L_x_853:
[----:B------:R-:W-:Y:S05]  /*44690*/  BSYNC B1 ;  /* 0x0000000000017941 */ /* 0x000fea0003800000 */
.L_x_852:
        /* <DEDUP_REMOVED lines=14> */
.L_x_855:
[----:B------:R-:W-:Y:S05]  /*44780*/  BSYNC B1 ;  /* 0x0000000000017941 */ /* 0x000fea0003800000 */
.L_x_854:
        /* <DEDUP_REMOVED lines=9> */
.L_x_857:
[----:B------:R-:W-:Y:S05]  /*44820*/  BSYNC B1 ;  /* 0x0000000000017941 */ /* 0x000fea0003800000 */
.L_x_856:
        /* <DEDUP_REMOVED lines=9> */
.L_x_859:
[----:B------:R-:W-:Y:S05]  /*448c0*/  BSYNC B1 ;  /* 0x0000000000017941 */ /* 0x000fea0003800000 */
.L_x_858:
        /* <DEDUP_REMOVED lines=14> */
.L_x_861:
[----:B------:R-:W-:Y:S05]  /*449b0*/  BSYNC B1 ;  /* 0x0000000000017941 */ /* 0x000fea0003800000 */
.L_x_860:
        /* <DEDUP_REMOVED lines=14> */
.L_x_863:
[----:B------:R-:W-:Y:S05]  /*44aa0*/  BSYNC B1 ;  /* 0x0000000000017941 */ /* 0x000fea0003800000 */
.L_x_862:
        /* <DEDUP_REMOVED lines=9> */
.L_x_865:
[----:B------:R-:W-:Y:S05]  /*44b40*/  BSYNC B1 ;  /* 0x0000000000017941 */ /* 0x000fea0003800000 */
.L_x_864:
        /* <DEDUP_REMOVED lines=9> */
.L_x_867:
[----:B------:R-:W-:Y:S05]  /*44be0*/  BSYNC B1 ;  /* 0x0000000000017941 */ /* 0x000fea0003800000 */
.L_x_866:
        /* <DEDUP_REMOVED lines=14> */
.L_x_869:
[----:B------:R-:W-:Y:S05]  /*44cd0*/  BSYNC B1 ;  /* 0x0000000000017941 */ /* 0x000fea0003800000 */
.L_x_868:
        /* <DEDUP_REMOVED lines=14> */
.L_x_871:
[----:B------:R-:W-:Y:S05]  /*44dc0*/  BSYNC B1 ;  /* 0x0000000000017941 */ /* 0x000fea0003800000 */
.L_x_870:
        /* <DEDUP_REMOVED lines=9> */
.L_x_873:
[----:B------:R-:W-:Y:S05]  /*44e60*/  BSYNC B1 ;  /* 0x0000000000017941 */ /* 0x000fea0003800000 */
.L_x_872:
        /* <DEDUP_REMOVED lines=9> */
.L_x_875:
[----:B------:R-:W-:Y:S05]  /*44f00*/  BSYNC B1 ;  /* 0x0000000000017941 */ /* 0x000fea0003800000 */
.L_x_874:
        /* <DEDUP_REMOVED lines=14> */
.L_x_877:
[----:B------:R-:W-:Y:S05]  /*44ff0*/  BSYNC B1 ;  /* 0x0000000000017941 */ /* 0x000fea0003800000 */
.L_x_876:
        /* <DEDUP_REMOVED lines=14> */
.L_x_879:
[----:B------:R-:W-:Y:S05]  /*450e0*/  BSYNC B1 ;  /* 0x0000000000017941 */ /* 0x000fea0003800000 */
.L_x_878:
        /* <DEDUP_REMOVED lines=9> */
.L_x_881:
[----:B------:R-:W-:Y:S05]  /*45180*/  BSYNC B1 ;  /* 0x0000000000017941 */ /* 0x000fea0003800000 */
.L_x_880:
        /* <DEDUP_REMOVED lines=9> */
.L_x_883:
[----:B------:R-:W-:Y:S05]  /*45220*/  BSYNC B1 ;  /* 0x0000000000017941 */ /* 0x000fea0003800000 */
.L_x_882:
        /* <DEDUP_REMOVED lines=14> */
.L_x_885:
[----:B------:R-:W-:Y:S05]  /*45310*/  BSYNC B1 ;  /* 0x0000000000017941 */ /* 0x000fea0003800000 */
.L_x_884:
        /* <DEDUP_REMOVED lines=14> */
.L_x_887:
[----:B------:R-:W-:Y:S05]  /*45400*/  BSYNC B1 ;  /* 0x0000000000017941 */ /* 0x000fea0003800000 */
.L_x_886:
        /* <DEDUP_REMOVED lines=9> */
.L_x_889:
[----:B------:R-:W-:Y:S05]  /*454a0*/  BSYNC B1 ;  /* 0x0000000000017941 */ /* 0x000fea0003800000 */
.L_x_888:
        /* <DEDUP_REMOVED lines=9> */
.L_x_891:
[----:B------:R-:W-:Y:S05]  /*45540*/  BSYNC B1 ;  /* 0x0000000000017941 */ /* 0x000fea0003800000 */
.L_x_890:
        /* <DEDUP_REMOVED lines=14> */
.L_x_893:
[----:B------:R-:W-:Y:S05]  /*45630*/  BSYNC B1 ;  /* 0x0000000000017941 */ /* 0x000fea0003800000 */
.L_x_892:
        /* <DEDUP_REMOVED lines=14> */
.L_x_895:
[----:B------:R-:W-:Y:S05]  /*45720*/  BSYNC B1 ;  /* 0x0000000000017941 */ /* 0x000fea0003800000 */
.L_x_894:
        /* <DEDUP_REMOVED lines=9> */
.L_x_897:
[----:B------:R-:W-:Y:S05]  /*457c0*/  BSYNC B1 ;  /* 0x0000000000017941 */ /* 0x000fea0003800000 */
.L_x_896:
        /* <DEDUP_REMOVED lines=9> */
.L_x_899:
[----:B------:R-:W-:Y:S05]  /*45860*/  BSYNC B1 ;  /* 0x0000000000017941 */ /* 0x000fea0003800000 */
.L_x_898:
        /* <DEDUP_REMOVED lines=14> */
.L_x_901:
[----:B------:R-:W-:Y:S05]  /*45950*/  BSYNC B1 ;  /* 0x0000000000017941 */ /* 0x000fea0003800000 */
.L_x_900:
        /* <DEDUP_REMOVED lines=14> */
.L_x_903:
[----:B------:R-:W-:Y:S05]  /*45a40*/  BSYNC B1 ;  /* 0x0000000000017941 */ /* 0x000fea0003800000 */
.L_x_902:
        /* <DEDUP_REMOVED lines=9> */
.L_x_905:
[----:B------:R-:W-:Y:S05]  /*45ae0*/  BSYNC B1 ;  /* 0x0000000000017941 */ /* 0x000fea0003800000 */
.L_x_904:
        /* <DEDUP_REMOVED lines=9> */
.L_x_907:
[----:B------:R-:W-:Y:S05]  /*45b80*/  BSYNC B1 ;  /* 0x0000000000017941 */ /* 0x000fea0003800000 */
.L_x_906:
        /* <DEDUP_REMOVED lines=14> */
.L_x_909:
[----:B------:R-:W-:Y:S05]  /*45c70*/  BSYNC B1 ;  /* 0x0000000000017941 */ /* 0x000fea0003800000 */
.L_x_908:
        /* <DEDUP_REMOVED lines=14> */
.L_x_911:
[----:B------:R-:W-:Y:S05]  /*45d60*/  BSYNC B1 ;  /* 0x0000000000017941 */ /* 0x000fea0003800000 */
.L_x_910:
        /* <DEDUP_REMOVED lines=9> */
.L_x_913:
[----:B------:R-:W-:Y:S05]  /*45e00*/  BSYNC B1 ;  /* 0x0000000000017941 */ /* 0x000fea0003800000 */
.L_x_912:
        /* <DEDUP_REMOVED lines=9> */
.L_x_915:
[----:B------:R-:W-:Y:S05]  /*45ea0*/  BSYNC B1 ;  /* 0x0000000000017941 */ /* 0x000fea0003800000 */
.L_x_914:
        /* <DEDUP_REMOVED lines=14> */
.L_x_917:
[----:B------:R-:W-:Y:S05]  /*45f90*/  BSYNC B1 ;  /* 0x0000000000017941 */ /* 0x000fea0003800000 */
.L_x_916:
        /* <DEDUP_REMOVED lines=14> */
.L_x_919:
[----:B------:R-:W-:Y:S05]  /*46080*/  BSYNC B1 ;  /* 0x0000000000017941 */ /* 0x000fea0003800000 */
.L_x_918:
        /* <DEDUP_REMOVED lines=9> */
.L_x_921:
[----:B------:R-:W-:Y:S05]  /*46120*/  BSYNC B1 ;  /* 0x0000000000017941 */ /* 0x000fea0003800000 */
.L_x_920:
        /* <DEDUP_REMOVED lines=9> */
.L_x_923:
[----:B------:R-:W-:Y:S05]  /*461c0*/  BSYNC B1 ;  /* 0x0000000000017941 */ /* 0x000fea0003800000 */
.L_x_922:
        /* <DEDUP_REMOVED lines=14> */
.L_x_925:
[----:B------:R-:W-:Y:S05]  /*462b0*/  BSYNC B1 ;  /* 0x0000000000017941 */ /* 0x000fea0003800000 */
.L_x_924:
        /* <DEDUP_REMOVED lines=14> */
.L_x_927:
[----:B------:R-:W-:Y:S05]  /*463a0*/  BSYNC B1 ;  /* 0x0000000000017941 */ /* 0x000fea0003800000 */
.L_x_926:
        /* <DEDUP_REMOVED lines=9> */
.L_x_929:
[----:B------:R-:W-:Y:S05]  /*46440*/  BSYNC B1 ;  /* 0x0000000000017941 */ /* 0x000fea0003800000 */
.L_x_928:
        /* <DEDUP_REMOVED lines=9> */
.L_x_931:
[----:B------:R-:W-:Y:S05]  /*464e0*/  BSYNC B1 ;  /* 0x0000000000017941 */ /* 0x000fea0003800000 */
.L_x_930:
        /* <DEDUP_REMOVED lines=14> */
.L_x_933:
[----:B------:R-:W-:Y:S05]  /*465d0*/  BSYNC B1 ;  /* 0x0000000000017941 */ /* 0x000fea0003800000 */
.L_x_932:
        /* <DEDUP_REMOVED lines=14> */
.L_x_935:
[----:B------:R-:W-:Y:S05]  /*466c0*/  BSYNC B1 ;  /* 0x0000000000017941 */ /* 0x000fea0003800000 */
.L_x_934:
        /* <DEDUP_REMOVED lines=9> */
.L_x_937:
[----:B------:R-:W-:Y:S05]  /*46760*/  BSYNC B1 ;  /* 0x0000000000017941 */ /* 0x000fea0003800000 */
.L_x_936:
        /* <DEDUP_REMOVED lines=9> */
.L_x_939:
[----:B------:R-:W-:Y:S05]  /*46800*/  BSYNC B1 ;  /* 0x0000000000017941 */ /* 0x000fea0003800000 */
.L_x_938:
        /* <DEDUP_REMOVED lines=14> */
.L_x_941:
[----:B------:R-:W-:Y:S05]  /*468f0*/  BSYNC B1 ;  /* 0x0000000000017941 */ /* 0x000fea0003800000 */
.L_x_940:
        /* <DEDUP_REMOVED lines=14> */
.L_x_943:
[----:B------:R-:W-:Y:S05]  /*469e0*/  BSYNC B1 ;  /* 0x0000000000017941 */ /* 0x000fea0003800000 */
.L_x_942:
        /* <DEDUP_REMOVED lines=9> */
.L_x_945:
[----:B------:R-:W-:Y:S05]  /*46a80*/  BSYNC B1 ;  /* 0x0000000000017941 */ /* 0x000fea0003800000 */
.L_x_944:
        /* <DEDUP_REMOVED lines=9> */
.L_x_947:
[----:B------:R-:W-:Y:S05]  /*46b20*/  BSYNC B1 ;  /* 0x0000000000017941 */ /* 0x000fea0003800000 */
.L_x_946:
        /* <DEDUP_REMOVED lines=14> */
.L_x_949:
[----:B------:R-:W-:Y:S05]  /*46c10*/  BSYNC B1 ;  /* 0x0000000000017941 */ /* 0x000fea0003800000 */
.L_x_948:
        /* <DEDUP_REMOVED lines=14> */
.L_x_951:
[----:B------:R-:W-:Y:S05]  /*46d00*/  BSYNC B1 ;  /* 0x0000000000017941 */ /* 0x000fea0003800000 */
.L_x_950:
        /* <DEDUP_REMOVED lines=9> */
.L_x_953:
[----:B------:R-:W-:Y:S05]  /*46da0*/  BSYNC B1 ;  /* 0x0000000000017941 */ /* 0x000fea0003800000 */
.L_x_952:
        /* <DEDUP_REMOVED lines=9> */
.L_x_955:
[----:B------:R-:W-:Y:S05]  /*46e40*/  BSYNC B1 ;  /* 0x0000000000017941 */ /* 0x000fea0003800000 */
.L_x_954:
        /* <DEDUP_REMOVED lines=14> */
.L_x_957:
[----:B------:R-:W-:Y:S05]  /*46f30*/  BSYNC B1 ;  /* 0x0000000000017941 */ /* 0x000fea0003800000 */
.L_x_956:
        /* <DEDUP_REMOVED lines=14> */
.L_x_959:
[----:B------:R-:W-:Y:S05]  /*47020*/  BSYNC B1 ;  /* 0x0000000000017941 */ /* 0x000fea0003800000 */
.L_x_958:
        /* <DEDUP_REMOVED lines=9> */
.L_x_961:
[----:B------:R-:W-:Y:S05]  /*470c0*/  BSYNC B1 ;  /* 0x0000000000017941 */ /* 0x000fea0003800000 */
.L_x_960:
        /* <DEDUP_REMOVED lines=9> */
.L_x_963:
[----:B------:R-:W-:Y:S05]  /*47160*/  BSYNC B1 ;  /* 0x0000000000017941 */ /* 0x000fea0003800000 */
.L_x_962:
        /* <DEDUP_REMOVED lines=14> */
.L_x_965:
[----:B------:R-:W-:Y:S05]  /*47250*/  BSYNC B1 ;  /* 0x0000000000017941 */ /* 0x000fea0003800000 */
.L_x_964:
        /* <DEDUP_REMOVED lines=14> */
.L_x_967:
[----:B------:R-:W-:Y:S05]  /*47340*/  BSYNC B1 ;  /* 0x0000000000017941 */ /* 0x000fea0003800000 */
.L_x_966:
        /* <DEDUP_REMOVED lines=9> */
.L_x_969:
[----:B------:R-:W-:Y:S05]  /*473e0*/  BSYNC B1 ;  /* 0x0000000000017941 */ /* 0x000fea0003800000 */
.L_x_968:
        /* <DEDUP_REMOVED lines=9> */
.L_x_971:
[----:B------:R-:W-:Y:S05]  /*47480*/  BSYNC B1 ;  /* 0x0000000000017941 */ /* 0x000fea0003800000 */
.L_x_970:
        /* <DEDUP_REMOVED lines=14> */
.L_x_973:
[----:B------:R-:W-:Y:S05]  /*47570*/  BSYNC B1 ;  /* 0x0000000000017941 */ /* 0x000fea0003800000 */
.L_x_972:
        /* <DEDUP_REMOVED lines=14> */
.L_x_975:
[----:B------:R-:W-:Y:S05]  /*47660*/  BSYNC B1 ;  /* 0x0000000000017941 */ /* 0x000fea0003800000 */
.L_x_974:
        /* <DEDUP_REMOVED lines=9> */
.L_x_977:
[----:B------:R-:W-:Y:S05]  /*47700*/  BSYNC B1 ;  /* 0x0000000000017941 */ /* 0x000fea0003800000 */
.L_x_976:
        /* <DEDUP_REMOVED lines=9> */
.L_x_979:
[----:B------:R-:W-:Y:S05]  /*477a0*/  BSYNC B1 ;  /* 0x0000000000017941 */ /* 0x000fea0003800000 */
.L_x_978:
[----:B------:R-:W2:Y:S01]  /*477b0*/  LDL.LU R19, [R1+0x2f4] ;  /* 0x0002f40001137983 */ /* 0x000ea20000300800 */
[C---:B------:R-:W-:Y:S01]  /*477c0*/  ISETP.LT.OR P0, PT, R0.reuse, 0x179, !P1 ;  /* 0x000001790000780c */ /* 0x040fe20004f01670 */
[----:B------:R-:W-:Y:S01]  /*477d0*/  BSSY B1, `(.L_x_980) ;  /* 0x000000c000017945 */ /* 0x000fe20003800000 */
[----:B------:R-:W-:-:S11]  /*477e0*/  ISETP.LT.OR P1, PT, R0, 0x17a, !P1 ;  /* 0x0000017a0000780c */ /* 0x000fd60004f21670 */
[----:B0-----:R-:W-:-:S04]  /*477f0*/  @!P0 IADD3 R224, P6, R10, UR44, RZ ;  /* 0x0000002c0ae08c10 */ /* 0x001fc8000ffde0ff */
[----:B------:R-:W-:Y:S02]  /*47800*/  @!P0 IADD3.X R225, R11, UR43, RZ, P6, !PT ;  /* 0x0000002b0be18c10 */ /* 0x000fe4000b7fe4ff */
        /* <DEDUP_REMOVED lines=8> */
.L_x_981:
[----:B------:R-:W-:Y:S05]  /*47890*/  BSYNC B1 ;  /* 0x0000000000017941 */ /* 0x000fea0003800000 */
.L_x_980:
[----:B0-----:R-:W2:Y:S01]  /*478a0*/  LDL.LU R10, [R1+0x2f8] ;  /* 0x0002f800010a7983 */ /* 0x001ea20000300800 */
[----:B------:R-:W-:Y:S01]  /*478b0*/  BSSY B1, `(.L_x_982) ;  /* 0x0000007000017945 */ /* 0x000fe20003800000 */
[----:B--2---:R-:W-:-:S05]  /*478c0*/  @!P0 IMAD R10, R10, R16, R3 ;  /* 0x000000100a0a8224 */ /* 0x004fca00078e0203 */
[----:B------:R0:W-:Y:S01]  /*478d0*/  @!P0 STG.E.U8 desc[UR46][R224.64+0x178], R10 ;  /* 0x0001780ae0008986 */ /* 0x0001e2000c10112e */
[----:B------:R-:W-:Y:S05]  /*478e0*/  @P1 BRA `(.L_x_983) ;  /* 0x00000000000c1947 */ /* 0x000fea0003800000 */
[----:B------:R-:W2:Y:S02]  /*478f0*/  LDG.E.U8 R2, desc[UR46][R222.64+0x179] ;  /* 0x0001792ede027981 */ /* 0x000ea4000c1e1100 */
[----:B--2---:R-:W-:-:S05]  /*47900*/  PRMT R3, R2, 0x8880, RZ ;  /* 0x0000888002037816 */ /* 0x004fca00000000ff */
[----:B------:R-:W-:-:S07]  /*47910*/  IMAD R3, R3, R17, RZ ;  /* 0x0000001103037224 */ /* 0x000fce00078e02ff */
.L_x_983:
[----:B------:R-:W-:Y:S05]  /*47920*/  BSYNC B1 ;  /* 0x0000000000017941 */ /* 0x000fea0003800000 */
.L_x_982:
[----:B0-----:R-:W2:Y:S01]  /*47930*/  LDL.LU R10, [R1+0x2fc] ;  /* 0x0002fc00010a7983 */ /* 0x001ea20000300800 */
[----:B------:R-:W-:Y:S01]  /*47940*/  LOP3.LUT P5, RZ, R18, 0x8, RZ, 0xc0, !PT ;  /* 0x0000000812ff7812 */ /* 0x000fe200078ac0ff */
[----:B------:R-:W-:Y:S03]  /*47950*/  BSSY B1, `(.L_x_984) ;  /* 0x0000008000017945 */ /* 0x000fe60003800000 */
[----:B------:R-:W-:Y:S01]  /*47960*/  ISETP.LT.OR P0, PT, R0, 0xc1, !P5 ;  /* 0x000000c10000780c */ /* 0x000fe20006f01670 */
[----:B--2---:R-:W-:-:S05]  /*47970*/  @!P1 IMAD R10, R10, R16, R3 ;  /* 0x000000100a0a9224 */ /* 0x004fca00078e0203 */
[----:B------:R0:W-:Y:S07]  /*47980*/  @!P1 STG.E.U8 desc[UR46][R12.64+0x179], R10 ;  /* 0x0001790a0c009986 */ /* 0x0001ee000c10112e */
[----:B------:R-:W-:Y:S05]  /*47990*/  @P0 BRA `(.L_x_985) ;  /* 0x00000000000c0947 */ /* 0x000fea0003800000 */
[----:B------:R-:W2:Y:S02]  /*479a0*/  LDG.E.U8 R2, desc[UR46][R220.64+0xc0] ;  /* 0x0000c02edc027981 */ /* 0x000ea4000c1e1100 */
[----:B--2---:R-:W-:-:S05]  /*479b0*/  PRMT R3, R2, 0x8880, RZ ;  /* 0x0000888002037816 */ /* 0x004fca00000000ff */
[----:B------:R-:W-:-:S07]  /*479c0*/  IMAD R3, R3, R17, RZ ;  /* 0x0000001103037224 */ /* 0x000fce00078e02ff */
.L_x_985:
[----:B------:R-:W-:Y:S05]  /*479d0*/  BSYNC B1 ;  /* 0x0000000000017941 */ /* 0x000fea0003800000 */
.L_x_984:
[----:B0-----:R-:W2:Y:S01]  /*479e0*/  LDL.LU R10, [R1] ;  /* 0x00000000010a7983 */ /* 0x001ea20000300800 */
        /* <DEDUP_REMOVED lines=8> */
.L_x_987:
[----:B------:R-:W-:Y:S05]  /*47a70*/  BSYNC B1 ;  /* 0x0000000000017941 */ /* 0x000fea0003800000 */
.L_x_986:
[----:B0-----:R-:W2:Y:S01]  /*47a80*/  LDL.LU R10, [R1+0x4] ;  /* 0x00000400010a7983 */ /* 0x001ea20000300800 */
[----:B------:R-:W-:Y:S01]  /*47a90*/  LOP3.LUT P6, RZ, R18, 0x4, RZ, 0xc0, !PT ;  /* 0x0000000412ff7812 */ /* 0x000fe200078cc0ff */
[----:B------:R-:W-:Y:S03]  /*47aa0*/  BSSY B1, `(.L_x_988) ;  /* 0x000000a000017945 */ /* 0x000fe60003800000 */
[----:B------:R-:W-:-:S13]  /*47ab0*/  ISETP.LT.OR P0, PT, R0, 0xc1, !P6 ;  /* 0x000000c10000780c */ /* 0x000fda0007701670 */
        /* <DEDUP_REMOVED lines=8> */
.L_x_989:
[----:B------:R-:W-:Y:S05]  /*47b40*/  BSYNC B1 ;  /* 0x0000000000017941 */ /* 0x000fea0003800000 */
.L_x_988:
[----:B------:R-:W2:Y:S01]  /*47b50*/  LDL.LU R19, [R1+0x8] ;  /* 0x0000080001137983 */ /* 0x000ea20000300800 */
[----:B------:R-:W-:Y:S01]  /*47b60*/  ISETP.LT.OR P1, PT, R0, 0xc2, !P6 ;  /* 0x000000c20000780c */ /* 0x000fe20007721670 */
[----:B------:R-:W-:-:S12]  /*47b70*/  BSSY B1, `(.L_x_990) ;  /* 0x0000009000017945 */ /* 0x000fd80003800000 */
[----:B0-----:R-:W-:-:S04]  /*47b80*/  @!P1 IADD3 R10, P5, R6, UR44, RZ ;  /* 0x0000002c060a9c10 */ /* 0x001fc8000ffbe0ff */
[----:B------:R-:W-:Y:S01]  /*47b90*/  @!P1 IADD3.X R11, R7, UR43, RZ, P5, !PT ;  /* 0x0000002b070b9c10 */ /* 0x000fe2000affe4ff */
[----:B--2---:R-:W-:-:S05]  /*47ba0*/  @!P0 IMAD R19, R19, R16, R3 ;  /* 0x0000001013138224 */ /* 0x004fca00078e0203 */
[----:B------:R0:W-:Y:S01]  /*47bb0*/  @!P0 STG.E.U8 desc[UR46][R12.64+0xc0], R19 ;  /* 0x0000c0130c008986 */ /* 0x0001e2000c10112e */
[----:B------:R-:W-:Y:S05]  /*47bc0*/  @P1 BRA `(.L_x_991) ;  /* 0x00000000000c1947 */ /* 0x000fea0003800000 */
[----:B------:R-:W2:Y:S02]  /*47bd0*/  LDG.E.U8 R2, desc[UR46][R218.64+0xc1] ;  /* 0x0000c12eda027981 */ /* 0x000ea4000c1e1100 */
[----:B--2---:R-:W-:-:S05]  /*47be0*/  PRMT R3, R2, 0x8880, RZ ;  /* 0x0000888002037816 */ /* 0x004fca00000000ff */
[----:B------:R-:W-:-:S07]  /*47bf0*/  IMAD R3, R3, R17, RZ ;  /* 0x0000001103037224 */ /* 0x000fce00078e02ff */
.L_x_991:
[----:B------:R-:W-:Y:S05]  /*47c00*/  BSYNC B1 ;  /* 0x0000000000017941 */ /* 0x000fea0003800000 */
.L_x_990:
        /* <DEDUP_REMOVED lines=10> */
.L_x_993:
[----:B------:R-:W-:Y:S05]  /*47cb0*/  BSYNC B1 ;  /* 0x0000000000017941 */ /* 0x000fea0003800000 */
.L_x_992:
[----:B0-----:R-:W2:Y:S01]  /*47cc0*/  LDL.LU R10, [R1+0x10] ;  /* 0x00001000010a7983 */ /* 0x001ea20000300800 */
        /* <DEDUP_REMOVED lines=8> */
.L_x_995:
[----:B------:R-:W-:Y:S05]  /*47d50*/  BSYNC B1 ;  /* 0x0000000000017941 */ /* 0x000fea0003800000 */
.L_x_994:
[----:B0-----:R-:W2:Y:S01]  /*47d60*/  LDL.LU R10, [R1+0x14] ;  /* 0x00001400010a7983 */ /* 0x001ea20000300800 */
        /* <DEDUP_REMOVED lines=10> */
.L_x_997:
[----:B------:R-:W-:Y:S05]  /*47e10*/  BSYNC B1 ;  /* 0x0000000000017941 */ /* 0x000fea0003800000 */
.L_x_996:
        /* <DEDUP_REMOVED lines=11> */
.L_x_999:
[----:B------:R-:W-:Y:S05]  /*47ed0*/  BSYNC B1 ;  /* 0x0000000000017941 */ /* 0x000fea0003800000 */
.L_x_998:
        /* <DEDUP_REMOVED lines=10> */
.L_x_1001:
[----:B------:R-:W-:Y:S05]  /*47f80*/  BSYNC B1 ;  /* 0x0000000000017941 */ /* 0x000fea0003800000 */
.L_x_1000:
        /* <DEDUP_REMOVED lines=9> */
.L_x_1003:
[----:B------:R-:W-:Y:S05]  /*48020*/  BSYNC B1 ;  /* 0x0000000000017941 */ /* 0x000fea0003800000 */
.L_x_1002:
        /* <DEDUP_REMOVED lines=11> */
.L_x_1005:
[----:B------:R-:W-:Y:S05]  /*480e0*/  BSYNC B1 ;  /* 0x0000000000017941 */ /* 0x000fea0003800000 */
.L_x_1004:
        /* <DEDUP_REMOVED lines=11> */
.L_x_1007:
[----:B------:R-:W-:Y:S05]  /*481a0*/  BSYNC B1 ;  /* 0x0000000000017941 */ /* 0x000fea0003800000 */
.L_x_1006:
        /* <DEDUP_REMOVED lines=10> */
.L_x_1009:
[----:B------:R-:W-:Y:S05]  /*48250*/  BSYNC B1 ;  /* 0x0000000000017941 */ /* 0x000fea0003800000 */
.L_x_1008:
        /* <DEDUP_REMOVED lines=9> */
.L_x_1011:
[----:B------:R-:W-:Y:S05]  /*482f0*/  BSYNC B1 ;  /* 0x0000000000017941 */ /* 0x000fea0003800000 */
.L_x_1010:
        /* <DEDUP_REMOVED lines=11> */
.L_x_1013:
[----:B------:R-:W-:Y:S05]  /*483b0*/  BSYNC B1 ;  /* 0x0000000000017941 */ /* 0x000fea0003800000 */
.L_x_1012:
        /* <DEDUP_REMOVED lines=11> */
.L_x_1015:
[----:B------:R-:W-:Y:S05]  /*48470*/  BSYNC B1 ;  /* 0x0000000000017941 */ /* 0x000fea0003800000 */
.L_x_1014:
        /* <DEDUP_REMOVED lines=10> */
.L_x_1017:
[----:B------:R-:W-:Y:S05]  /*48520*/  BSYNC B1 ;  /* 0x0000000000017941 */ /* 0x000fea0003800000 */
.L_x_1016:
        /* <DEDUP_REMOVED lines=9> */
.L_x_1019:
[----:B------:R-:W-:Y:S05]  /*485c0*/  BSYNC B1 ;  /* 0x0000000000017941 */ /* 0x000fea0003800000 */
.L_x_1018:
        /* <DEDUP_REMOVED lines=11> */
.L_x_1021:
[----:B------:R-:W-:Y:S05]  /*48680*/  BSYNC B1 ;  /* 0x0000000000017941 */ /* 0x000fea0003800000 */
.L_x_1020:
        /* <DEDUP_REMOVED lines=11> */
.L_x_1023:
[----:B------:R-:W-:Y:S05]  /*48740*/  BSYNC B1 ;  /* 0x0000000000017941 */ /* 0x000fea0003800000 */
.L_x_1022:
        /* <DEDUP_REMOVED lines=10> */
.L_x_1025:
[----:B------:R-:W-:Y:S05]  /*487f0*/  BSYNC B1 ;  /* 0x0000000000017941 */ /* 0x000fea0003800000 */
.L_x_1024:
        /* <DEDUP_REMOVED lines=9> */
.L_x_1027:
[----:B------:R-:W-:Y:S05]  /*48890*/  BSYNC B1 ;  /* 0x0000000000017941 */ /* 0x000fea0003800000 */
.L_x_1026:
        /* <DEDUP_REMOVED lines=11> */
.L_x_1029:
[----:B------:R-:W-:Y:S05]  /*48950*/  BSYNC B1 ;  /* 0x0000000000017941 */ /* 0x000fea0003800000 */
.L_x_1028:
        /* <DEDUP_REMOVED lines=11> */
.L_x_1031:
[----:B------:R-:W-:Y:S05]  /*48a10*/  BSYNC B1 ;  /* 0x0000000000017941 */ /* 0x000fea0003800000 */
.L_x_1030:
        /* <DEDUP_REMOVED lines=10> */
.L_x_1033:
[----:B------:R-:W-:Y:S05]  /*48ac0*/  BSYNC B1 ;  /* 0x0000000000017941 */ /* 0x000fea0003800000 */
.L_x_1032:
        /* <DEDUP_REMOVED lines=9> */
.L_x_1035:
[----:B------:R-:W-:Y:S05]  /*48b60*/  BSYNC B1 ;  /* 0x0000000000017941 */ /* 0x000fea0003800000 */
.L_x_1034:
        /* <DEDUP_REMOVED lines=11> */
.L_x_1037:
[----:B------:R-:W-:Y:S05]  /*48c20*/  BSYNC B1 ;  /* 0x0000000000017941 */ /* 0x000fea0003800000 */
.L_x_1036:
        /* <DEDUP_REMOVED lines=11> */
.L_x_1039:
[----:B------:R-:W-:Y:S05]  /*48ce0*/  BSYNC B1 ;  /* 0x0000000000017941 */ /* 0x000fea0003800000 */
.L_x_1038:
        /* <DEDUP_REMOVED lines=10> */
.L_x_1041:
[----:B------:R-:W-:Y:S05]  /*48d90*/  BSYNC B1 ;  /* 0x0000000000017941 */ /* 0x000fea0003800000 */
.L_x_1040:
        /* <DEDUP_REMOVED lines=9> */
.L_x_1043:
[----:B------:R-:W-:Y:S05]  /*48e30*/  BSYNC B1 ;  /* 0x0000000000017941 */ /* 0x000fea0003800000 */
.L_x_1042:
        /* <DEDUP_REMOVED lines=11> */
.L_x_1045:
[----:B------:R-:W-:Y:S05]  /*48ef0*/  BSYNC B1 ;  /* 0x0000000000017941 */ /* 0x000fea0003800000 */
.L_x_1044:
        /* <DEDUP_REMOVED lines=11> */
.L_x_1047:
[----:B------:R-:W-:Y:S05]  /*48fb0*/  BSYNC B1 ;  /* 0x0000000000017941 */ /* 0x000fea0003800000 */
.L_x_1046:
        /* <DEDUP_REMOVED lines=10> */
.L_x_1049:
[----:B------:R-:W-:Y:S05]  /*49060*/  BSYNC B1 ;  /* 0x0000000000017941 */ /* 0x000fea0003800000 */
.L_x_1048:
        /* <DEDUP_REMOVED lines=9> */
.L_x_1051:
[----:B------:R-:W-:Y:S05]  /*49100*/  BSYNC B1 ;  /* 0x0000000000017941 */ /* 0x000fea0003800000 */
.L_x_1050:
        /* <DEDUP_REMOVED lines=11> */
.L_x_1053:
[----:B------:R-:W-:Y:S05]  /*491c0*/  BSYNC B1 ;  /* 0x0000000000017941 */ /* 0x000fea0003800000 */
.L_x_1052:
        /* <DEDUP_REMOVED lines=11> */
.L_x_1055:
[----:B------:R-:W-:Y:S05]  /*49280*/  BSYNC B1 ;  /* 0x0000000000017941 */ /* 0x000fea0003800000 */
.L_x_1054:
        /* <DEDUP_REMOVED lines=10> */
.L_x_1057:
[----:B------:R-:W-:Y:S05]  /*49330*/  BSYNC B1 ;  /* 0x0000000000017941 */ /* 0x000fea0003800000 */
.L_x_1056:
        /* <DEDUP_REMOVED lines=9> */
.L_x_1059:
[----:B------:R-:W-:Y:S05]  /*493d0*/  BSYNC B1 ;  /* 0x0000000000017941 */ /* 0x000fea0003800000 */
.L_x_1058:
        /* <DEDUP_REMOVED lines=11> */
.L_x_1061:
[----:B------:R-:W-:Y:S05]  /*49490*/  BSYNC B1 ;  /* 0x0000000000017941 */ /* 0x000fea0003800000 */
.L_x_1060:
        /* <DEDUP_REMOVED lines=11> */
.L_x_1063:
[----:B------:R-:W-:Y:S05]  /*49550*/  BSYNC B1 ;  /* 0x0000000000017941 */ /* 0x000fea0003800000 */
.L_x_1062:
        /* <DEDUP_REMOVED lines=10> */
.L_x_1065:
[----:B------:R-:W-:Y:S05]  /*49600*/  BSYNC B1 ;  /* 0x0000000000017941 */ /* 0x000fea0003800000 */
.L_x_1064:
        /* <DEDUP_REMOVED lines=9> */
.L_x_1067:
[----:B------:R-:W-:Y:S05]  /*496a0*/  BSYNC B1 ;  /* 0x0000000000017941 */ /* 0x000fea0003800000 */
.L_x_1066:
        /* <DEDUP_REMOVED lines=11> */
.L_x_1069:
[----:B------:R-:W-:Y:S05]  /*49760*/  BSYNC B1 ;  /* 0x0000000000017941 */ /* 0x000fea0003800000 */
.L_x_1068:
        /* <DEDUP_REMOVED lines=11> */
.L_x_1071:
[----:B------:R-:W-:Y:S05]  /*49820*/  BSYNC B1 ;  /* 0x0000000000017941 */ /* 0x000fea0003800000 */
.L_x_1070:
        /* <DEDUP_REMOVED lines=10> */
.L_x_1073:
[----:B------:R-:W-:Y:S05]  /*498d0*/  BSYNC B1 ;  /* 0x0000000000017941 */ /* 0x000fea0003800000 */
.L_x_1072:
        /* <DEDUP_REMOVED lines=9> */
.L_x_1075:
[----:B------:R-:W-:Y:S05]  /*49970*/  BSYNC B1 ;  /* 0x0000000000017941 */ /* 0x000fea0003800000 */
.L_x_1074:
        /* <DEDUP_REMOVED lines=11> */
.L_x_1077:
[----:B------:R-:W-:Y:S05]  /*49a30*/  BSYNC B1 ;  /* 0x0000000000017941 */ /* 0x000fea0003800000 */
.L_x_1076:
        /* <DEDUP_REMOVED lines=11> */
.L_x_1079:
[----:B------:R-:W-:Y:S05]  /*49af0*/  BSYNC B1 ;  /* 0x0000000000017941 */ /* 0x000fea0003800000 */
.L_x_1078:
        /* <DEDUP_REMOVED lines=10> */
.L_x_1081:
[----:B------:R-:W-:Y:S05]  /*49ba0*/  BSYNC B1 ;  /* 0x0000000000017941 */ /* 0x000fea0003800000 */
.L_x_1080:
        /* <DEDUP_REMOVED lines=9> */
.L_x_1083:
[----:B------:R-:W-:Y:S05]  /*49c40*/  BSYNC B1 ;  /* 0x0000000000017941 */ /* 0x000fea0003800000 */
.L_x_1082:
        /* <DEDUP_REMOVED lines=11> */
.L_x_1085:
[----:B------:R-:W-:Y:S05]  /*49d00*/  BSYNC B1 ;  /* 0x0000000000017941 */ /* 0x000fea0003800000 */
.L_x_1084:
        /* <DEDUP_REMOVED lines=11> */
.L_x_1087:
[----:B------:R-:W-:Y:S05]  /*49dc0*/  BSYNC B1 ;  /* 0x0000000000017941 */ /* 0x000fea0003800000 */
.L_x_1086:
        /* <DEDUP_REMOVED lines=10> */
.L_x_1089:
[----:B------:R-:W-:Y:S05]  /*49e70*/  BSYNC B1 ;  /* 0x0000000000017941 */ /* 0x000fea0003800000 */
.L_x_1088:
        /* <DEDUP_REMOVED lines=9> */
.L_x_1091:
[----:B------:R-:W-:Y:S05]  /*49f10*/  BSYNC B1 ;  /* 0x0000000000017941 */ /* 0x000fea0003800000 */
.L_x_1090:
        /* <DEDUP_REMOVED lines=11> */
.L_x_1093:
[----:B------:R-:W-:Y:S05]  /*49fd0*/  BSYNC B1 ;  /* 0x0000000000017941 */ /* 0x000fea0003800000 */
.L_x_1092:
        /* <DEDUP_REMOVED lines=11> */
.L_x_1095:
[----:B------:R-:W-:Y:S05]  /*4a090*/  BSYNC B1 ;  /* 0x0000000000017941 */ /* 0x000fea0003800000 */
.L_x_1094:
        /* <DEDUP_REMOVED lines=10> */
.L_x_1097:
[----:B------:R-:W-:Y:S05]  /*4a140*/  BSYNC B1 ;  /* 0x0000000000017941 */ /* 0x000fea0003800000 */
.L_x_1096:
        /* <DEDUP_REMOVED lines=9> */
.L_x_1099:
[----:B------:R-:W-:Y:S05]  /*4a1e0*/  BSYNC B1 ;  /* 0x0000000000017941 */ /* 0x000fea0003800000 */
.L_x_1098:
        /* <DEDUP_REMOVED lines=11> */
.L_x_1101:
[----:B------:R-:W-:Y:S05]  /*4a2a0*/  BSYNC B1 ;  /* 0x0000000000017941 */ /* 0x000fea0003800000 */
.L_x_1100:
        /* <DEDUP_REMOVED lines=11> */
.L_x_1103:
[----:B------:R-:W-:Y:S05]  /*4a360*/  BSYNC B1 ;  /* 0x0000000000017941 */ /* 0x000fea0003800000 */
.L_x_1102:
        /* <DEDUP_REMOVED lines=10> */
.L_x_1105:
[----:B------:R-:W-:Y:S05]  /*4a410*/  BSYNC B1 ;  /* 0x0000000000017941 */ /* 0x000fea0003800000 */
.L_x_1104:
        /* <DEDUP_REMOVED lines=9> */
.L_x_1107:
[----:B------:R-:W-:Y:S05]  /*4a4b0*/  BSYNC B1 ;  /* 0x0000000000017941 */ /* 0x000fea0003800000 */
.L_x_1106:
        /* <DEDUP_REMOVED lines=11> */
.L_x_1109:
[----:B------:R-:W-:Y:S05]  /*4a570*/  BSYNC B1 ;  /* 0x0000000000017941 */ /* 0x000fea0003800000 */
.L_x_1108:
        /* <DEDUP_REMOVED lines=11> */
.L_x_1111:
[----:B------:R-:W-:Y:S05]  /*4a630*/  BSYNC B1 ;  /* 0x0000000000017941 */ /* 0x000fea0003800000 */
.L_x_1110:
        /* <DEDUP_REMOVED lines=10> */
.L_x_1113:
[----:B------:R-:W-:Y:S05]  /*4a6e0*/  BSYNC B1 ;  /* 0x0000000000017941 */ /* 0x000fea0003800000 */
.L_x_1112:
        /* <DEDUP_REMOVED lines=9> */
.L_x_1115:
[----:B------:R-:W-:Y:S05]  /*4a780*/  BSYNC B1 ;  /* 0x0000000000017941 */ /* 0x000fea0003800000 */
.L_x_1114:
        /* <DEDUP_REMOVED lines=11> */
.L_x_1117:
[----:B------:R-:W-:Y:S05]  /*4a840*/  BSYNC B1 ;  /* 0x0000000000017941 */ /* 0x000fea0003800000 */
.L_x_1116:
        /* <DEDUP_REMOVED lines=11> */
.L_x_1119:
[----:B------:R-:W-:Y:S05]  /*4a900*/  BSYNC B1 ;  /* 0x0000000000017941 */ /* 0x000fea0003800000 */
.L_x_1118:
        /* <DEDUP_REMOVED lines=10> */
.L_x_1121:
[----:B------:R-:W-:Y:S05]  /*4a9b0*/  BSYNC B1 ;  /* 0x0000000000017941 */ /* 0x000fea0003800000 */
.L_x_1120:
        /* <DEDUP_REMOVED lines=9> */
.L_x_1123:
[----:B------:R-:W-:Y:S05]  /*4aa50*/  BSYNC B1 ;  /* 0x0000000000017941 */ /* 0x000fea0003800000 */
.L_x_1122:
        /* <DEDUP_REMOVED lines=11> */
.L_x_1125:
[----:B------:R-:W-:Y:S05]  /*4ab10*/  BSYNC B1 ;  /* 0x0000000000017941 */ /* 0x000fea0003800000 */
.L_x_1124:
        /* <DEDUP_REMOVED lines=11> */
.L_x_1127:
[----:B------:R-:W-:Y:S05]  /*4abd0*/  BSYNC B1 ;  /* 0x0000000000017941 */ /* 0x000fea0003800000 */
.L_x_1126:
        /* <DEDUP_REMOVED lines=10> */
.L_x_1129:
[----:B------:R-:W-:Y:S05]  /*4ac80*/  BSYNC B1 ;  /* 0x0000000000017941 */ /* 0x000fea0003800000 */
.L_x_1128:
        /* <DEDUP_REMOVED lines=9> */
.L_x_1131:
[----:B------:R-:W-:Y:S05]  /*4ad20*/  BSYNC B1 ;  /* 0x0000000000017941 */ /* 0x000fea0003800000 */
.L_x_1130:
        /* <DEDUP_REMOVED lines=11> */
.L_x_1133:
[----:B------:R-:W-:Y:S05]  /*4ade0*/  BSYNC B1 ;  /* 0x0000000000017941 */ /* 0x000fea0003800000 */
.L_x_1132:
        /* <DEDUP_REMOVED lines=11> */
.L_x_1135:
[----:B------:R-:W-:Y:S05]  /*4aea0*/  BSYNC B1 ;  /* 0x0000000000017941 */ /* 0x000fea0003800000 */
.L_x_1134:
        /* <DEDUP_REMOVED lines=10> */
.L_x_1137:
[----:B------:R-:W-:Y:S05]  /*4af50*/  BSYNC B1 ;  /* 0x0000000000017941 */ /* 0x000fea0003800000 */
.L_x_1136:
        /* <DEDUP_REMOVED lines=9> */
.L_x_1139:
[----:B------:R-:W-:Y:S05]  /*4aff0*/  BSYNC B1 ;  /* 0x0000000000017941 */ /* 0x000fea0003800000 */
.L_x_1138:
        /* <DEDUP_REMOVED lines=11> */
.L_x_1141:
[----:B------:R-:W-:Y:S05]  /*4b0b0*/  BSYNC B1 ;  /* 0x0000000000017941 */ /* 0x000fea0003800000 */
.L_x_1140:
        /* <DEDUP_REMOVED lines=11> */
.L_x_1143:
[----:B------:R-:W-:Y:S05]  /*4b170*/  BSYNC B1 ;  /* 0x0000000000017941 */ /* 0x000fea0003800000 */
.L_x_1142:
[----:B0-----:R-:W2:Y:S01]  /*4b180*/  LDL.LU R12, [R1+0x13c] ;  /* 0x00013c00010c7983 */ /* 0x001ea20000300800 */
[----:B------:R-:W-:Y:S01]  /*4b190*/  LOP3.LUT P5, RZ, R18, 0x8, RZ, 0xc0, !PT ;  /* 0x0000000812ff7812 */ /* 0x000fe200078ac0ff */
[----:B------:R-:W-:Y:S03]  /*4b1a0*/  BSSY B1, `(.L_x_1144) ;  /* 0x0000008000017945 */ /* 0x000fe60003800000 */
[----:B------:R-:W-:Y:S01]  /*4b1b0*/  ISETP.LT.OR P0, PT, R0, 0x161, !P5 ;  /* 0x000001610000780c */ /* 0x000fe20006f01670 */
[----:B--2---:R-:W-:-:S05]  /*4b1c0*/  @!P1 IMAD R12, R12, R16, R3 ;  /* 0x000000100c0c9224 */ /* 0x004fca00078e0203 */
[----:B------:R0:W-:Y:S07]  /*4b1d0*/  @!P1 STG.E.U8 desc[UR46][R10.64+0x159], R12 ;  /* 0x0001590c0a009986 */ /* 0x0001ee000c10112e */
[----:B------:R-:W-:Y:S05]  /*4b1e0*/  @P0 BRA `(.L_x_1145) ;  /* 0x00000000000c0947 */ /* 0x000fea0003800000 */
[----:B------:R-:W0:Y:S02]  /*4b1f0*/  LDG.E.U8 R2, desc[UR46][R220.64+0x160] ;  /* 0x0001602edc027981 */ /* 0x000e24000c1e1100 */
[----:B0-----:R-:W-:-:S05]  /*4b200*/  PRMT R10, R2, 0x8880, RZ ;  /* 0x00008880020a7816 */ /* 0x001fca00000000ff */
[----:B------:R-:W-:-:S07]  /*4b210*/  IMAD R3, R10, R17, RZ ;  /* 0x000000110a037224 */ /* 0x000fce00078e02ff */
.L_x_1145:
[----:B------:R-:W-:Y:S05]  /*4b220*/  BSYNC B1 ;  /* 0x0000000000017941 */ /* 0x000fea0003800000 */
.L_x_1144:
[----:B0-----:R-:W2:Y:S01]  /*4b230*/  LDL.LU R10, [R1+0x140] ;  /* 0x00014000010a7983 */ /* 0x001ea20000300800 */
[----:B------:R-:W-:Y:S01]  /*4b240*/  ISETP.LT.OR P1, PT, R0, 0x162, !P5 ;  /* 0x000001620000780c */ /* 0x000fe20006f21670 */
[----:B------:R-:W-:Y:S01]  /*4b250*/  BSSY B1, `(.L_x_1146) ;  /* 0x0000007000017945 */ /* 0x000fe20003800000 */
[----:B--2---:R-:W-:-:S05]  /*4b260*/  @!P0 IMAD R10, R10, R16, R3 ;  /* 0x000000100a0a8224 */ /* 0x004fca00078e0203 */
[----:B------:R0:W-:Y:S06]  /*4b270*/  @!P0 STG.E.U8 desc[UR46][R6.64+0x160], R10 ;  /* 0x0001600a06008986 */ /* 0x0001ec000c10112e */
[----:B------:R-:W-:Y:S05]  /*4b280*/  @P1 BRA `(.L_x_1147) ;  /* 0x00000000000c1947 */ /* 0x000fea0003800000 */
[----:B------:R-:W0:Y:S02]  /*4b290*/  LDG.E.U8 R2, desc[UR46][R220.64+0x161] ;  /* 0x0001612edc027981 */ /* 0x000e24000c1e1100 */
[----:B0-----:R-:W-:-:S05]  /*4b2a0*/  PRMT R10, R2, 0x8880, RZ ;  /* 0x00008880020a7816 */ /* 0x001fca00000000ff */
[----:B------:R-:W-:-:S07]  /*4b2b0*/  IMAD R3, R10, R17, RZ ;  /* 0x000000110a037224 */ /* 0x000fce00078e02ff */
.L_x_1147:
[----:B------:R-:W-:Y:S05]  /*4b2c0*/  BSYNC B1 ;  /* 0x0000000000017941 */ /* 0x000fea0003800000 */
.L_x_1146:
        /* <DEDUP_REMOVED lines=8> */
[----:B------:R-:W0:Y:S02]  /*4b350*/  LDG.E.U8 R2, desc[UR46][R218.64+0x160] ;  /* 0x0001602eda027981 */ /* 0x000e24000c1e1100 */
[----:B0-----:R-:W-:-:S05]  /*4b360*/  PRMT R10, R2, 0x8880, RZ ;  /* 0x00008880020a7816 */ /* 0x001fca00000000ff */
[----:B------:R-:W-:-:S07]  /*4b370*/  IMAD R3, R10, R17, RZ ;  /* 0x000000110a037224 */ /* 0x000fce00078e02ff */
.L_x_1149:
[----:B------:R-:W-:Y:S05]  /*4b380*/  BSYNC B1 ;  /* 0x0000000000017941 */ /* 0x000fea0003800000 */
.L_x_1148:
        /* <DEDUP_REMOVED lines=8> */
[----:B------:R-:W0:Y:S02]  /*4b410*/  LDG.E.U8 R2, desc[UR46][R218.64+0x161] ;  /* 0x0001612eda027981 */ /* 0x000e24000c1e1100 */
[----:B0-----:R-:W-:-:S05]  /*4b420*/  PRMT R12, R2, 0x8880, RZ ;  /* 0x00008880020c7816 */ /* 0x001fca00000000ff */
[----:B------:R-:W-:-:S07]  /*4b430*/  IMAD R3, R12, R17, RZ ;  /* 0x000000110c037224 */ /* 0x000fce00078e02ff */
.L_x_1151:
[----:B------:R-:W-:Y:S05]  /*4b440*/  BSYNC B1 ;  /* 0x0000000000017941 */ /* 0x000fea0003800000 */
.L_x_1150:
        /* <DEDUP_REMOVED lines=10> */
.L_x_1153:
[----:B------:R-:W-:Y:S05]  /*4b4f0*/  BSYNC B1 ;  /* 0x0000000000017941 */ /* 0x000fea0003800000 */
.L_x_1152:
        /* <DEDUP_REMOVED lines=9> */
.L_x_1155:
[----:B------:R-:W-:Y:S05]  /*4b590*/  BSYNC B1 ;  /* 0x0000000000017941 */ /* 0x000fea0003800000 */
.L_x_1154:
[----:B------:R-:W2:Y:S01]  /*4b5a0*/  LDL.LU R12, [R1+0x154] ;  /* 0x00015400010c7983 */ /* 0x000ea20000300800 */
[----:B------:R-:W-:Y:S01]  /*4b5b0*/  ISETP.LT.OR P0, PT, R0, 0x169, !P6 ;  /* 0x000001690000780c */ /* 0x000fe20007701670 */
[----:B------:R-:W-:-:S12]  /*4b5c0*/  BSSY B1, `(.L_x_1156) ;  /* 0x0000009000017945 */ /* 0x000fd80003800000 */
[----:B------:R-:W-:-:S04]  /*4b5d0*/  @!P0 IADD3 R10, P5, R6, UR44, RZ ;  /* 0x0000002c060a8c10 */ /* 0x000fc8000ffbe0ff */
[----:B0-----:R-:W-:Y:S01]  /*4b5e0*/  @!P0 IADD3.X R11, R7, UR43, RZ, P5, !PT ;  /* 0x0000002b070b8c10 */ /* 0x001fe2000affe4ff */
[----:B--2---:R-:W-:-:S05]  /*4b5f0*/  @!P1 IMAD R13, R12, R16, R3 ;  /* 0x000000100c0d9224 */ /* 0x004fca00078e0203 */
[----:B------:R0:W-:Y:S01]  /*4b600*/  @!P1 STG.E.U8 desc[UR46][R6.64+0x169], R13 ;  /* 0x0001690d06009986 */ /* 0x0001e2000c10112e */
[----:B------:R-:W-:Y:S05]  /*4b610*/  @P0 BRA `(.L_x_1157) ;  /* 0x00000000000c0947 */ /* 0x000fea0003800000 */
[----:B------:R-:W2:Y:S02]  /*4b620*/  LDG.E.U8 R2, desc[UR46][R218.64+0x168] ;  /* 0x0001682eda027981 */ /* 0x000ea4000c1e1100 */
[----:B--2---:R-:W-:-:S05]  /*4b630*/  PRMT R12, R2, 0x8880, RZ ;  /* 0x00008880020c7816 */ /* 0x004fca00000000ff */
[----:B------:R-:W-:-:S07]  /*4b640*/  IMAD R3, R12, R17, RZ ;  /* 0x000000110c037224 */ /* 0x000fce00078e02ff */
.L_x_1157:
[----:B------:R-:W-:Y:S05]  /*4b650*/  BSYNC B1 ;  /* 0x0000000000017941 */ /* 0x000fea0003800000 */
.L_x_1156:
        /* <DEDUP_REMOVED lines=8> */
[----:B------:R-:W0:Y:S02]  /*4b6e0*/  LDG.E.U8 R2, desc[UR46][R218.64+0x169] ;  /* 0x0001692eda027981 */ /* 0x000e24000c1e1100 */
[----:B0-----:R-:W-:-:S05]  /*4b6f0*/  PRMT R10, R2, 0x8880, RZ ;  /* 0x00008880020a7816 */ /* 0x001fca00000000ff */
[----:B------:R-:W-:-:S07]  /*4b700*/  IMAD R3, R10, R17, RZ ;  /* 0x000000110a037224 */ /* 0x000fce00078e02ff */
.L_x_1159:
[----:B------:R-:W-:Y:S05]  /*4b710*/  BSYNC B1 ;  /* 0x0000000000017941 */ /* 0x000fea0003800000 */
.L_x_1158:
        /* <DEDUP_REMOVED lines=10> */
.L_x_1161:
[----:B------:R-:W-:Y:S05]  /*4b7c0*/  BSYNC B1 ;  /* 0x0000000000017941 */ /* 0x000fea0003800000 */
.L_x_1160:
[----:B------:R-:W0:Y:S01]  /*4b7d0*/  LDL.LU R10, [R1+0x160] ;  /* 0x00016000010a7983 */ /* 0x000e220000300800 */
[----:B------:R-:W-:Y:S01]  /*4b7e0*/  ISETP.LT.OR P1, PT, R0, 0x172, !P5 ;  /* 0x000001720000780c */ /* 0x000fe20006f21670 */
[----:B------:R-:W-:Y:S01]  /*4b7f0*/  BSSY B1, `(.L_x_1162) ;  /* 0x0000007000017945 */ /* 0x000fe20003800000 */
[----:B0-----:R-:W-:-:S05]  /*4b800*/  @!P0 IMAD R11, R10, R16, R3 ;  /* 0x000000100a0b8224 */ /* 0x001fca00078e0203 */
[----:B------:R0:W-:Y:S06]  /*4b810*/  @!P0 STG.E.U8 desc[UR46][R6.64+0x170], R11 ;  /* 0x0001700b06008986 */ /* 0x0001ec000c10112e */
[----:B------:R-:W-:Y:S05]  /*4b820*/  @P1 BRA `(.L_x_1163) ;  /* 0x00000000000c1947 */ /* 0x000fea0003800000 */
[----:B------:R-:W2:Y:S02]  /*4b830*/  LDG.E.U8 R2, desc[UR46][R220.64+0x171] ;  /* 0x0001712edc027981 */ /* 0x000ea4000c1e1100 */
[----:B--2---:R-:W-:-:S05]  /*4b840*/  PRMT R10, R2, 0x8880, RZ ;  /* 0x00008880020a7816 */ /* 0x004fca00000000ff */
[----:B------:R-:W-:-:S07]  /*4b850*/  IMAD R3, R10, R17, RZ ;  /* 0x000000110a037224 */ /* 0x000fce00078e02ff */
.L_x_1163:
[----:B------:R-:W-:Y:S05]  /*4b860*/  BSYNC B1 ;  /* 0x0000000000017941 */ /* 0x000fea0003800000 */
.L_x_1162:
        /* <DEDUP_REMOVED lines=11> */
.L_x_1165:
[----:B------:R-:W-:Y:S05]  /*4b920*/  BSYNC B1 ;  /* 0x0000000000017941 */ /* 0x000fea0003800000 */
.L_x_1164:
        /* <DEDUP_REMOVED lines=11> */
.L_x_1167:
[----:B------:R-:W-:Y:S05]  /*4b9e0*/  BSYNC B1 ;  /* 0x0000000000017941 */ /* 0x000fea0003800000 */
.L_x_1166:
        /* <DEDUP_REMOVED lines=10> */
.L_x_1169:
[----:B------:R-:W-:Y:S05]  /*4ba90*/  BSYNC B1 ;  /* 0x0000000000017941 */ /* 0x000fea0003800000 */
.L_x_1168:
[----:B------:R-:W0:Y:S01]  /*4baa0*/  LDL.LU R10, [R1+0x170] ;  /* 0x00017000010a7983 */ /* 0x000e220000300800 */
[C---:B------:R-:W-:Y:S01]  /*4bab0*/  ISETP.LT.OR P1, PT, R0.reuse, 0x17a, !P5 ;  /* 0x0000017a0000780c */ /* 0x040fe20006f21670 */
[----:B------:R-:W-:Y:S01]  /*4bac0*/  BSSY B1, `(.L_x_1170) ;  /* 0x0000009000017945 */ /* 0x000fe20003800000 */
[----:B------:R-:W-:Y:S01]  /*4bad0*/  ISETP.LT.OR P5, PT, R0, 0x17a, !P6 ;  /* 0x0000017a0000780c */ /* 0x000fe200077a1670 */
[----:B0-----:R-:W-:-:S05]  /*4bae0*/  @!P0 IMAD R11, R10, R16, R3 ;  /* 0x000000100a0b8224 */ /* 0x001fca00078e0203 */
[----:B------:R0:W-:Y:S01]  /*4baf0*/  @!P0 STG.E.U8 desc[UR46][R6.64+0x178], R11 ;  /* 0x0001780b06008986 */ /* 0x0001e2000c10112e */
[----:B------:R-:W-:-:S04]  /*4bb00*/  ISETP.LT.OR P0, PT, R0, 0x179, !P6 ;  /* 0x000001790000780c */ /* 0x000fc80007701670 */
[----:B------:R-:W-:Y:S09]  /*4bb10*/  @P1 BRA `(.L_x_1171) ;  /* 0x00000000000c1947 */ /* 0x000ff20003800000 */
[----:B------:R-:W2:Y:S02]  /*4bb20*/  LDG.E.U8 R2, desc[UR46][R220.64+0x179] ;  /* 0x0001792edc027981 */ /* 0x000ea4000c1e1100 */
[----:B--2---:R-:W-:-:S05]  /*4bb30*/  PRMT R10, R2, 0x8880, RZ ;  /* 0x00008880020a7816 */ /* 0x004fca00000000ff */
[----:B------:R-:W-:-:S07]  /*4bb40*/  IMAD R3, R10, R17, RZ ;  /* 0x000000110a037224 */ /* 0x000fce00078e02ff */
.L_x_1171:
[----:B------:R-:W-:Y:S05]  /*4bb50*/  BSYNC B1 ;  /* 0x0000000000017941 */ /* 0x000fea0003800000 */
.L_x_1170:
        /* <DEDUP_REMOVED lines=11> */
.L_x_1173:
[----:B------:R-:W-:Y:S05]  /*4bc10*/  BSYNC B1 ;  /* 0x0000000000017941 */ /* 0x000fea0003800000 */
.L_x_1172:
[----:B-1----:R-:W2:Y:S01]  /*4bc20*/  LDL.LU R19, [R1+0x178] ;  /* 0x0001780001137983 */ /* 0x002ea20000300800 */
[----:B------:R-:W-:Y:S01]  /*4bc30*/  BSSY B1, `(.L_x_1174) ;  /* 0x0000008000017945 */ /* 0x000fe20003800000 */
[----:B0-----:R-:W-:Y:S01]  /*4bc40*/  @!P5 IADD3.X R11, R7, UR43, RZ, P1, !PT ;  /* 0x0000002b070bdc10 */ /* 0x001fe20008ffe4ff */
[----:B--2---:R-:W-:-:S05]  /*4bc50*/  @!P0 IMAD R19, R19, R16, R3 ;  /* 0x0000001013138224 */ /* 0x004fca00078e0203 */
[----:B------:R0:W-:Y:S01]  /*4bc60*/  @!P0 STG.E.U8 desc[UR46][R12.64+0x178], R19 ;  /* 0x000178130c008986 */ /* 0x0001e2000c10112e */
[----:B------:R-:W-:Y:S05]  /*4bc70*/  @P5 BRA `(.L_x_1175) ;  /* 0x00000000000c5947 */ /* 0x000fea0003800000 */
[----:B------:R-:W2:Y:S02]  /*4bc80*/  LDG.E.U8 R2, desc[UR46][R218.64+0x179] ;  /* 0x0001792eda027981 */ /* 0x000ea4000c1e1100 */
[----:B--2---:R-:W-:-:S05]  /*4bc90*/  PRMT R6, R2, 0x8880, RZ ;  /* 0x0000888002067816 */ /* 0x004fca00000000ff */
[----:B------:R-:W-:-:S07]  /*4bca0*/  IMAD R3, R6, R17, RZ ;  /* 0x0000001106037224 */ /* 0x000fce00078e02ff */
.L_x_1175:
[----:B------:R-:W-:Y:S05]  /*4bcb0*/  BSYNC B1 ;  /* 0x0000000000017941 */ /* 0x000fea0003800000 */
.L_x_1174:
[----:B------:R-:W2:Y:S01]  /*4bcc0*/  LDL.LU R6, [R1+0x17c] ;  /* 0x00017c0001067983 */ /* 0x000ea20000300800 */
[----:B------:R-:W-:Y:S01]  /*4bcd0*/  ISETP.LT.OR P1, PT, R0, 0xc1, !P2 ;  /* 0x000000c10000780c */ /* 0x000fe20005721670 */
[----:B------:R-:W-:Y:S01]  /*4bce0*/  BSSY B1, `(.L_x_1176) ;  /* 0x000000a000017945 */ /* 0x000fe20003800000 */
[----:B------:R-:W-:Y:S02]  /*4bcf0*/  LOP3.LUT P6, RZ, R18, 0x2, RZ, 0xc0, !PT ;  /* 0x0000000212ff7812 */ /* 0x000fe400078cc0ff */
[----:B------:R-:W-:Y:S01]  /*4bd00*/  ISETP.LT.OR P0, PT, R0, 0xc2, !P2 ;  /* 0x000000c20000780c */ /* 0x000fe20005701670 */
[----:B--2---:R-:W-:-:S05]  /*4bd10*/  @!P5 IMAD R7, R6, R16, R3 ;  /* 0x000000100607d224 */ /* 0x004fca00078e0203 */
[----:B------:R1:W-:Y:S01]  /*4bd20*/  @!P5 STG.E.U8 desc[UR46][R10.64+0x179], R7 ;  /* 0x000179070a00d986 */ /* 0x0003e2000c10112e */
[----:B------:R-:W-:Y:S02]  /*4bd30*/  ISETP.LT.OR P5, PT, R0, 0xc1, !P6 ;  /* 0x000000c10000780c */ /* 0x000fe400077a1670 */
[----:B------:R-:W-:Y:S11]  /*4bd40*/  @P1 BRA `(.L_x_1177) ;  /* 0x00000000000c1947 */ /* 0x000ff60003800000 */
[----:B------:R-:W2:Y:S02]  /*4bd50*/  LDG.E.U8 R2, desc[UR46][R20.64+0xc0] ;  /* 0x0000c02e14027981 */ /* 0x000ea4000c1e1100 */
[----:B--2---:R-:W-:-:S05]  /*4bd60*/  PRMT R6, R2, 0x8880, RZ ;  /* 0x0000888002067816 */ /* 0x004fca00000000ff */
[----:B------:R-:W-:-:S07]  /*4bd70*/  IMAD R3, R6, R17, RZ ;  /* 0x0000001106037224 */ /* 0x000fce00078e02ff */
.L_x_1177:
[----:B------:R-:W-:Y:S05]  /*4bd80*/  BSYNC B1 ;  /* 0x0000000000017941 */ /* 0x000fea0003800000 */
.L_x_1176:
[----:B-1----:R-:W-:Y:S01]  /*4bd90*/  @!P1 IMAD R7, R120, R16, R3 ;  /* 0x0000001078079224 */ /* 0x002fe200078e0203 */
[----:B------:R-:W-:Y:S04]  /*4bda0*/  BSSY B1, `(.L_x_1178) ;  /* 0x0000006000017945 */ /* 0x000fe80003800000 */
[----:B------:R1:W-:Y:S01]  /*4bdb0*/  @!P1 STG.E.U8 desc[UR46][R4.64+0xc0], R7 ;  /* 0x0000c00704009986 */ /* 0x0003e2000c10112e */
[----:B------:R-:W-:Y:S05]  /*4bdc0*/  @P0 BRA `(.L_x_1179) ;  /* 0x00000000000c0947 */ /* 0x000fea0003800000 */
[----:B------:R-:W2:Y:S02]  /*4bdd0*/  LDG.E.U8 R2, desc[UR46][R20.64+0xc1] ;  /* 0x0000c12e14027981 */ /* 0x000ea4000c1e1100 */
[----:B--2---:R-:W-:-:S05]  /*4bde0*/  PRMT R6, R2, 0x8880, RZ ;  /* 0x0000888002067816 */ /* 0x004fca00000000ff */
[----:B------:R-:W-:-:S07]  /*4bdf0*/  IMAD R3, R6, R17, RZ ;  /* 0x0000001106037224 */ /* 0x000fce00078e02ff */
.L_x_1179:
[----:B------:R-:W-:Y:S05]  /*4be00*/  BSYNC B1 ;  /* 0x0000000000017941 */ /* 0x000fea0003800000 */
.L_x_1178:
[----:B------:R-:W-:Y:S01]  /*4be10*/  @!P0 IMAD R121, R121, R16, R3 ;  /* 0x0000001079798224 */ /* 0x000fe200078e0203 */
[----:B------:R-:W-:Y:S01]  /*4be20*/  BSSY B1, `(.L_x_1180) ;  /* 0x0000009000017945 */ /* 0x000fe20003800000 */
[----:B------:R-:W-:-:S03]  /*4be30*/  ISETP.LT.OR P1, PT, R0, 0xc2, !P6 ;  /* 0x000000c20000780c */ /* 0x000fc60007721670 */
[----:B------:R2:W-:Y:S01]  /*4be40*/  @!P0 STG.E.U8 desc[UR46][R4.64+0xc1], R121 ;  /* 0x0000c17904008986 */ /* 0x0005e2000c10112e */
[----:B------:R-:W-:-:S04]  /*4be50*/  @!P5 IADD3 R6, P0, R4, UR44, RZ ;  /* 0x0000002c0406dc10 */ /* 0x000fc8000ff1e0ff */
[----:B-1----:R-:W-:Y:S01]  /*4be60*/  @!P5 IADD3.X R7, R5, UR43, RZ, P0, !PT ;  /* 0x0000002b0507dc10 */ /* 0x002fe200087fe4ff */
[----:B------:R-:W-:Y:S08]  /*4be70*/  @P5 BRA `(.L_x_1181) ;  /* 0x00000000000c5947 */ /* 0x000ff00003800000 */
[----:B------:R-:W3:Y:S02]  /*4be80*/  LDG.E.U8 R2, desc[UR46][R216.64+0xc0] ;  /* 0x0000c02ed8027981 */ /* 0x000ee4000c1e1100 */
[----:B---3--:R-:W-:-:S05]  /*4be90*/  PRMT R10, R2, 0x8880, RZ ;  /* 0x00008880020a7816 */ /* 0x008fca00000000ff */
[----:B------:R-:W-:-:S07]  /*4bea0*/  IMAD R3, R10, R17, RZ ;  /* 0x000000110a037224 */ /* 0x000fce00078e02ff */
.L_x_1181:
[----:B------:R-:W-:Y:S05]  /*4beb0*/  BSYNC B1 ;  /* 0x0000000000017941 */ /* 0x000fea0003800000 */
.L_x_1180:
[----:B0-----:R-:W-:Y:S01]  /*4bec0*/  @!P5 IMAD R13, R122, R16, R3 ;  /* 0x000000107a0dd224 */ /* 0x001fe200078e0203 */
[----:B------:R-:W-:Y:S01]  /*4bed0*/  BSSY B1, `(.L_x_1182) ;  /* 0x0000009000017945 */ /* 0x000fe20003800000 */
[----:B------:R-:W-:-:S03]  /*4bee0*/  ISETP.LT.OR P0, PT, R0, 0xc9, !P2 ;  /* 0x000000c90000780c */ /* 0x000fc60005701670 */
[----:B------:R0:W-:Y:S01]  /*4bef0*/  @!P5 STG.E.U8 desc[UR46][R6.64+0xc0], R13 ;  /* 0x0000c00d0600d986 */ /* 0x0001e2000c10112e */
[----:B------:R-:W-:-:S04]  /*4bf00*/  @!P1 IADD3 R10, P5, R4, UR44, RZ ;  /* 0x0000002c040a9c10 */ /* 0x000fc8000ffbe0ff */
[----:B------:R-:W-:Y:S01]  /*4bf10*/  @!P1 IADD3.X R11, R5, UR43, RZ, P5, !PT ;  /* 0x0000002b050b9c10 */ /* 0x000fe2000affe4ff */
[----:B------:R-:W-:Y:S08]  /*4bf20*/  @P1 BRA `(.L_x_1183) ;  /* 0x00000000000c1947 */ /* 0x000ff00003800000 */
[----:B------:R-:W0:Y:S02]  /*4bf30*/  LDG.E.U8 R2, desc[UR46][R216.64+0xc1] ;  /* 0x0000c12ed8027981 */ /* 0x000e24000c1e1100 */
[----:B0-----:R-:W-:-:S05]  /*4bf40*/  PRMT R6, R2, 0x8880, RZ ;  /* 0x0000888002067816 */ /* 0x001fca00000000ff */
[----:B------:R-:W-:-:S07]  /*4bf50*/  IMAD R3, R6, R17, RZ ;  /* 0x0000001106037224 */ /* 0x000fce00078e02ff */
.L_x_1183:
[----:B------:R-:W-:Y:S05]  /*4bf60*/  BSYNC B1 ;  /* 0x0000000000017941 */ /* 0x000fea0003800000 */
.L_x_1182:
[----:B------:R-:W-:Y:S01]  /*4bf70*/  @!P1 IMAD R123, R123, R16, R3 ;  /* 0x000000107b7b9224 */ /* 0x000fe200078e0203 */
[----:B------:R-:W-:Y:S04]  /*4bf80*/  BSSY B1, `(.L_x_1184) ;  /* 0x0000006000017945 */ /* 0x000fe80003800000 */
[----:B------:R1:W-:Y:S01]  /*4bf90*/  @!P1 STG.E.U8 desc[UR46][R10.64+0xc1], R123 ;  /* 0x0000c17b0a009986 */ /* 0x0003e2000c10112e */
[----:B------:R-:W-:Y:S05]  /*4bfa0*/  @P0 BRA `(.L_x_1185) ;  /* 0x00000000000c0947 */ /* 0x000fea0003800000 */
[----:B------:R-:W0:Y:S02]  /*4bfb0*/  LDG.E.U8 R2, desc[UR46][R20.64+0xc8] ;  /* 0x0000c82e14027981 */ /* 0x000e24000c1e1100 */
[----:B0-----:R-:W-:-:S05]  /*4bfc0*/  PRMT R6, R2, 0x8880, RZ ;  /* 0x0000888002067816 */ /* 0x001fca00000000ff */
[----:B------:R-:W-:-:S07]  /*4bfd0*/  IMAD R3, R6, R17, RZ ;  /* 0x0000001106037224 */ /* 0x000fce00078e02ff */
.L_x_1185:
[----:B------:R-:W-:Y:S05]  /*4bfe0*/  BSYNC B1 ;  /* 0x0000000000017941 */ /* 0x000fea0003800000 */
.L_x_1184:
[----:B------:R-:W-:Y:S01]  /*4bff0*/  ISETP.LT.OR P5, PT, R0, 0xca, !P2 ;  /* 0x000000ca0000780c */ /* 0x000fe200057a1670 */
[----:B0-----:R-:W-:Y:S01]  /*4c000*/  @!P0 IMAD R7, R124, R16, R3 ;  /* 0x000000107c078224 */ /* 0x001fe200078e0203 */
[----:B------:R-:W-:Y:S01]  /*4c010*/  BSSY B1, `(.L_x_1186) ;  /* 0x0000008000017945 */ /* 0x000fe20003800000 */
[----:B------:R-:W-:-:S03]  /*4c020*/  ISETP.LT.OR P1, PT, R0, 0xc9, !P6 ;  /* 0x000000c90000780c */ /* 0x000fc60007721670 */
[----:B------:R0:W-:Y:S01]  /*4c030*/  @!P0 STG.E.U8 desc[UR46][R4.64+0xc8], R7 ;  /* 0x0000c80704008986 */ /* 0x0001e2000c10112e */
[----:B------:R-:W-:-:S06]  /*4c040*/  ISETP.LT.OR P0, PT, R0, 0xca, !P6 ;  /* 0x000000ca0000780c */ /* 0x000fcc0007701670 */
[----:B------:R-:W-:Y:S07]  /*4c050*/  @P5 BRA `(.L_x_1187) ;  /* 0x00000000000c5947 */ /* 0x000fee0003800000 */
[----:B------:R-:W3:Y:S02]  /*4c060*/  LDG.E.U8 R2, desc[UR46][R20.64+0xc9] ;  /* 0x0000c92e14027981 */ /* 0x000ee4000c1e1100 */
[----:B---3--:R-:W-:-:S05]  /*4c070*/  PRMT R6, R2, 0x8880, RZ ;  /* 0x0000888002067816 */ /* 0x008fca00000000ff */
[----:B------:R-:W-:-:S07]  /*4c080*/  IMAD R3, R6, R17, RZ ;  /* 0x0000001106037224 */ /* 0x000fce00078e02ff */
.L_x_1187:
[----:B------:R-:W-:Y:S05]  /*4c090*/  BSYNC B1 ;  /* 0x0000000000017941 */ /* 0x000fea0003800000 */
.L_x_1186:
[----:B------:R-:W-:Y:S01]  /*4c0a0*/  @!P5 IMAD R125, R125, R16, R3 ;  /* 0x000000107d7dd224 */ /* 0x000fe200078e0203 */
[----:B------:R-:W-:Y:S04]  /*4c0b0*/  BSSY B1, `(.L_x_1188) ;  /* 0x0000009000017945 */ /* 0x000fe80003800000 */
[----:B------:R3:W-:Y:S01]  /*4c0c0*/  @!P5 STG.E.U8 desc[UR46][R4.64+0xc9], R125 ;  /* 0x0000c97d0400d986 */ /* 0x0007e2000c10112e */
[----:B------:R-:W-:-:S04]  /*4c0d0*/  @!P1 IADD3 R6, P5, R4, UR44, RZ ;  /* 0x0000002c04069c10 */ /* 0x000fc8000ffbe0ff */
[----:B0-----:R-:W-:Y:S02]  /*4c0e0*/  @!P1 IADD3.X R7, R5, UR43, RZ, P5, !PT ;  /* 0x0000002b05079c10 */ /* 0x001fe4000affe4ff */
[----:B-1----:R-:W-:Y:S01]  /*4c0f0*/  @!P0 IADD3 R10, P5, R4, UR44, RZ ;  /* 0x0000002c040a8c10 */ /* 0x002fe2000ffbe0ff */
[----:B------:R-:W-:-:S12]  /*4c100*/  @P1 BRA `(.L_x_1189) ;  /* 0x00000000000c1947 */ /* 0x000fd80003800000 */
[----:B------:R-:W4:Y:S02]  /*4c110*/  LDG.E.U8 R2, desc[UR46][R216.64+0xc8] ;  /* 0x0000c82ed8027981 */ /* 0x000f24000c1e1100 */
[----:B----4-:R-:W-:-:S05]  /*4c120*/  PRMT R12, R2, 0x8880, RZ ;  /* 0x00008880020c7816 */ /* 0x010fca00000000ff */
[----:B------:R-:W-:-:S07]  /*4c130*/  IMAD R3, R12, R17, RZ ;  /* 0x000000110c037224 */ /* 0x000fce00078e02ff */
.L_x_1189:
[----:B------:R-:W-:Y:S05]  /*4c140*/  BSYNC B1 ;  /* 0x0000000000017941 */ /* 0x000fea0003800000 */
.L_x_1188:
[----:B------:R-:W-:Y:S01]  /*4c150*/  @!P1 IMAD R13, R126, R16, R3 ;  /* 0x000000107e0d9224 */ /* 0x000fe200078e0203 */
[----:B------:R-:W-:Y:S01]  /*4c160*/  BSSY B1, `(.L_x_1190) ;  /* 0x0000007000017945 */ /* 0x000fe20003800000 */
[----:B------:R-:W-:-:S03]  /*4c170*/  @!P0 IADD3.X R11, R5, UR43, RZ, P5, !PT ;  /* 0x0000002b050b8c10 */ /* 0x000fc6000affe4ff */
[----:B------:R0:W-:Y:S01]  /*4c180*/  @!P1 STG.E.U8 desc[UR46][R6.64+0xc8], R13 ;  /* 0x0000c80d06009986 */ /* 0x0001e2000c10112e */
[----:B------:R-:W-:Y:S05]  /*4c190*/  @P0 BRA `(.L_x_1191) ;  /* 0x00000000000c0947 */ /* 0x000fea0003800000 */
[----:B------:R-:W0:Y:S02]  /*4c1a0*/  LDG.E.U8 R2, desc[UR46][R216.64+0xc9] ;  /* 0x0000c92ed8027981 */ /* 0x000e24000c1e1100 */
[----:B0-----:R-:W-:-:S05]  /*4c1b0*/  PRMT R6, R2, 0x8880, RZ ;  /* 0x0000888002067816 */ /* 0x001fca00000000ff */
[----:B------:R-:W-:-:S07]  /*4c1c0*/  IMAD R3, R6, R17, RZ ;  /* 0x0000001106037224 */ /* 0x000fce00078e02ff */
.L_x_1191:
[----:B------:R-:W-:Y:S05]  /*4c1d0*/  BSYNC B1 ;  /* 0x0000000000017941 */ /* 0x000fea0003800000 */
.L_x_1190:
[C---:B------:R-:W-:Y:S01]  /*4c1e0*/  ISETP.LT.OR P5, PT, R0.reuse, 0xd1, !P2 ;  /* 0x000000d10000780c */ /* 0x040fe200057a1670 */
[----:B------:R-:W-:Y:S01]  /*4c1f0*/  @!P0 IMAD R127, R127, R16, R3 ;  /* 0x000000107f7f8224 */ /* 0x000fe200078e0203 */
[----:B------:R-:W-:Y:S01]  /*4c200*/  BSSY B1, `(.L_x_1192) ;  /* 0x0000008000017945 */ /* 0x000fe20003800000 */
[----:B------:R-:W-:-:S03]  /*4c210*/  ISETP.LT.OR P1, PT, R0, 0xd2, !P2 ;  /* 0x000000d20000780c */ /* 0x000fc60005721670 */
[----:B------:R1:W-:Y:S01]  /*4c220*/  @!P0 STG.E.U8 desc[UR46][R10.64+0xc9], R127 ;  /* 0x0000c97f0a008986 */ /* 0x0003e2000c10112e */
[----:B------:R-:W-:-:S06]  /*4c230*/  ISETP.LT.OR P0, PT, R0, 0xd1, !P6 ;  /* 0x000000d10000780c */ /* 0x000fcc0007701670 */
[----:B------:R-:W-:Y:S07]  /*4c240*/  @P5 BRA `(.L_x_1193) ;  /* 0x00000000000c5947 */ /* 0x000fee0003800000 */
[----:B------:R-:W0:Y:S02]  /*4c250*/  LDG.E.U8 R2, desc[UR46][R20.64+0xd0] ;  /* 0x0000d02e14027981 */ /* 0x000e24000c1e1100 */
[----:B0-----:R-:W-:-:S05]  /*4c260*/  PRMT R6, R2, 0x8880, RZ ;  /* 0x0000888002067816 */ /* 0x001fca00000000ff */
[----:B------:R-:W-:-:S07]  /*4c270*/  IMAD R3, R6, R17, RZ ;  /* 0x0000001106037224 */ /* 0x000fce00078e02ff */
.L_x_1193:
[----:B------:R-:W-:Y:S05]  /*4c280*/  BSYNC B1 ;  /* 0x0000000000017941 */ /* 0x000fea0003800000 */
.L_x_1192:
[----:B0-----:R-:W-:Y:S01]  /*4c290*/  @!P5 IMAD R7, R128, R16, R3 ;  /* 0x000000108007d224 */ /* 0x001fe200078e0203 */
[----:B------:R-:W-:Y:S04]  /*4c2a0*/  BSSY B1, `(.L_x_1194) ;  /* 0x0000006000017945 */ /* 0x000fe80003800000 */
[----:B------:R0:W-:Y:S01]  /*4c2b0*/  @!P5 STG.E.U8 desc[UR46][R4.64+0xd0], R7 ;  /* 0x0000d0070400d986 */ /* 0x0001e2000c10112e */
[----:B------:R-:W-:Y:S05]  /*4c2c0*/  @P1 BRA `(.L_x_1195) ;  /* 0x00000000000c1947 */ /* 0x000fea0003800000 */
[----:B------:R-:W4:Y:S02]  /*4c2d0*/  LDG.E.U8 R2, desc[UR46][R20.64+0xd1] ;  /* 0x0000d12e14027981 */ /* 0x000f24000c1e1100 */
[----:B----4-:R-:W-:-:S05]  /*4c2e0*/  PRMT R6, R2, 0x8880, RZ ;  /* 0x0000888002067816 */ /* 0x010fca00000000ff */
[----:B------:R-:W-:-:S07]  /*4c2f0*/  IMAD R3, R6, R17, RZ ;  /* 0x0000001106037224 */ /* 0x000fce00078e02ff */
.L_x_1195:
[----:B------:R-:W-:Y:S05]  /*4c300*/  BSYNC B1 ;  /* 0x0000000000017941 */ /* 0x000fea0003800000 */
.L_x_1194:
[----:B------:R-:W-:Y:S01]  /*4c310*/  @!P1 IMAD R129, R129, R16, R3 ;  /* 0x0000001081819224 */ /* 0x000fe200078e0203 */
[----:B------:R-:W-:Y:S01]  /*4c320*/  BSSY B1, `(.L_x_1196) ;  /* 0x0000009000017945 */ /* 0x000fe20003800000 */
[----:B------:R-:W-:-:S03]  /*4c330*/  ISETP.LT.OR P5, PT, R0, 0xd2, !P6 ;  /* 0x000000d20000780c */ /* 0x000fc600077a1670 */
[----:B------:R4:W-:Y:S01]  /*4c340*/  @!P1 STG.E.U8 desc[UR46][R4.64+0xd1], R129 ;  /* 0x0000d18104009986 */ /* 0x0009e2000c10112e */
[----:B------:R-:W-:-:S04]  /*4c350*/  @!P0 IADD3 R6, P1, R4, UR44, RZ ;  /* 0x0000002c04068c10 */ /* 0x000fc8000ff3e0ff */
[----:B0-----:R-:W-:Y:S01]  /*4c360*/  @!P0 IADD3.X R7, R5, UR43, RZ, P1, !PT ;  /* 0x0000002b05078c10 */ /* 0x001fe20008ffe4ff */
[----:B------:R-:W-:Y:S08]  /*4c370*/  @P0 BRA `(.L_x_1197) ;  /* 0x00000000000c0947 */ /* 0x000ff00003800000 */
[----:B------:R-:W1:Y:S02]  /*4c380*/  LDG.E.U8 R2, desc[UR46][R216.64+0xd0] ;  /* 0x0000d02ed8027981 */ /* 0x000e64000c1e1100 */
[----:B-1----:R-:W-:-:S05]  /*4c390*/  PRMT R10, R2, 0x8880, RZ ;  /* 0x00008880020a7816 */ /* 0x002fca00000000ff */
[----:B------:R-:W-:-:S07]  /*4c3a0*/  IMAD R3, R10, R17, RZ ;  /* 0x000000110a037224 */ /* 0x000fce00078e02ff */
.L_x_1197:
[----:B------:R-:W-:Y:S05]  /*4c3b0*/  BSYNC B1 ;  /* 0x0000000000017941 */ /* 0x000fea0003800000 */
.L_x_1196:
[----:B------:R-:W-:Y:S01]  /*4c3c0*/  @!P0 IMAD R13, R130, R16, R3 ;  /* 0x00000010820d8224 */ /* 0x000fe200078e0203 */
[----:B------:R-:W-:Y:S01]  /*4c3d0*/  BSSY B1, `(.L_x_1198) ;  /* 0x0000009000017945 */ /* 0x000fe20003800000 */
[----:B------:R-:W-:-:S03]  /*4c3e0*/  ISETP.LT.OR P1, PT, R0, 0xd9, !P2 ;  /* 0x000000d90000780c */ /* 0x000fc60005721670 */
[----:B------:R0:W-:Y:S01]  /*4c3f0*/  @!P0 STG.E.U8 desc[UR46][R6.64+0xd0], R13 ;  /* 0x0000d00d06008986 */ /* 0x0001e2000c10112e */
[----:B-1----:R-:W-:-:S04]  /*4c400*/  @!P5 IADD3 R10, P0, R4, UR44, RZ ;  /* 0x0000002c040adc10 */ /* 0x002fc8000ff1e0ff */
[----:B------:R-:W-:Y:S01]  /*4c410*/  @!P5 IADD3.X R11, R5, UR43, RZ, P0, !PT ;  /* 0x0000002b050bdc10 */ /* 0x000fe200087fe4ff */
[----:B------:R-:W-:Y:S08]  /*4c420*/  @P5 BRA `(.L_x_1199) ;  /* 0x00000000000c5947 */ /* 0x000ff00003800000 */
[----:B------:R-:W0:Y:S02]  /*4c430*/  LDG.E.U8 R2, desc[UR46][R216.64+0xd1] ;  /* 0x0000d12ed8027981 */ /* 0x000e24000c1e1100 */
[----:B0-----:R-:W-:-:S05]  /*4c440*/  PRMT R6, R2, 0x8880, RZ ;  /* 0x0000888002067816 */ /* 0x001fca00000000ff */
[----:B------:R-:W-:-:S07]  /*4c450*/  IMAD R3, R6, R17, RZ ;  /* 0x0000001106037224 */ /* 0x000fce00078e02ff */
.L_x_1199:
[----:B------:R-:W-:Y:S05]  /*4c460*/  BSYNC B1 ;  /* 0x0000000000017941 */ /* 0x000fea0003800000 */
.L_x_1198:
[----:B------:R-:W-:Y:S01]  /*4c470*/  @!P5 IMAD R131, R131, R16, R3 ;  /* 0x000000108383d224 */ /* 0x000fe200078e0203 */
[----:B------:R-:W-:Y:S04]  /*4c480*/  BSSY B1, `(.L_x_1200) ;  /* 0x0000006000017945 */ /* 0x000fe80003800000 */
[----:B------:R1:W-:Y:S01]  /*4c490*/  @!P5 STG.E.U8 desc[UR46][R10.64+0xd1], R131 ;  /* 0x0000d1830a00d986 */ /* 0x0003e2000c10112e */
[----:B------:R-:W-:Y:S05]  /*4c4a0*/  @P1 BRA `(.L_x_1201) ;  /* 0x00000000000c1947 */ /* 0x000fea0003800000 */
[----:B------:R-:W0:Y:S02]  /*4c4b0*/  LDG.E.U8 R2, desc[UR46][R20.64+0xd8] ;  /* 0x0000d82e14027981 */ /* 0x000e24000c1e1100 */
[----:B0-----:R-:W-:-:S05]  /*4c4c0*/  PRMT R6, R2, 0x8880, RZ ;  /* 0x0000888002067816 */ /* 0x001fca00000000ff */
[----:B------:R-:W-:-:S07]  /*4c4d0*/  IMAD R3, R6, R17, RZ ;  /* 0x0000001106037224 */ /* 0x000fce00078e02ff */
.L_x_1201:
[----:B------:R-:W-:Y:S05]  /*4c4e0*/  BSYNC B1 ;  /* 0x0000000000017941 */ /* 0x000fea0003800000 */
.L_x_1200:
[----:B------:R-:W-:Y:S01]  /*4c4f0*/  ISETP.LT.OR P5, PT, R0, 0xda, !P2 ;  /* 0x000000da0000780c */ /* 0x000fe200057a1670 */
[----:B0-----:R-:W-:Y:S01]  /*4c500*/  @!P1 IMAD R7, R132, R16, R3 ;  /* 0x0000001084079224 */ /* 0x001fe200078e0203 */
[----:B------:R-:W-:Y:S01]  /*4c510*/  BSSY B1, `(.L_x_1202) ;  /* 0x0000008000017945 */ /* 0x000fe20003800000 */
[----:B------:R-:W-:-:S03]  /*4c520*/  ISETP.LT.OR P0, PT, R0, 0xd9, !P6 ;  /* 0x000000d90000780c */ /* 0x000fc60007701670 */
[----:B------:R0:W-:Y:S01]  /*4c530*/  @!P1 STG.E.U8 desc[UR46][R4.64+0xd8], R7 ;  /* 0x0000d80704009986 */ /* 0x0001e2000c10112e */
[----:B------:R-:W-:-:S06]  /*4c540*/  ISETP.LT.OR P1, PT, R0, 0xda, !P6 ;  /* 0x000000da0000780c */ /* 0x000fcc0007721670 */
[----:B------:R-:W-:Y:S07]  /*4c550*/  @P5 BRA `(.L_x_1203) ;  /* 0x00000000000c5947 */ /* 0x000fee0003800000 */
[----:B------:R-:W5:Y:S02]  /*4c560*/  LDG.E.U8 R2, desc[UR46][R20.64+0xd9] ;  /* 0x0000d92e14027981 */ /* 0x000f64000c1e1100 */
[----:B-----5:R-:W-:-:S05]  /*4c570*/  PRMT R6, R2, 0x8880, RZ ;  /* 0x0000888002067816 */ /* 0x020fca00000000ff */
[----:B------:R-:W-:-:S07]  /*4c580*/  IMAD R3, R6, R17, RZ ;  /* 0x0000001106037224 */ /* 0x000fce00078e02ff */
.L_x_1203:
[----:B------:R-:W-:Y:S05]  /*4c590*/  BSYNC B1 ;  /* 0x0000000000017941 */ /* 0x000fea0003800000 */
.L_x_1202:
[----:B------:R-:W-:Y:S01]  /*4c5a0*/  @!P5 IMAD R133, R133, R16, R3 ;  /* 0x000000108585d224 */ /* 0x000fe200078e0203 */
[----:B------:R-:W-:Y:S04]  /*4c5b0*/  BSSY B1, `(.L_x_1204) ;  /* 0x0000009000017945 */ /* 0x000fe80003800000 */
[----:B------:R2:W-:Y:S01]  /*4c5c0*/  @!P5 STG.E.U8 desc[UR46][R4.64+0xd9], R133 ;  /* 0x0000d9850400d986 */ /* 0x0005e2000c10112e */
[----:B------:R-:W-:-:S04]  /*4c5d0*/  @!P0 IADD3 R6, P5, R4, UR44, RZ ;  /* 0x0000002c04068c10 */ /* 0x000fc8000ffbe0ff */
[----:B0-----:R-:W-:Y:S02]  /*4c5e0*/  @!P0 IADD3.X R7, R5, UR43, RZ, P5, !PT ;  /* 0x0000002b05078c10 */ /* 0x001fe4000affe4ff */
[----:B-1----:R-:W-:Y:S01]  /*4c5f0*/  @!P1 IADD3 R10, P5, R4, UR44, RZ ;  /* 0x0000002c040a9c10 */ /* 0x002fe2000ffbe0ff */
[----:B------:R-:W-:-:S12]  /*4c600*/  @P0 BRA `(.L_x_1205) ;  /* 0x00000000000c0947 */ /* 0x000fd80003800000 */
[----:B------:R-:W5:Y:S02]  /*4c610*/  LDG.E.U8 R2, desc[UR46][R216.64+0xd8] ;  /* 0x0000d82ed8027981 */ /* 0x000f64000c1e1100 */
[----:B-----5:R-:W-:-:S05]  /*4c620*/  PRMT R12, R2, 0x8880, RZ ;  /* 0x00008880020c7816 */ /* 0x020fca00000000ff */
[----:B------:R-:W-:-:S07]  /*4c630*/  IMAD R3, R12, R17, RZ ;  /* 0x000000110c037224 */ /* 0x000fce00078e02ff */
.L_x_1205:
[----:B------:R-:W-:Y:S05]  /*4c640*/  BSYNC B1 ;  /* 0x0000000000017941 */ /* 0x000fea0003800000 */
.L_x_1204:
        /* <DEDUP_REMOVED lines=8> */
.L_x_1207:
[----:B------:R-:W-:Y:S05]  /*4c6d0*/  BSYNC B1 ;  /* 0x0000000000017941 */ /* 0x000fea0003800000 */
.L_x_1206:
        /* <DEDUP_REMOVED lines=10> */
.L_x_1209:
[----:B------:R-:W-:Y:S05]  /*4c780*/  BSYNC B1 ;  /* 0x0000000000017941 */ /* 0x000fea0003800000 */
.L_x_1208:
[----:B0-----:R-:W-:Y:S01]  /*4c790*/  @!P5 IMAD R7, R136, R16, R3 ;  /* 0x000000108807d224 */ /* 0x001fe200078e0203 */
[----:B------:R-:W-:Y:S04]  /*4c7a0*/  BSSY B1, `(.L_x_1210) ;  /* 0x0000006000017945 */ /* 0x000fe80003800000 */
[----:B------:R0:W-:Y:S01]  /*4c7b0*/  @!P5 STG.E.U8 desc[UR46][R4.64+0xe0], R7 ;  /* 0x0000e0070400d986 */ /* 0x0001e2000c10112e */
[----:B------:R-:W-:Y:S05]  /*4c7c0*/  @P0 BRA `(.L_x_1211) ;  /* 0x00000000000c0947 */ /* 0x000fea0003800000 */
[----:B------:R-:W5:Y:S02]  /*4c7d0*/  LDG.E.U8 R2, desc[UR46][R20.64+0xe1] ;  /* 0x0000e12e14027981 */ /* 0x000f64000c1e1100 */
[----:B-----5:R-:W-:-:S05]  /*4c7e0*/  PRMT R6, R2, 0x8880, RZ ;  /* 0x0000888002067816 */ /* 0x020fca00000000ff */
[----:B------:R-:W-:-:S07]  /*4c7f0*/  IMAD R3, R6, R17, RZ ;  /* 0x0000001106037224 */ /* 0x000fce00078e02ff */
.L_x_1211:
[----:B------:R-:W-:Y:S05]  /*4c800*/  BSYNC B1 ;  /* 0x0000000000017941 */ /* 0x000fea0003800000 */
.L_x_1210:
        /* <DEDUP_REMOVED lines=10> */
.L_x_1213:
[----:B------:R-:W-:Y:S05]  /*4c8b0*/  BSYNC B1 ;  /* 0x0000000000017941 */ /* 0x000fea0003800000 */
.L_x_1212:
        /* <DEDUP_REMOVED lines=10> */
.L_x_1215:
[----:B------:R-:W-:Y:S05]  /*4c960*/  BSYNC B1 ;  /* 0x0000000000017941 */ /* 0x000fea0003800000 */
.L_x_1214:
[----:B------:R-:W-:Y:S01]  /*4c970*/  @!P5 IMAD R139, R139, R16, R3 ;  /* 0x000000108b8bd224 */ /* 0x000fe200078e0203 */
[----:B------:R-:W-:Y:S04]  /*4c980*/  BSSY B1, `(.L_x_1216) ;  /* 0x0000006000017945 */ /* 0x000fe80003800000 */
[----:B------:R1:W-:Y:S01]  /*4c990*/  @!P5 STG.E.U8 desc[UR46][R10.64+0xe1], R139 ;  /* 0x0000e18b0a00d986 */ /* 0x0003e2000c10112e */
[----:B------:R-:W-:Y:S05]  /*4c9a0*/  @P0 BRA `(.L_x_1217) ;  /* 0x00000000000c0947 */ /* 0x000fea0003800000 */
[----:B------:R-:W0:Y:S02]  /*4c9b0*/  LDG.E.U8 R2, desc[UR46][R20.64+0xe8] ;  /* 0x0000e82e14027981 */ /* 0x000e24000c1e1100 */
[----:B0-----:R-:W-:-:S05]  /*4c9c0*/  PRMT R6, R2, 0x8880, RZ ;  /* 0x0000888002067816 */ /* 0x001fca00000000ff */
[----:B------:R-:W-:-:S07]  /*4c9d0*/  IMAD R3, R6, R17, RZ ;  /* 0x0000001106037224 */ /* 0x000fce00078e02ff */
.L_x_1217:
[----:B------:R-:W-:Y:S05]  /*4c9e0*/  BSYNC B1 ;  /* 0x0000000000017941 */ /* 0x000fea0003800000 */
.L_x_1216:
        /* <DEDUP_REMOVED lines=10> */
.L_x_1219:
[----:B------:R-:W-:Y:S05]  /*4ca90*/  BSYNC B1 ;  /* 0x0000000000017941 */ /* 0x000fea0003800000 */
.L_x_1218:
        /* <DEDUP_REMOVED lines=10> */
.L_x_1221:
[----:B------:R-:W-:Y:S05]  /*4cb40*/  BSYNC B1 ;  /* 0x0000000000017941 */ /* 0x000fea0003800000 */
.L_x_1220:
        /* <DEDUP_REMOVED lines=8> */
.L_x_1223:
[----:B------:R-:W-:Y:S05]  /*4cbd0*/  BSYNC B1 ;  /* 0x0000000000017941 */ /* 0x000fea0003800000 */
.L_x_1222:
        /* <DEDUP_REMOVED lines=10> */
.L_x_1225:
[----:B------:R-:W-:Y:S05]  /*4cc80*/  BSYNC B1 ;  /* 0x0000000000017941 */ /* 0x000fea0003800000 */
.L_x_1224:
[----:B0-----:R-:W-:Y:S01]  /*4cc90*/  @!P5 IMAD R7, R144, R16, R3 ;  /* 0x000000109007d224 */ /* 0x001fe200078e0203 */
[----:B------:R-:W-:Y:S04]  /*4cca0*/  BSSY B1, `(.L_x_1226) ;  /* 0x0000006000017945 */ /* 0x000fe80003800000 */
[----:B------:R0:W-:Y:S01]  /*4ccb0*/  @!P5 STG.E.U8 desc[UR46][R4.64+0xf0], R7 ;  /* 0x0000f0070400d986 */ /* 0x0001e2000c10112e */
[----:B------:R-:W-:Y:S05]  /*4ccc0*/  @P1 BRA `(.L_x_1227) ;  /* 0x00000000000c1947 */ /* 0x000fea0003800000 */
[----:B------:R-:W5:Y:S02]  /*4ccd0*/  LDG.E.U8 R2, desc[UR46][R20.64+0xf1] ;  /* 0x0000f12e14027981 */ /* 0x000f64000c1e1100 */
[----:B-----5:R-:W-:-:S05]  /*4cce0*/  PRMT R6, R2, 0x8880, RZ ;  /* 0x0000888002067816 */ /* 0x020fca00000000ff */
[----:B------:R-:W-:-:S07]  /*4ccf0*/  IMAD R3, R6, R17, RZ ;  /* 0x0000001106037224 */ /* 0x000fce00078e02ff */
.L_x_1227:
[----:B------:R-:W-:Y:S05]  /*4cd00*/  BSYNC B1 ;  /* 0x0000000000017941 */ /* 0x000fea0003800000 */
.L_x_1226:
        /* <DEDUP_REMOVED lines=10> */
.L_x_1229:
[----:B------:R-:W-:Y:S05]  /*4cdb0*/  BSYNC B1 ;  /* 0x0000000000017941 */ /* 0x000fea0003800000 */
.L_x_1228:
        /* <DEDUP_REMOVED lines=10> */
.L_x_1231:
[----:B------:R-:W-:Y:S05]  /*4ce60*/  BSYNC B1 ;  /* 0x0000000000017941 */ /* 0x000fea0003800000 */
.L_x_1230:
[----:B------:R-:W-:Y:S01]  /*4ce70*/  @!P5 IMAD R147, R147, R16, R3 ;  /* 0x000000109393d224 */ /* 0x000fe200078e0203 */
[----:B------:R-:W-:Y:S04]  /*4ce80*/  BSSY B1, `(.L_x_1232) ;  /* 0x0000006000017945 */ /* 0x000fe80003800000 */
[----:B------:R1:W-:Y:S01]  /*4ce90*/  @!P5 STG.E.U8 desc[UR46][R10.64+0xf1], R147 ;  /* 0x0000f1930a00d986 */ /* 0x0003e2000c10112e */
[----:B------:R-:W-:Y:S05]  /*4cea0*/  @P1 BRA `(.L_x_1233) ;  /* 0x00000000000c1947 */ /* 0x000fea0003800000 */
[----:B------:R-:W0:Y:S02]  /*4ceb0*/  LDG.E.U8 R2, desc[UR46][R20.64+0xf8] ;  /* 0x0000f82e14027981 */ /* 0x000e24000c1e1100 */
[----:B0-----:R-:W-:-:S05]  /*4cec0*/  PRMT R6, R2, 0x8880, RZ ;  /* 0x0000888002067816 */ /* 0x001fca00000000ff */
[----:B------:R-:W-:-:S07]  /*4ced0*/  IMAD R3, R6, R17, RZ ;  /* 0x0000001106037224 */ /* 0x000fce00078e02ff */
.L_x_1233:
[----:B------:R-:W-:Y:S05]  /*4cee0*/  BSYNC B1 ;  /* 0x0000000000017941 */ /* 0x000fea0003800000 */
.L_x_1232:
        /* <DEDUP_REMOVED lines=10> */
.L_x_1235:
[----:B------:R-:W-:Y:S05]  /*4cf90*/  BSYNC B1 ;  /* 0x0000000000017941 */ /* 0x000fea0003800000 */
.L_x_1234:
        /* <DEDUP_REMOVED lines=10> */
.L_x_1237:
[----:B------:R-:W-:Y:S05]  /*4d040*/  BSYNC B1 ;  /* 0x0000000000017941 */ /* 0x000fea0003800000 */
.L_x_1236:
        /* <DEDUP_REMOVED lines=8> */
.L_x_1239:
[----:B------:R-:W-:Y:S05]  /*4d0d0*/  BSYNC B1 ;  /* 0x0000000000017941 */ /* 0x000fea0003800000 */
.L_x_1238:
        /* <DEDUP_REMOVED lines=10> */
.L_x_1241:
[----:B------:R-:W-:Y:S05]  /*4d180*/  BSYNC B1 ;  /* 0x0000000000017941 */ /* 0x000fea0003800000 */
.L_x_1240:
[----:B0-----:R-:W-:Y:S01]  /*4d190*/  @!P5 IMAD R7, R152, R16, R3 ;  /* 0x000000109807d224 */ /* 0x001fe200078e0203 */
[----:B------:R-:W-:Y:S04]  /*4d1a0*/  BSSY B1, `(.L_x_1242) ;  /* 0x0000006000017945 */ /* 0x000fe80003800000 */
[----:B------:R0:W-:Y:S01]  /*4d1b0*/  @!P5 STG.E.U8 desc[UR46][R4.64+0x100], R7 ;  /* 0x000100070400d986 */ /* 0x0001e2000c10112e */
[----:B------:R-:W-:Y:S05]  /*4d1c0*/  @P0 BRA `(.L_x_1243) ;  /* 0x00000000000c0947 */ /* 0x000fea0003800000 */
[----:B------:R-:W5:Y:S02]  /*4d1d0*/  LDG.E.U8 R2, desc[UR46][R20.64+0x101] ;  /* 0x0001012e14027981 */ /* 0x000f64000c1e1100 */
[----:B-----5:R-:W-:-:S05]  /*4d1e0*/  PRMT R6, R2, 0x8880, RZ ;  /* 0x0000888002067816 */ /* 0x020fca00000000ff */
[----:B------:R-:W-:-:S07]  /*4d1f0*/  IMAD R3, R6, R17, RZ ;  /* 0x0000001106037224 */ /* 0x000fce00078e02ff */
.L_x_1243:
[----:B------:R-:W-:Y:S05]  /*4d200*/  BSYNC B1 ;  /* 0x0000000000017941 */ /* 0x000fea0003800000 */
.L_x_1242:
        /* <DEDUP_REMOVED lines=10> */
.L_x_1245:
[----:B------:R-:W-:Y:S05]  /*4d2b0*/  BSYNC B1 ;  /* 0x0000000000017941 */ /* 0x000fea0003800000 */
.L_x_1244:
        /* <DEDUP_REMOVED lines=10> */
.L_x_1247:
[----:B------:R-:W-:Y:S05]  /*4d360*/  BSYNC B1 ;  /* 0x0000000000017941 */ /* 0x000fea0003800000 */
.L_x_1246:
[----:B------:R-:W-:Y:S01]  /*4d370*/  @!P5 IMAD R155, R155, R16, R3 ;  /* 0x000000109b9bd224 */ /* 0x000fe200078e0203 */
[----:B------:R-:W-:Y:S04]  /*4d380*/  BSSY B1, `(.L_x_1248) ;  /* 0x0000006000017945 */ /* 0x000fe80003800000 */
[----:B------:R1:W-:Y:S01]  /*4d390*/  @!P5 STG.E.U8 desc[UR46][R10.64+0x101], R155 ;  /* 0x0001019b0a00d986 */ /* 0x0003e2000c10112e */
[----:B------:R-:W-:Y:S05]  /*4d3a0*/  @P0 BRA `(.L_x_1249) ;  /* 0x00000000000c0947 */ /* 0x000fea0003800000 */
[----:B------:R-:W0:Y:S02]  /*4d3b0*/  LDG.E.U8 R2, desc[UR46][R20.64+0x108] ;  /* 0x0001082e14027981 */ /* 0x000e24000c1e1100 */
[----:B0-----:R-:W-:-:S05]  /*4d3c0*/  PRMT R6, R2, 0x8880, RZ ;  /* 0x0000888002067816 */ /* 0x001fca00000000ff */
[----:B------:R-:W-:-:S07]  /*4d3d0*/  IMAD R3, R6, R17, RZ ;  /* 0x0000001106037224 */ /* 0x000fce00078e02ff */
.L_x_1249:
[----:B------:R-:W-:Y:S05]  /*4d3e0*/  BSYNC B1 ;  /* 0x0000000000017941 */ /* 0x000fea0003800000 */
.L_x_1248:
        /* <DEDUP_REMOVED lines=10> */
.L_x_1251:
[----:B------:R-:W-:Y:S05]  /*4d490*/  BSYNC B1 ;  /* 0x0000000000017941 */ /* 0x000fea0003800000 */
.L_x_1250:
        /* <DEDUP_REMOVED lines=10> */
.L_x_1253:
[----:B------:R-:W-:Y:S05]  /*4d540*/  BSYNC B1 ;  /* 0x0000000000017941 */ /* 0x000fea0003800000 */
.L_x_1252:
        /* <DEDUP_REMOVED lines=8> */
.L_x_1255:
[----:B------:R-:W-:Y:S05]  /*4d5d0*/  BSYNC B1 ;  /* 0x0000000000017941 */ /* 0x000fea0003800000 */
.L_x_1254:
        /* <DEDUP_REMOVED lines=10> */
.L_x_1257:
[----:B------:R-:W-:Y:S05]  /*4d680*/  BSYNC B1 ;  /* 0x0000000000017941 */ /* 0x000fea0003800000 */
.L_x_1256:
[----:B0-----:R-:W-:Y:S01]  /*4d690*/  @!P5 IMAD R7, R160, R16, R3 ;  /* 0x00000010a007d224 */ /* 0x001fe200078e0203 */
[----:B------:R-:W-:Y:S04]  /*4d6a0*/  BSSY B1, `(.L_x_1258) ;  /* 0x0000006000017945 */ /* 0x000fe80003800000 */
[----:B------:R0:W-:Y:S01]  /*4d6b0*/  @!P5 STG.E.U8 desc[UR46][R4.64+0x110], R7 ;  /* 0x000110070400d986 */ /* 0x0001e2000c10112e */
[----:B------:R-:W-:Y:S05]  /*4d6c0*/  @P1 BRA `(.L_x_1259) ;  /* 0x00000000000c1947 */ /* 0x000fea0003800000 */
[----:B------:R-:W5:Y:S02]  /*4d6d0*/  LDG.E.U8 R2, desc[UR46][R20.64+0x111] ;  /* 0x0001112e14027981 */ /* 0x000f64000c1e1100 */
[----:B-----5:R-:W-:-:S05]  /*4d6e0*/  PRMT R6, R2, 0x8880, RZ ;  /* 0x0000888002067816 */ /* 0x020fca00000000ff */
[----:B------:R-:W-:-:S07]  /*4d6f0*/  IMAD R3, R6, R17, RZ ;  /* 0x0000001106037224 */ /* 0x000fce00078e02ff */
.L_x_1259:
[----:B------:R-:W-:Y:S05]  /*4d700*/  BSYNC B1 ;  /* 0x0000000000017941 */ /* 0x000fea0003800000 */
.L_x_1258:
        /* <DEDUP_REMOVED lines=10> */
.L_x_1261:
[----:B------:R-:W-:Y:S05]  /*4d7b0*/  BSYNC B1 ;  /* 0x0000000000017941 */ /* 0x000fea0003800000 */
.L_x_1260:
        /* <DEDUP_REMOVED lines=10> */
.L_x_1263:
[----:B------:R-:W-:Y:S05]  /*4d860*/  BSYNC B1 ;  /* 0x0000000000017941 */ /* 0x000fea0003800000 */
.L_x_1262:
[----:B------:R-:W-:Y:S01]  /*4d870*/  @!P5 IMAD R163, R163, R16, R3 ;  /* 0x00000010a3a3d224 */ /* 0x000fe200078e0203 */
[----:B------:R-:W-:Y:S04]  /*4d880*/  BSSY B1, `(.L_x_1264) ;  /* 0x0000006000017945 */ /* 0x000fe80003800000 */
[----:B------:R1:W-:Y:S01]  /*4d890*/  @!P5 STG.E.U8 desc[UR46][R10.64+0x111], R163 ;  /* 0x000111a30a00d986 */ /* 0x0003e2000c10112e */
[----:B------:R-:W-:Y:S05]  /*4d8a0*/  @P1 BRA `(.L_x_1265) ;  /* 0x00000000000c1947 */ /* 0x000fea0003800000 */
[----:B------:R-:W0:Y:S02]  /*4d8b0*/  LDG.E.U8 R2, desc[UR46][R20.64+0x118] ;  /* 0x0001182e14027981 */ /* 0x000e24000c1e1100 */
[----:B0-----:R-:W-:-:S05]  /*4d8c0*/  PRMT R6, R2, 0x8880, RZ ;  /* 0x0000888002067816 */ /* 0x001fca00000000ff */
[----:B------:R-:W-:-:S07]  /*4d8d0*/  IMAD R3, R6, R17, RZ ;  /* 0x0000001106037224 */ /* 0x000fce00078e02ff */
.L_x_1265:
[----:B------:R-:W-:Y:S05]  /*4d8e0*/  BSYNC B1 ;  /* 0x0000000000017941 */ /* 0x000fea0003800000 */
.L_x_1264:
        /* <DEDUP_REMOVED lines=10> */
.L_x_1267:
[----:B------:R-:W-:Y:S05]  /*4d990*/  BSYNC B1 ;  /* 0x0000000000017941 */ /* 0x000fea0003800000 */
.L_x_1266:
        /* <DEDUP_REMOVED lines=10> */
.L_x_1269:
[----:B------:R-:W-:Y:S05]  /*4da40*/  BSYNC B1 ;  /* 0x0000000000017941 */ /* 0x000fea0003800000 */
.L_x_1268:
        /* <DEDUP_REMOVED lines=8> */
.L_x_1271:
[----:B------:R-:W-:Y:S05]  /*4dad0*/  BSYNC B1 ;  /* 0x0000000000017941 */ /* 0x000fea0003800000 */
.L_x_1270:
        /* <DEDUP_REMOVED lines=10> */
.L_x_1273:
[----:B------:R-:W-:Y:S05]  /*4db80*/  BSYNC B1 ;  /* 0x0000000000017941 */ /* 0x000fea0003800000 */
.L_x_1272:
[----:B0-----:R-:W-:Y:S01]  /*4db90*/  @!P5 IMAD R7, R168, R16, R3 ;  /* 0x00000010a807d224 */ /* 0x001fe200078e0203 */
[----:B------:R-:W-:Y:S04]  /*4dba0*/  BSSY B1, `(.L_x_1274) ;  /* 0x0000006000017945 */ /* 0x000fe80003800000 */
[----:B------:R0:W-:Y:S01]  /*4dbb0*/  @!P5 STG.E.U8 desc[UR46][R4.64+0x120], R7 ;  /* 0x000120070400d986 */ /* 0x0001e2000c10112e */
[----:B------:R-:W-:Y:S05]  /*4dbc0*/  @P0 BRA `(.L_x_1275) ;  /* 0x00000000000c0947 */ /* 0x000fea0003800000 */
[----:B------:R-:W5:Y:S02]  /*4dbd0*/  LDG.E.U8 R2, desc[UR46][R20.64+0x121] ;  /* 0x0001212e14027981 */ /* 0x000f64000c1e1100 */
[----:B-----5:R-:W-:-:S05]  /*4dbe0*/  PRMT R6, R2, 0x8880, RZ ;  /* 0x0000888002067816 */ /* 0x020fca00000000ff */
[----:B------:R-:W-:-:S07]  /*4dbf0*/  IMAD R3, R6, R17, RZ ;  /* 0x0000001106037224 */ /* 0x000fce00078e02ff */
.L_x_1275:
[----:B------:R-:W-:Y:S05]  /*4dc00*/  BSYNC B1 ;  /* 0x0000000000017941 */ /* 0x000fea0003800000 */
.L_x_1274:
        /* <DEDUP_REMOVED lines=10> */
.L_x_1277:
[----:B------:R-:W-:Y:S05]  /*4dcb0*/  BSYNC B1 ;  /* 0x0000000000017941 */ /* 0x000fea0003800000 */
.L_x_1276:
        /* <DEDUP_REMOVED lines=10> */
.L_x_1279:
[----:B------:R-:W-:Y:S05]  /*4dd60*/  BSYNC B1 ;  /* 0x0000000000017941 */ /* 0x000fea0003800000 */
.L_x_1278:
[----:B------:R-:W-:Y:S01]  /*4dd70*/  @!P5 IMAD R171, R171, R16, R3 ;  /* 0x00000010ababd224 */ /* 0x000fe200078e0203 */
[----:B------:R-:W-:Y:S04]  /*4dd80*/  BSSY B1, `(.L_x_1280) ;  /* 0x0000006000017945 */ /* 0x000fe80003800000 */
[----:B------:R1:W-:Y:S01]  /*4dd90*/  @!P5 STG.E.U8 desc[UR46][R10.64+0x121], R171 ;  /* 0x000121ab0a00d986 */ /* 0x0003e2000c10112e */
[----:B------:R-:W-:Y:S05]  /*4dda0*/  @P0 BRA `(.L_x_1281) ;  /* 0x00000000000c0947 */ /* 0x000fea0003800000 */
[----:B------:R-:W0:Y:S02]  /*4ddb0*/  LDG.E.U8 R2, desc[UR46][R20.64+0x128] ;  /* 0x0001282e14027981 */ /* 0x000e24000c1e1100 */
[----:B0-----:R-:W-:-:S05]  /*4ddc0*/  PRMT R6, R2, 0x8880, RZ ;  /* 0x0000888002067816 */ /* 0x001fca00000000ff */
[----:B------:R-:W-:-:S07]  /*4ddd0*/  IMAD R3, R6, R17, RZ ;  /* 0x0000001106037224 */ /* 0x000fce00078e02ff */
.L_x_1281:
[----:B------:R-:W-:Y:S05]  /*4dde0*/  BSYNC B1 ;  /* 0x0000000000017941 */ /* 0x000fea0003800000 */
.L_x_1280:
        /* <DEDUP_REMOVED lines=10> */
.L_x_1283:
[----:B------:R-:W-:Y:S05]  /*4de90*/  BSYNC B1 ;  /* 0x0000000000017941 */ /* 0x000fea0003800000 */
.L_x_1282:
        /* <DEDUP_REMOVED lines=10> */
.L_x_1285:
[----:B------:R-:W-:Y:S05]  /*4df40*/  BSYNC B1 ;  /* 0x0000000000017941 */ /* 0x000fea0003800000 */
.L_x_1284:
        /* <DEDUP_REMOVED lines=8> */
.L_x_1287:
[----:B------:R-:W-:Y:S05]  /*4dfd0*/  BSYNC B1 ;  /* 0x0000000000017941 */ /* 0x000fea0003800000 */
.L_x_1286:
        /* <DEDUP_REMOVED lines=10> */
.L_x_1289:
[----:B------:R-:W-:Y:S05]  /*4e080*/  BSYNC B1 ;  /* 0x0000000000017941 */ /* 0x000fea0003800000 */
.L_x_1288:
[----:B0-----:R-:W-:Y:S01]  /*4e090*/  @!P5 IMAD R7, R176, R16, R3 ;  /* 0x00000010b007d224 */ /* 0x001fe200078e0203 */
[----:B------:R-:W-:Y:S04]  /*4e0a0*/  BSSY B1, `(.L_x_1290) ;  /* 0x0000006000017945 */ /* 0x000fe80003800000 */
[----:B------:R0:W-:Y:S01]  /*4e0b0*/  @!P5 STG.E.U8 desc[UR46][R4.64+0x130], R7 ;  /* 0x000130070400d986 */ /* 0x0001e2000c10112e */
[----:B------:R-:W-:Y:S05]  /*4e0c0*/  @P1 BRA `(.L_x_1291) ;  /* 0x00000000000c1947 */ /* 0x000fea0003800000 */
[----:B------:R-:W5:Y:S02]  /*4e0d0*/  LDG.E.U8 R2, desc[UR46][R20.64+0x131] ;  /* 0x0001312e14027981 */ /* 0x000f64000c1e1100 */
[----:B-----5:R-:W-:-:S05]  /*4e0e0*/  PRMT R6, R2, 0x8880, RZ ;  /* 0x0000888002067816 */ /* 0x020fca00000000ff */
[----:B------:R-:W-:-:S07]  /*4e0f0*/  IMAD R3, R6, R17, RZ ;  /* 0x0000001106037224 */ /* 0x000fce00078e02ff */
.L_x_1291:
[----:B------:R-:W-:Y:S05]  /*4e100*/  BSYNC B1 ;  /* 0x0000000000017941 */ /* 0x000fea0003800000 */
.L_x_1290:
        /* <DEDUP_REMOVED lines=10> */
.L_x_1293:
[----:B------:R-:W-:Y:S05]  /*4e1b0*/  BSYNC B1 ;  /* 0x0000000000017941 */ /* 0x000fea0003800000 */
.L_x_1292:
        /* <DEDUP_REMOVED lines=10> */
.L_x_1295:
[----:B------:R-:W-:Y:S05]  /*4e260*/  BSYNC B1 ;  /* 0x0000000000017941 */ /* 0x000fea0003800000 */
.L_x_1294:
[----:B------:R-:W-:Y:S01]  /*4e270*/  @!P5 IMAD R179, R179, R16, R3 ;  /* 0x00000010b3b3d224 */ /* 0x000fe200078e0203 */
[----:B------:R-:W-:Y:S04]  /*4e280*/  BSSY B1, `(.L_x_1296) ;  /* 0x0000006000017945 */ /* 0x000fe80003800000 */
[----:B------:R1:W-:Y:S01]  /*4e290*/  @!P5 STG.E.U8 desc[UR46][R10.64+0x131], R179 ;  /* 0x000131b30a00d986 */ /* 0x0003e2000c10112e */
[----:B------:R-:W-:Y:S05]  /*4e2a0*/  @P1 BRA `(.L_x_1297) ;  /* 0x00000000000c1947 */ /* 0x000fea0003800000 */
[----:B------:R-:W0:Y:S02]  /*4e2b0*/  LDG.E.U8 R2, desc[UR46][R20.64+0x138] ;  /* 0x0001382e14027981 */ /* 0x000e24000c1e1100 */
[----:B0-----:R-:W-:-:S05]  /*4e2c0*/  PRMT R6, R2, 0x8880, RZ ;  /* 0x0000888002067816 */ /* 0x001fca00000000ff */
[----:B------:R-:W-:-:S07]  /*4e2d0*/  IMAD R3, R6, R17, RZ ;  /* 0x0000001106037224 */ /* 0x000fce00078e02ff */
.L_x_1297:
[----:B------:R-:W-:Y:S05]  /*4e2e0*/  BSYNC B1 ;  /* 0x0000000000017941 */ /* 0x000fea0003800000 */
.L_x_1296:
        /* <DEDUP_REMOVED lines=10> */
.L_x_1299:
[----:B------:R-:W-:Y:S05]  /*4e390*/  BSYNC B1 ;  /* 0x0000000000017941 */ /* 0x000fea0003800000 */
.L_x_1298:
        /* <DEDUP_REMOVED lines=10> */
.L_x_1301:
[----:B------:R-:W-:Y:S05]  /*4e440*/  BSYNC B1 ;  /* 0x0000000000017941 */ /* 0x000fea0003800000 */
.L_x_1300:
        /* <DEDUP_REMOVED lines=8> */
.L_x_1303:
[----:B------:R-:W-:Y:S05]  /*4e4d0*/  BSYNC B1 ;  /* 0x0000000000017941 */ /* 0x000fea0003800000 */
.L_x_1302:
        /* <DEDUP_REMOVED lines=10> */
.L_x_1305:
[----:B------:R-:W-:Y:S05]  /*4e580*/  BSYNC B1 ;  /* 0x0000000000017941 */ /* 0x000fea0003800000 */
.L_x_1304:
[----:B0-----:R-:W-:Y:S01]  /*4e590*/  @!P5 IMAD R7, R184, R16, R3 ;  /* 0x00000010b807d224 */ /* 0x001fe200078e0203 */
[----:B------:R-:W-:Y:S04]  /*4e5a0*/  BSSY B1, `(.L_x_1306) ;  /* 0x0000006000017945 */ /* 0x000fe80003800000 */
[----:B------:R0:W-:Y:S01]  /*4e5b0*/  @!P5 STG.E.U8 desc[UR46][R4.64+0x140], R7 ;  /* 0x000140070400d986 */ /* 0x0001e2000c10112e */
[----:B------:R-:W-:Y:S05]  /*4e5c0*/  @P0 BRA `(.L_x_1307) ;  /* 0x00000000000c0947 */ /* 0x000fea0003800000 */
[----:B------:R-:W5:Y:S02]  /*4e5d0*/  LDG.E.U8 R2, desc[UR46][R20.64+0x141] ;  /* 0x0001412e14027981 */ /* 0x000f64000c1e1100 */
[----:B-----5:R-:W-:-:S05]  /*4e5e0*/  PRMT R6, R2, 0x8880, RZ ;  /* 0x0000888002067816 */ /* 0x020fca00000000ff */
[----:B------:R-:W-:-:S07]  /*4e5f0*/  IMAD R3, R6, R17, RZ ;  /* 0x0000001106037224 */ /* 0x000fce00078e02ff */
.L_x_1307:
[----:B------:R-:W-:Y:S05]  /*4e600*/  BSYNC B1 ;  /* 0x0000000000017941 */ /* 0x000fea0003800000 */
.L_x_1306:
        /* <DEDUP_REMOVED lines=10> */
.L_x_1309:
[----:B------:R-:W-:Y:S05]  /*4e6b0*/  BSYNC B1 ;  /* 0x0000000000017941 */ /* 0x000fea0003800000 */
.L_x_1308:
        /* <DEDUP_REMOVED lines=10> */
.L_x_1311:
[----:B------:R-:W-:Y:S05]  /*4e760*/  BSYNC B1 ;  /* 0x0000000000017941 */ /* 0x000fea0003800000 */
.L_x_1310:
[----:B------:R-:W-:Y:S01]  /*4e770*/  @!P5 IMAD R187, R187, R16, R3 ;  /* 0x00000010bbbbd224 */ /* 0x000fe200078e0203 */
[----:B------:R-:W-:Y:S04]  /*4e780*/  BSSY B1, `(.L_x_1312) ;  /* 0x0000006000017945 */ /* 0x000fe80003800000 */
[----:B------:R1:W-:Y:S01]  /*4e790*/  @!P5 STG.E.U8 desc[UR46][R10.64+0x141], R187 ;  /* 0x000141bb0a00d986 */ /* 0x0003e2000c10112e */
[----:B------:R-:W-:Y:S05]  /*4e7a0*/  @P0 BRA `(.L_x_1313) ;  /* 0x00000000000c0947 */ /* 0x000fea0003800000 */
[----:B------:R-:W0:Y:S02]  /*4e7b0*/  LDG.E.U8 R2, desc[UR46][R20.64+0x148] ;  /* 0x0001482e14027981 */ /* 0x000e24000c1e1100 */
[----:B0-----:R-:W-:-:S05]  /*4e7c0*/  PRMT R6, R2, 0x8880, RZ ;  /* 0x0000888002067816 */ /* 0x001fca00000000ff */
[----:B------:R-:W-:-:S07]  /*4e7d0*/  IMAD R3, R6, R17, RZ ;  /* 0x0000001106037224 */ /* 0x000fce00078e02ff */
.L_x_1313:
[----:B------:R-:W-:Y:S05]  /*4e7e0*/  BSYNC B1 ;  /* 0x0000000000017941 */ /* 0x000fea0003800000 */
.L_x_1312:
        /* <DEDUP_REMOVED lines=10> */
.L_x_1315:
[----:B------:R-:W-:Y:S05]  /*4e890*/  BSYNC B1 ;  /* 0x0000000000017941 */ /* 0x000fea0003800000 */
.L_x_1314:
        /* <DEDUP_REMOVED lines=10> */
.L_x_1317:
[----:B------:R-:W-:Y:S05]  /*4e940*/  BSYNC B1 ;  /* 0x0000000000017941 */ /* 0x000fea0003800000 */
.L_x_1316:
        /* <DEDUP_REMOVED lines=8> */
.L_x_1319:
[----:B------:R-:W-:Y:S05]  /*4e9d0*/  BSYNC B1 ;  /* 0x0000000000017941 */ /* 0x000fea0003800000 */
.L_x_1318:
        /* <DEDUP_REMOVED lines=10> */
.L_x_1321:
[----:B------:R-:W-:Y:S05]  /*4ea80*/  BSYNC B1 ;  /* 0x0000000000017941 */ /* 0x000fea0003800000 */
.L_x_1320:
[----:B0-----:R-:W-:Y:S01]  /*4ea90*/  @!P5 IMAD R7, R192, R16, R3 ;  /* 0x00000010c007d224 */ /* 0x001fe200078e0203 */
[----:B------:R-:W-:Y:S04]  /*4eaa0*/  BSSY B1, `(.L_x_1322) ;  /* 0x0000006000017945 */ /* 0x000fe80003800000 */
[----:B------:R0:W-:Y:S01]  /*4eab0*/  @!P5 STG.E.U8 desc[UR46][R4.64+0x150], R7 ;  /* 0x000150070400d986 */ /* 0x0001e2000c10112e */
[----:B------:R-:W-:Y:S05]  /*4eac0*/  @P1 BRA `(.L_x_1323) ;  /* 0x00000000000c1947 */ /* 0x000fea0003800000 */
[----:B------:R-:W5:Y:S02]  /*4ead0*/  LDG.E.U8 R2, desc[UR46][R20.64+0x151] ;  /* 0x0001512e14027981 */ /* 0x000f64000c1e1100 */
[----:B-----5:R-:W-:-:S05]  /*4eae0*/  PRMT R6, R2, 0x8880, RZ ;  /* 0x0000888002067816 */ /* 0x020fca00000000ff */
[----:B------:R-:W-:-:S07]  /*4eaf0*/  IMAD R3, R6, R17, RZ ;  /* 0x0000001106037224 */ /* 0x000fce00078e02ff */
.L_x_1323:
[----:B------:R-:W-:Y:S05]  /*4eb00*/  BSYNC B1 ;  /* 0x0000000000017941 */ /* 0x000fea0003800000 */
.L_x_1322:
        /* <DEDUP_REMOVED lines=10> */
.L_x_1325:
[----:B------:R-:W-:Y:S05]  /*4ebb0*/  BSYNC B1 ;  /* 0x0000000000017941 */ /* 0x000fea0003800000 */
.L_x_1324:
        /* <DEDUP_REMOVED lines=10> */
.L_x_1327:
[----:B------:R-:W-:Y:S05]  /*4ec60*/  BSYNC B1 ;  /* 0x0000000000017941 */ /* 0x000fea0003800000 */
.L_x_1326:
[----:B------:R-:W-:Y:S01]  /*4ec70*/  @!P5 IMAD R195, R195, R16, R3 ;  /* 0x00000010c3c3d224 */ /* 0x000fe200078e0203 */
[----:B------:R-:W-:Y:S04]  /*4ec80*/  BSSY B1, `(.L_x_1328) ;  /* 0x0000006000017945 */ /* 0x000fe80003800000 */
[----:B------:R1:W-:Y:S01]  /*4ec90*/  @!P5 STG.E.U8 desc[UR46][R10.64+0x151], R195 ;  /* 0x000151c30a00d986 */ /* 0x0003e2000c10112e */
[----:B------:R-:W-:Y:S05]  /*4eca0*/  @P1 BRA `(.L_x_1329) ;  /* 0x00000000000c1947 */ /* 0x000fea0003800000 */
[----:B------:R-:W0:Y:S02]  /*4ecb0*/  LDG.E.U8 R2, desc[UR46][R20.64+0x158] ;  /* 0x0001582e14027981 */ /* 0x000e24000c1e1100 */
[----:B0-----:R-:W-:-:S05]  /*4ecc0*/  PRMT R6, R2, 0x8880, RZ ;  /* 0x0000888002067816 */ /* 0x001fca00000000ff */
[----:B------:R-:W-:-:S07]  /*4ecd0*/  IMAD R3, R6, R17, RZ ;  /* 0x0000001106037224 */ /* 0x000fce00078e02ff */
.L_x_1329:
[----:B------:R-:W-:Y:S05]  /*4ece0*/  BSYNC B1 ;  /* 0x0000000000017941 */ /* 0x000fea0003800000 */
.L_x_1328:
        /* <DEDUP_REMOVED lines=10> */
.L_x_1331:
[----:B------:R-:W-:Y:S05]  /*4ed90*/  BSYNC B1 ;  /* 0x0000000000017941 */ /* 0x000fea0003800000 */
.L_x_1330:
        /* <DEDUP_REMOVED lines=10> */
.L_x_1333:
[----:B------:R-:W-:Y:S05]  /*4ee40*/  BSYNC B1 ;  /* 0x0000000000017941 */ /* 0x000fea0003800000 */
.L_x_1332:
        /* <DEDUP_REMOVED lines=8> */
.L_x_1335:
[----:B------:R-:W-:Y:S05]  /*4eed0*/  BSYNC B1 ;  /* 0x0000000000017941 */ /* 0x000fea0003800000 */
.L_x_1334:
        /* <DEDUP_REMOVED lines=10> */
.L_x_1337:
[----:B------:R-:W-:Y:S05]  /*4ef80*/  BSYNC B1 ;  /* 0x0000000000017941 */ /* 0x000fea0003800000 */
.L_x_1336:
[----:B0-----:R-:W-:Y:S01]  /*4ef90*/  @!P5 IMAD R7, R200, R16, R3 ;  /* 0x00000010c807d224 */ /* 0x001fe200078e0203 */
[----:B------:R-:W-:Y:S04]  /*4efa0*/  BSSY B1, `(.L_x_1338) ;  /* 0x0000006000017945 */ /* 0x000fe80003800000 */
[----:B------:R0:W-:Y:S01]  /*4efb0*/  @!P5 STG.E.U8 desc[UR46][R4.64+0x160], R7 ;  /* 0x000160070400d986 */ /* 0x0001e2000c10112e */
[----:B------:R-:W-:Y:S05]  /*4efc0*/  @P0 BRA `(.L_x_1339) ;  /* 0x00000000000c0947 */ /* 0x000fea0003800000 */
[----:B------:R-:W5:Y:S02]  /*4efd0*/  LDG.E.U8 R2, desc[UR46][R20.64+0x161] ;  /* 0x0001612e14027981 */ /* 0x000f64000c1e1100 */
[----:B-----5:R-:W-:-:S05]  /*4efe0*/  PRMT R6, R2, 0x8880, RZ ;  /* 0x0000888002067816 */ /* 0x020fca00000000ff */
[----:B------:R-:W-:-:S07]  /*4eff0*/  IMAD R3, R6, R17, RZ ;  /* 0x0000001106037224 */ /* 0x000fce00078e02ff */
.L_x_1339:
[----:B------:R-:W-:Y:S05]  /*4f000*/  BSYNC B1 ;  /* 0x0000000000017941 */ /* 0x000fea0003800000 */
.L_x_1338:
        /* <DEDUP_REMOVED lines=10> */
.L_x_1341:
[----:B------:R-:W-:Y:S05]  /*4f0b0*/  BSYNC B1 ;  /* 0x0000000000017941 */ /* 0x000fea0003800000 */
.L_x_1340:
        /* <DEDUP_REMOVED lines=10> */
.L_x_1343:
[----:B------:R-:W-:Y:S05]  /*4f160*/  BSYNC B1 ;  /* 0x0000000000017941 */ /* 0x000fea0003800000 */
.L_x_1342:
[----:B------:R-:W-:Y:S01]  /*4f170*/  @!P5 IMAD R203, R203, R16, R3 ;  /* 0x00000010cbcbd224 */ /* 0x000fe200078e0203 */
[----:B------:R-:W-:Y:S04]  /*4f180*/  BSSY B1, `(.L_x_1344) ;  /* 0x0000006000017945 */ /* 0x000fe80003800000 */
[----:B------:R1:W-:Y:S01]  /*4f190*/  @!P5 STG.E.U8 desc[UR46][R10.64+0x161], R203 ;  /* 0x000161cb0a00d986 */ /* 0x0003e2000c10112e */
[----:B------:R-:W-:Y:S05]  /*4f1a0*/  @P0 BRA `(.L_x_1345) ;  /* 0x00000000000c0947 */ /* 0x000fea0003800000 */
[----:B------:R-:W0:Y:S02]  /*4f1b0*/  LDG.E.U8 R2, desc[UR46][R20.64+0x168] ;  /* 0x0001682e14027981 */ /* 0x000e24000c1e1100 */
[----:B0-----:R-:W-:-:S05]  /*4f1c0*/  PRMT R6, R2, 0x8880, RZ ;  /* 0x0000888002067816 */ /* 0x001fca00000000ff */
[----:B------:R-:W-:-:S07]  /*4f1d0*/  IMAD R3, R6, R17, RZ ;  /* 0x0000001106037224 */ /* 0x000fce00078e02ff */
.L_x_1345:
[----:B------:R-:W-:Y:S05]  /*4f1e0*/  BSYNC B1 ;  /* 0x0000000000017941 */ /* 0x000fea0003800000 */
.L_x_1344:
        /* <DEDUP_REMOVED lines=10> */
.L_x_1347:
[----:B------:R-:W-:Y:S05]  /*4f290*/  BSYNC B1 ;  /* 0x0000000000017941 */ /* 0x000fea0003800000 */
.L_x_1346:
        /* <DEDUP_REMOVED lines=10> */
.L_x_1349:
[----:B------:R-:W-:Y:S05]  /*4f340*/  BSYNC B1 ;  /* 0x0000000000017941 */ /* 0x000fea0003800000 */
.L_x_1348:
        /* <DEDUP_REMOVED lines=8> */
.L_x_1351:
[----:B------:R-:W-:Y:S05]  /*4f3d0*/  BSYNC B1 ;  /* 0x0000000000017941 */ /* 0x000fea0003800000 */
.L_x_1350:
        /* <DEDUP_REMOVED lines=10> */
.L_x_1353:
[----:B------:R-:W-:Y:S05]  /*4f480*/  BSYNC B1 ;  /* 0x0000000000017941 */ /* 0x000fea0003800000 */
.L_x_1352:
[----:B0-----:R-:W-:Y:S01]  /*4f490*/  @!P5 IMAD R7, R208, R16, R3 ;  /* 0x00000010d007d224 */ /* 0x001fe200078e0203 */
[----:B------:R-:W-:Y:S04]  /*4f4a0*/  BSSY B1, `(.L_x_1354) ;  /* 0x0000006000017945 */ /* 0x000fe80003800000 */
[----:B------:R0:W-:Y:S01]  /*4f4b0*/  @!P5 STG.E.U8 desc[UR46][R4.64+0x170], R7 ;  /* 0x000170070400d986 */ /* 0x0001e2000c10112e */
[----:B------:R-:W-:Y:S05]  /*4f4c0*/  @P1 BRA `(.L_x_1355) ;  /* 0x00000000000c1947 */ /* 0x000fea0003800000 */
[----:B------:R-:W5:Y:S02]  /*4f4d0*/  LDG.E.U8 R2, desc[UR46][R20.64+0x171] ;  /* 0x0001712e14027981 */ /* 0x000f64000c1e1100 */
[----:B-----5:R-:W-:-:S05]  /*4f4e0*/  PRMT R6, R2, 0x8880, RZ ;  /* 0x0000888002067816 */ /* 0x020fca00000000ff */
[----:B------:R-:W-:-:S07]  /*4f4f0*/  IMAD R3, R6, R17, RZ ;  /* 0x0000001106037224 */ /* 0x000fce00078e02ff */
.L_x_1355:
[----:B------:R-:W-:Y:S05]  /*4f500*/  BSYNC B1 ;  /* 0x0000000000017941 */ /* 0x000fea0003800000 */
.L_x_1354:
        /* <DEDUP_REMOVED lines=10> */
.L_x_1357:
[----:B------:R-:W-:Y:S05]  /*4f5b0*/  BSYNC B1 ;  /* 0x0000000000017941 */ /* 0x000fea0003800000 */
.L_x_1356:
[----:B------:R-:W-:Y:S01]  /*4f5c0*/  @!P0 IMAD R13, R210, R16, R3 ;  /* 0x00000010d20d8224 */ /* 0x000fe200078e0203 */
[----:B-1----:R-:W-:Y:S01]  /*4f5d0*/  @!P5 IADD3 R10, P1, R4, UR44, RZ ;  /* 0x0000002c040adc10 */ /* 0x002fe2000ff3e0ff */
[----:B------:R-:W-:Y:S03]  /*4f5e0*/  BSSY B1, `(.L_x_1358) ;  /* 0x000000b000017945 */ /* 0x000fe60003800000 */
[----:B------:R0:W-:Y:S01]  /*4f5f0*/  @!P0 STG.E.U8 desc[UR46][R6.64+0x170], R13 ;  /* 0x0001700d06008986 */ /* 0x0001e2000c10112e */
[----:B------:R-:W-:Y:S02]  /*4f600*/  @!P5 IADD3.X R11, R5, UR43, RZ, P1, !PT ;  /* 0x0000002b050bdc10 */ /* 0x000fe40008ffe4ff */
[C---:B------:R-:W-:Y:S02]  /*4f610*/  ISETP.LT.OR P0, PT, R0.reuse, 0x179, !P2 ;  /* 0x000001790000780c */ /* 0x040fe40005701670 */
[----:B------:R-:W-:-:S02]  /*4f620*/  ISETP.LT.OR P1, PT, R0, 0x179, !P6 ;  /* 0x000001790000780c */ /* 0x000fc40007721670 */
[C---:B------:R-:W-:Y:S02]  /*4f630*/  ISETP.LT.OR P2, PT, R0.reuse, 0x17a, !P2 ;  /* 0x0000017a0000780c */ /* 0x040fe40005741670 */
[----:B------:R-:W-:Y:S01]  /*4f640*/  ISETP.LT.OR P6, PT, R0, 0x17a, !P6 ;  /* 0x0000017a0000780c */ /* 0x000fe200077c1670 */
[----:B------:R-:W-:-:S12]  /*4f650*/  @P5 BRA `(.L_x_1359) ;  /* 0x00000000000c5947 */ /* 0x000fd80003800000 */
[----:B------:R-:W0:Y:S02]  /*4f660*/  LDG.E.U8 R2, desc[UR46][R216.64+0x171] ;  /* 0x0001712ed8027981 */ /* 0x000e24000c1e1100 */
[----:B0-----:R-:W-:-:S05]  /*4f670*/  PRMT R6, R2, 0x8880, RZ ;  /* 0x0000888002067816 */ /* 0x001fca00000000ff */
[----:B------:R-:W-:-:S07]  /*4f680*/  IMAD R3, R6, R17, RZ ;  /* 0x0000001106037224 */ /* 0x000fce00078e02ff */
.L_x_1359:
[----:B------:R-:W-:Y:S05]  /*4f690*/  BSYNC B1 ;  /* 0x0000000000017941 */ /* 0x000fea0003800000 */
.L_x_1358:
[----:B------:R-:W-:Y:S01]  /*4f6a0*/  @!P5 IMAD R211, R211, R16, R3 ;  /* 0x00000010d3d3d224 */ /* 0x000fe200078e0203 */
[----:B------:R-:W-:Y:S04]  /*4f6b0*/  BSSY B1, `(.L_x_1360) ;  /* 0x0000006000017945 */ /* 0x000fe80003800000 */
[----:B------:R1:W-:Y:S01]  /*4f6c0*/  @!P5 STG.E.U8 desc[UR46][R10.64+0x171], R211 ;  /* 0x000171d30a00d986 */ /* 0x0003e2000c10112e */
[----:B------:R-:W-:Y:S05]  /*4f6d0*/  @P0 BRA `(.L_x_1361) ;  /* 0x00000000000c0947 */ /* 0x000fea0003800000 */
[----:B------:R-:W0:Y:S02]  /*4f6e0*/  LDG.E.U8 R2, desc[UR46][R20.64+0x178] ;  /* 0x0001782e14027981 */ /* 0x000e24000c1e1100 */
[----:B0-----:R-:W-:-:S05]  /*4f6f0*/  PRMT R6, R2, 0x8880, RZ ;  /* 0x0000888002067816 */ /* 0x001fca00000000ff */
[----:B------:R-:W-:-:S07]  /*4f700*/  IMAD R3, R6, R17, RZ ;  /* 0x0000001106037224 */ /* 0x000fce00078e02ff */
.L_x_1361:
[----:B------:R-:W-:Y:S05]  /*4f710*/  BSYNC B1 ;  /* 0x0000000000017941 */ /* 0x000fea0003800000 */
.L_x_1360:
[----:B0-----:R-:W-:Y:S01]  /*4f720*/  @!P0 IMAD R7, R212, R16, R3 ;  /* 0x00000010d4078224 */ /* 0x001fe200078e0203 */
[----:B------:R-:W-:Y:S04]  /*4f730*/  BSSY B1, `(.L_x_1362) ;  /* 0x0000006000017945 */ /* 0x000fe80003800000 */
[----:B------:R0:W-:Y:S01]  /*4f740*/  @!P0 STG.E.U8 desc[UR46][R4.64+0x178], R7 ;  /* 0x0001780704008986 */ /* 0x0001e2000c10112e */
[----:B------:R-:W-:Y:S05]  /*4f750*/  @P2 BRA `(.L_x_1363) ;  /* 0x00000000000c2947 */ /* 0x000fea0003800000 */
[----:B------:R-:W5:Y:S02]  /*4f760*/  LDG.E.U8 R2, desc[UR46][R20.64+0x179] ;  /* 0x0001792e14027981 */ /* 0x000f64000c1e1100 */
[----:B-----5:R-:W-:-:S05]  /*4f770*/  PRMT R6, R2, 0x8880, RZ ;  /* 0x0000888002067816 */ /* 0x020fca00000000ff */
[----:B------:R-:W-:-:S07]  /*4f780*/  IMAD R3, R6, R17, RZ ;  /* 0x0000001106037224 */ /* 0x000fce00078e02ff */
.L_x_1363:
[----:B------:R-:W-:Y:S05]  /*4f790*/  BSYNC B1 ;  /* 0x0000000000017941 */ /* 0x000fea0003800000 */
.L_x_1362:
[----:B------:R-:W-:Y:S01]  /*4f7a0*/  @!P2 IMAD R213, R213, R16, R3 ;  /* 0x00000010d5d5a224 */ /* 0x000fe200078e0203 */
[----:B------:R-:W-:Y:S01]  /*4f7b0*/  BSSY B1, `(.L_x_1364) ;  /* 0x000000a000017945 */ /* 0x000fe20003800000 */
[----:B------:R-:W-:Y:S02]  /*4f7c0*/  ISETP.LT.OR P0, PT, R0, 0xc1, !P4 ;  /* 0x000000c10000780c */ /* 0x000fe40006701670 */
[C---:B-1----:R-:W-:Y:S01]  /*4f7d0*/  @!P6 IADD3 R10, P5, R4.reuse, UR44, RZ ;  /* 0x0000002c040aec10 */ /* 0x042fe2000ffbe0ff */
[----:B------:R1:W-:Y:S01]  /*4f7e0*/  @!P2 STG.E.U8 desc[UR46][R4.64+0x179], R213 ;  /* 0x000179d50400a986 */ /* 0x0003e2000c10112e */
[----:B------:R-:W-:-:S04]  /*4f7f0*/  @!P1 IADD3 R6, P2, R4, UR44, RZ ;  /* 0x0000002c04069c10 */ /* 0x000fc8000ff5e0ff */
[----:B0-----:R-:W-:Y:S01]  /*4f800*/  @!P1 IADD3.X R7, R5, UR43, RZ, P2, !PT ;  /* 0x0000002b05079c10 */ /* 0x001fe200097fe4ff */
[----:B------:R-:W-:Y:S08]  /*4f810*/  @P1 BRA `(.L_x_1365) ;  /* 0x00000000000c1947 */ /* 0x000ff00003800000 */
[----:B------:R-:W5:Y:S02]  /*4f820*/  LDG.E.U8 R2, desc[UR46][R216.64+0x178] ;  /* 0x0001782ed8027981 */ /* 0x000f64000c1e1100 */
[----:B-----5:R-:W-:-:S05]  /*4f830*/  PRMT R12, R2, 0x8880, RZ ;  /* 0x00008880020c7816 */ /* 0x020fca00000000ff */
[----:B------:R-:W-:-:S07]  /*4f840*/  IMAD R3, R12, R17, RZ ;  /* 0x000000110c037224 */ /* 0x000fce00078e02ff */
.L_x_1365:
[----:B------:R-:W-:Y:S05]  /*4f850*/  BSYNC B1 ;  /* 0x0000000000017941 */ /* 0x000fea0003800000 */
.L_x_1364:
[----:B------:R-:W-:Y:S01]  /*4f860*/  @!P1 IMAD R13, R214, R16, R3 ;  /* 0x00000010d60d9224 */ /* 0x000fe200078e0203 */
[----:B------:R-:W-:Y:S01]  /*4f870*/  BSSY B1, `(.L_x_1366) ;  /* 0x0000007000017945 */ /* 0x000fe20003800000 */
[----:B------:R-:W-:-:S03]  /*4f880*/  @!P6 IADD3.X R11, R5, UR43, RZ, P5, !PT ;  /* 0x0000002b050bec10 */ /* 0x000fc6000affe4ff */
[----:B------:R0:W-:Y:S01]  /*4f890*/  @!P1 STG.E.U8 desc[UR46][R6.64+0x178], R13 ;  /* 0x0001780d06009986 */ /* 0x0001e2000c10112e */
[----:B------:R-:W-:Y:S05]  /*4f8a0*/  @P6 BRA `(.L_x_1367) ;  /* 0x00000000000c6947 */ /* 0x000fea0003800000 */
[----:B------:R-:W1:Y:S02]  /*4f8b0*/  LDG.E.U8 R2, desc[UR46][R216.64+0x179] ;  /* 0x0001792ed8027981 */ /* 0x000e64000c1e1100 */
[----:B-1234-:R-:W-:-:S05]  /*4f8c0*/  PRMT R4, R2, 0x8880, RZ ;  /* 0x0000888002047816 */ /* 0x01efca00000000ff */
[----:B------:R-:W-:-:S07]  /*4f8d0*/  IMAD R3, R4, R17, RZ ;  /* 0x0000001104037224 */ /* 0x000fce00078e02ff */
.L_x_1367:
[----:B------:R-:W-:Y:S05]  /*4f8e0*/  BSYNC B1 ;  /* 0x0000000000017941 */ /* 0x000fea0003800000 */
.L_x_1366:
[C---:B------:R-:W-:Y:S01]  /*4f8f0*/  ISETP.LT.OR P1, PT, R0.reuse, 0xc1, !P3 ;  /* 0x000000c10000780c */ /* 0x040fe20005f21670 */
[----:B------:R-:W-:Y:S01]  /*4f900*/  @!P6 IMAD R215, R215, R16, R3 ;  /* 0x00000010d7d7e224 */ /* 0x000fe200078e0203 */
[----:B------:R-:W-:Y:S01]  /*4f910*/  BSSY B1, `(.L_x_1368) ;  /* 0x000000a000017945 */ /* 0x000fe20003800000 */
[----:B------:R-:W-:Y:S01]  /*4f920*/  ISETP.LT.OR P2, PT, R0, 0xc2, !P4 ;  /* 0x000000c20000780c */ /* 0x000fe20006741670 */
[----:B-1234-:R-:W-:Y:S01]  /*4f930*/  IMAD.IADD R5, R230, 0x1, R9 ;  /* 0x00000001e6057824 */ /* 0x01efe200078e0209 */
[----:B0-----:R-:W-:Y:S01]  /*4f940*/  @!P0 IADD3 R6, P5, R8, UR44, RZ ;  /* 0x0000002c08068c10 */ /* 0x001fe2000ffbe0ff */
[----:B------:R0:W-:Y:S01]  /*4f950*/  @!P6 STG.E.U8 desc[UR46][R10.64+0x179], R215 ;  /* 0x000179d70a00e986 */ /* 0x0001e2000c10112e */
[----:B------:R-:W-:-:S06]  /*4f960*/  ISETP.LT.OR P6, PT, R0, 0xc2, !P3 ;  /* 0x000000c20000780c */ /* 0x000fcc0005fc1670 */
[----:B------:R-:W-:Y:S07]  /*4f970*/  @P1 BRA `(.L_x_1369) ;  /* 0x00000000000c1947 */ /* 0x000fee0003800000 */
[----:B------:R-:W2:Y:S02]  /*4f980*/  LDG.E.U8 R2, desc[UR46][R14.64+0xc0] ;  /* 0x0000c02e0e027981 */ /* 0x000ea4000c1e1100 */
[----:B--2---:R-:W-:-:S05]  /*4f990*/  PRMT R4, R2, 0x8880, RZ ;  /* 0x0000888002047816 */ /* 0x004fca00000000ff */
[----:B------:R-:W-:-:S07]  /*4f9a0*/  IMAD R3, R4, R17, RZ ;  /* 0x0000001104037224 */ /* 0x000fce00078e02ff */
.L_x_1369:
[----:B------:R-:W-:Y:S05]  /*4f9b0*/  BSYNC B1 ;  /* 0x0000000000017941 */ /* 0x000fea0003800000 */
.L_x_1368:
[----:B0-----:R-:W-:Y:S01]  /*4f9c0*/  @!P1 IMAD R11, R24, R16, R3 ;  /* 0x00000010180b9224 */ /* 0x001fe200078e0203 */
[----:B------:R-:W-:Y:S01]  /*4f9d0*/  BSSY B1, `(.L_x_1370) ;  /* 0x0000007000017945 */ /* 0x000fe20003800000 */
[----:B------:R-:W-:-:S05]  /*4f9e0*/  @!P1 IMAD.MOV.U32 R4, RZ, RZ, R8 ;  /* 0x000000ffff049224 */ /* 0x000fca00078e0008 */
[----:B------:R0:W-:Y:S01]  /*4f9f0*/  @!P1 STG.E.U8 desc[UR46][R4.64+0xc0], R11 ;  /* 0x0000c00b04009986 */ /* 0x0001e2000c10112e */
[----:B------:R-:W-:Y:S05]  /*4fa00*/  @P6 BRA `(.L_x_1371) ;  /* 0x00000000000c6947 */ /* 0x000fea0003800000 */
[----:B------:R-:W0:Y:S02]  /*4fa10*/  LDG.E.U8 R2, desc[UR46][R14.64+0xc1] ;  /* 0x0000c12e0e027981 */ /* 0x000e24000c1e1100 */
[----:B0-----:R-:W-:-:S05]  /*4fa20*/  PRMT R4, R2, 0x8880, RZ ;  /* 0x0000888002047816 */ /* 0x001fca00000000ff */
[----:B------:R-:W-:-:S07]  /*4fa30*/  IMAD R3, R4, R17, RZ ;  /* 0x0000001104037224 */ /* 0x000fce00078e02ff */
.L_x_1371:
[----:B------:R-:W-:Y:S05]  /*4fa40*/  BSYNC B1 ;  /* 0x0000000000017941 */ /* 0x000fea0003800000 */
.L_x_1370:
[----:B------:R-:W-:Y:S01]  /*4fa50*/  @!P6 IMAD R25, R25, R16, R3 ;  /* 0x000000101919e224 */ /* 0x000fe200078e0203 */
[----:B------:R-:W-:Y:S01]  /*4fa60*/  BSSY B1, `(.L_x_1372) ;  /* 0x0000008000017945 */ /* 0x000fe20003800000 */
[----:B0-----:R-:W-:Y:S01]  /*4fa70*/  @!P6 IMAD.MOV.U32 R4, RZ, RZ, R8 ;  /* 0x000000ffff04e224 */ /* 0x001fe200078e0008 */
[----:B------:R-:W-:-:S04]  /*4fa80*/  @!P0 IADD3.X R7, R5, UR43, RZ, P5, !PT ;  /* 0x0000002b05078c10 */ /* 0x000fc8000affe4ff */
[----:B------:R0:W-:Y:S01]  /*4fa90*/  @!P6 STG.E.U8 desc[UR46][R4.64+0xc1], R25 ;  /* 0x0000c1190400e986 */ /* 0x0001e2000c10112e */
[----:B------:R-:W-:Y:S05]  /*4faa0*/  @P0 BRA `(.L_x_1373) ;  /* 0x00000000000c0947 */ /* 0x000fea0003800000 */
[----:B------:R-:W0:Y:S02]  /*4fab0*/  LDG.E.U8 R2, desc[UR46][R22.64+0xc0] ;  /* 0x0000c02e16027981 */ /* 0x000e24000c1e1100 */
[----:B0-----:R-:W-:-:S05]  /*4fac0*/  PRMT R4, R2, 0x8880, RZ ;  /* 0x0000888002047816 */ /* 0x001fca00000000ff */
[----:B------:R-:W-:-:S07]  /*4fad0*/  IMAD R3, R4, R17, RZ ;  /* 0x0000001104037224 */ /* 0x000fce00078e02ff */
.L_x_1373:
[----:B------:R-:W-:Y:S05]  /*4fae0*/  BSYNC B1 ;  /* 0x0000000000017941 */ /* 0x000fea0003800000 */
.L_x_1372:
[----:B------:R-:W-:Y:S01]  /*4faf0*/  @!P0 IMAD R13, R26, R16, R3 ;  /* 0x000000101a0d8224 */ /* 0x000fe200078e0203 */
[----:B------:R-:W-:Y:S01]  /*4fb00*/  @!P2 IADD3 R10, P5, R8, UR44, RZ ;  /* 0x0000002c080aac10 */ /* 0x000fe2000ffbe0ff */
[----:B------:R-:W-:Y:S01]  /*4fb10*/  BSSY B1, `(.L_x_1374) ;  /* 0x000000b000017945 */ /* 0x000fe20003800000 */
[C---:B------:R-:W-:Y:S02]  /*4fb20*/  ISETP.LT.OR P1, PT, R0.reuse, 0xc9, !P3 ;  /* 0x000000c90000780c */ /* 0x040fe40005f21670 */
[----:B------:R1:W-:Y:S01]  /*4fb30*/  @!P0 STG.E.U8 desc[UR46][R6.64+0xc0], R13 ;  /* 0x0000c00d06008986 */ /* 0x0003e2000c10112e */
[----:B------:R-:W-:Y:S02]  /*4fb40*/  @!P2 IADD3.X R11, R5, UR43, RZ, P5, !PT ;  /* 0x0000002b050bac10 */ /* 0x000fe4000affe4ff */
[C---:B------:R-:W-:Y:S02]  /*4fb50*/  ISETP.LT.OR P6, PT, R0.reuse, 0xca, !P3 ;  /* 0x000000ca0000780c */ /* 0x040fe40005fc1670 */
[----:B------:R-:W-:-:S02]  /*4fb60*/  ISETP.LT.OR P0, PT, R0, 0xc9, !P4 ;  /* 0x000000c90000780c */ /* 0x000fc40006701670 */
[----:B------:R-:W-:Y:S01]  /*4fb70*/  ISETP.LT.OR P5, PT, R0, 0xca, !P4 ;  /* 0x000000ca0000780c */ /* 0x000fe200067a1670 */
[----:B------:R-:W-:-:S12]  /*4fb80*/  @P2 BRA `(.L_x_1375) ;  /* 0x00000000000c2947 */ /* 0x000fd80003800000 */
[----:B------:R-:W0:Y:S02]  /*4fb90*/  LDG.E.U8 R2, desc[UR46][R22.64+0xc1] ;  /* 0x0000c12e16027981 */ /* 0x000e24000c1e1100 */
[----:B0-----:R-:W-:-:S05]  /*4fba0*/  PRMT R4, R2, 0x8880, RZ ;  /* 0x0000888002047816 */ /* 0x001fca00000000ff */
[----:B------:R-:W-:-:S07]  /*4fbb0*/  IMAD R3, R4, R17, RZ ;  /* 0x0000001104037224 */ /* 0x000fce00078e02ff */
.L_x_1375:
[----:B------:R-:W-:Y:S05]  /*4fbc0*/  BSYNC B1 ;  /* 0x0000000000017941 */ /* 0x000fea0003800000 */
.L_x_1374:
[----:B------:R-:W-:Y:S01]  /*4fbd0*/  @!P2 IMAD R27, R27, R16, R3 ;  /* 0x000000101b1ba224 */ /* 0x000fe200078e0203 */
[----:B------:R-:W-:Y:S04]  /*4fbe0*/  BSSY B1, `(.L_x_1376) ;  /* 0x0000006000017945 */ /* 0x000fe80003800000 */
[----:B------:R2:W-:Y:S01]  /*4fbf0*/  @!P2 STG.E.U8 desc[UR46][R10.64+0xc1], R27 ;  /* 0x0000c11b0a00a986 */ /* 0x0005e2000c10112e */
[----:B------:R-:W-:Y:S05]  /*4fc00*/  @P1 BRA `(.L_x_1377) ;  /* 0x00000000000c1947 */ /* 0x000fea0003800000 */
[----:B------:R-:W0:Y:S02]  /*4fc10*/  LDG.E.U8 R2, desc[UR46][R14.64+0xc8] ;  /* 0x0000c82e0e027981 */ /* 0x000e24000c1e1100 */
[----:B0-----:R-:W-:-:S05]  /*4fc20*/  PRMT R4, R2, 0x8880, RZ ;  /* 0x0000888002047816 */ /* 0x001fca00000000ff */
[----:B------:R-:W-:-:S07]  /*4fc30*/  IMAD R3, R4, R17, RZ ;  /* 0x0000001104037224 */ /* 0x000fce00078e02ff */
.L_x_1377:
[----:B------:R-:W-:Y:S05]  /*4fc40*/  BSYNC B1 ;  /* 0x0000000000017941 */ /* 0x000fea0003800000 */
.L_x_1376:
[----:B-1----:R-:W-:Y:S01]  /*4fc50*/  @!P1 IMAD R7, R28, R16, R3 ;  /* 0x000000101c079224 */ /* 0x002fe200078e0203 */
[----:B0-----:R-:W-:Y:S01]  /*4fc60*/  @!P1 MOV R4, R8 ;  /* 0x0000000800049202 */ /* 0x001fe20000000f00 */
[----:B------:R-:W-:Y:S04]  /*4fc70*/  BSSY B1, `(.L_x_1378) ;  /* 0x0000006000017945 */ /* 0x000fe80003800000 */
[----:B------:R0:W-:Y:S01]  /*4fc80*/  @!P1 STG.E.U8 desc[UR46][R4.64+0xc8], R7 ;  /* 0x0000c80704009986 */ /* 0x0001e2000c10112e */
[----:B------:R-:W-:Y:S05]  /*4fc90*/  @P6 BRA `(.L_x_1379) ;  /* 0x00000000000c6947 */ /* 0x000fea0003800000 */
[----:B------:R-:W0:Y:S02]  /*4fca0*/  LDG.E.U8 R2, desc[UR46][R14.64+0xc9] ;  /* 0x0000c92e0e027981 */ /* 0x000e24000c1e1100 */
[----:B0-----:R-:W-:-:S05]  /*4fcb0*/  PRMT R4, R2, 0x8880, RZ ;  /* 0x0000888002047816 */ /* 0x001fca00000000ff */
[----:B------:R-:W-:-:S07]  /*4fcc0*/  IMAD R3, R4, R17, RZ ;  /* 0x0000001104037224 */ /* 0x000fce00078e02ff */
.L_x_1379:
[----:B------:R-:W-:Y:S05]  /*4fcd0*/  BSYNC B1 ;  /* 0x0000000000017941 */ /* 0x000fea0003800000 */
.L_x_1378:
[----:B------:R-:W-:Y:S01]  /*4fce0*/  @!P6 IMAD R29, R29, R16, R3 ;  /* 0x000000101d1de224 */ /* 0x000fe200078e0203 */
[----:B------:R-:W-:Y:S01]  /*4fcf0*/  BSSY B1, `(.L_x_1380) ;  /* 0x000000b000017945 */ /* 0x000fe20003800000 */
[----:B0-----:R-:W-:Y:S01]  /*4fd00*/  @!P6 IMAD.MOV.U32 R4, RZ, RZ, R8 ;  /* 0x000000ffff04e224 */ /* 0x001fe200078e0008 */
[----:B------:R-:W-:Y:S02]  /*4fd10*/  ISETP.LT.OR P1, PT, R0, 0xd1, !P4 ;  /* 0x000000d10000780c */ /* 0x000fe40006721670 */
[C---:B--2---:R-:W-:Y:S02]  /*4fd20*/  @!P5 IADD3 R10, P2, R8.reuse, UR44, RZ ;  /* 0x0000002c080adc10 */ /* 0x044fe4000ff5e0ff */
[----:B------:R0:W-:Y:S01]  /*4fd30*/  @!P6 STG.E.U8 desc[UR46][R4.64+0xc9], R29 ;  /* 0x0000c91d0400e986 */ /* 0x0001e2000c10112e */
[----:B------:R-:W-:-:S04]  /*4fd40*/  @!P0 IADD3 R6, P6, R8, UR44, RZ ;  /* 0x0000002c08068c10 */ /* 0x000fc8000ffde0ff */
[----:B------:R-:W-:Y:S01]  /*4fd50*/  @!P0 IADD3.X R7, R5, UR43, RZ, P6, !PT ;  /* 0x0000002b05078c10 */ /* 0x000fe2000b7fe4ff */
[----:B------:R-:W-:Y:S08]  /*4fd60*/  @P0 BRA `(.L_x_1381) ;  /* 0x00000000000c0947 */ /* 0x000ff00003800000 */
[----:B------:R-:W0:Y:S02]  /*4fd70*/  LDG.E.U8 R2, desc[UR46][R22.64+0xc8] ;  /* 0x0000c82e16027981 */ /* 0x000e24000c1e1100 */
[----:B0-----:R-:W-:-:S05]  /*4fd80*/  PRMT R4, R2, 0x8880, RZ ;  /* 0x0000888002047816 */ /* 0x001fca00000000ff */
[----:B------:R-:W-:-:S07]  /*4fd90*/  IMAD R3, R4, R17, RZ ;  /* 0x0000001104037224 */ /* 0x000fce00078e02ff */
.L_x_1381:
[----:B------:R-:W-:Y:S05]  /*4fda0*/  BSYNC B1 ;  /* 0x0000000000017941 */ /* 0x000fea0003800000 */
.L_x_1380:
        /* <DEDUP_REMOVED lines=8> */
.L_x_1383:
[----:B------:R-:W-:Y:S05]  /*4fe30*/  BSYNC B1 ;  /* 0x0000000000017941 */ /* 0x000fea0003800000 */
.L_x_1382:
[C---:B------:R-:W-:Y:S01]  /*4fe40*/  ISETP.LT.OR P0, PT, R0.reuse, 0xd1, !P3 ;  /* 0x000000d10000780c */ /* 0x040fe20005f01670 */
[----:B------:R-:W-:Y:S01]  /*4fe50*/  @!P5 IMAD R31, R31, R16, R3 ;  /* 0x000000101f1fd224 */ /* 0x000fe200078e0203 */
[----:B------:R-:W-:Y:S01]  /*4fe60*/  BSSY B1, `(.L_x_1384) ;  /* 0x0000009000017945 */ /* 0x000fe20003800000 */
[----:B------:R-:W-:Y:S02]  /*4fe70*/  ISETP.LT.OR P2, PT, R0, 0xd2, !P4 ;  /* 0x000000d20000780c */ /* 0x000fe40006741670 */
[----:B-1----:R-:W-:Y:S01]  /*4fe80*/  @!P1 IADD3 R6, P6, R8, UR44, RZ ;  /* 0x0000002c08069c10 */ /* 0x002fe2000ffde0ff */
[----:B------:R1:W-:Y:S01]  /*4fe90*/  @!P5 STG.E.U8 desc[UR46][R10.64+0xc9], R31 ;  /* 0x0000c91f0a00d986 */ /* 0x0003e2000c10112e */
[----:B------:R-:W-:-:S06]  /*4fea0*/  ISETP.LT.OR P5, PT, R0, 0xd2, !P3 ;  /* 0x000000d20000780c */ /* 0x000fcc0005fa1670 */
[----:B------:R-:W-:Y:S07]  /*4feb0*/  @P0 BRA `(.L_x_1385) ;  /* 0x00000000000c0947 */ /* 0x000fee0003800000 */
[----:B------:R-:W0:Y:S02]  /*4fec0*/  LDG.E.U8 R2, desc[UR46][R14.64+0xd0] ;  /* 0x0000d02e0e027981 */ /* 0x000e24000c1e1100 */
[----:B0-----:R-:W-:-:S05]  /*4fed0*/  PRMT R4, R2, 0x8880, RZ ;  /* 0x0000888002047816 */ /* 0x001fca00000000ff */
[----:B------:R-:W-:-:S07]  /*4fee0*/  IMAD R3, R4, R17, RZ ;  /* 0x0000001104037224 */ /* 0x000fce00078e02ff */
.L_x_1385:
[----:B------:R-:W-:Y:S05]  /*4fef0*/  BSYNC B1 ;  /* 0x0000000000017941 */ /* 0x000fea0003800000 */
.L_x_1384:
[----:B-1----:R-:W-:Y:S01]  /*4ff00*/  @!P0 IMAD R11, R32, R16, R3 ;  /* 0x00000010200b8224 */ /* 0x002fe200078e0203 */
[----:B------:R-:W-:Y:S01]  /*4ff10*/  BSSY B1, `(.L_x_1386) ;  /* 0x0000007000017945 */ /* 0x000fe20003800000 */
[----:B0-----:R-:W-:-:S05]  /*4ff20*/  @!P0 IMAD.MOV.U32 R4, RZ, RZ, R8 ;  /* 0x000000ffff048224 */ /* 0x001fca00078e0008 */
[----:B------:R0:W-:Y:S01]  /*4ff30*/  @!P0 STG.E.U8 desc[UR46][R4.64+0xd0], R11 ;  /* 0x0000d00b04008986 */ /* 0x0001e2000c10112e */
[----:B------:R-:W-:Y:S05]  /*4ff40*/  @P5 BRA `(.L_x_1387) ;  /* 0x00000000000c5947 */ /* 0x000fea0003800000 */
[----:B------:R-:W0:Y:S02]  /*4ff50*/  LDG.E.U8 R2, desc[UR46][R14.64+0xd1] ;  /* 0x0000d12e0e027981 */ /* 0x000e24000c1e1100 */
[----:B0-----:R-:W-:-:S05]  /*4ff60*/  PRMT R4, R2, 0x8880, RZ ;  /* 0x0000888002047816 */ /* 0x001fca00000000ff */
[----:B------:R-:W-:-:S07]  /*4ff70*/  IMAD R3, R4, R17, RZ ;  /* 0x0000001104037224 */ /* 0x000fce00078e02ff */
.L_x_1387:
[----:B------:R-:W-:Y:S05]  /*4ff80*/  BSYNC B1 ;  /* 0x0000000000017941 */ /* 0x000fea0003800000 */
.L_x_1386:
        /* <DEDUP_REMOVED lines=9> */
.L_x_1389:
[----:B------:R-:W-:Y:S05]  /*50020*/  BSYNC B1 ;  /* 0x0000000000017941 */ /* 0x000fea0003800000 */
.L_x_1388:
        /* <DEDUP_REMOVED lines=13> */
.L_x_1391:
[----:B------:R-:W-:Y:S05]  /*50100*/  BSYNC B1 ;  /* 0x0000000000017941 */ /* 0x000fea0003800000 */
.L_x_1390:
[----:B------:R-:W-:Y:S01]  /*50110*/  @!P2 IMAD R35, R35, R16, R3 ;  /* 0x000000102323a224 */ /* 0x000fe200078e0203 */
[----:B------:R-:W-:Y:S04]  /*50120*/  BSSY B1, `(.L_x_1392) ;  /* 0x0000006000017945 */ /* 0x000fe80003800000 */
[----:B------:R2:W-:Y:S01]  /*50130*/  @!P2 STG.E.U8 desc[UR46][R10.64+0xd1], R35 ;  /* 0x0000d1230a00a986 */ /* 0x0005e2000c10112e */
[----:B------:R-:W-:Y:S05]  /*50140*/  @P0 BRA `(.L_x_1393) ;  /* 0x00000000000c0947 */ /* 0x000fea0003800000 */
[----:B------:R-:W0:Y:S02]  /*50150*/  LDG.E.U8 R2, desc[UR46][R14.64+0xd8] ;  /* 0x0000d82e0e027981 */ /* 0x000e24000c1e1100 */
[----:B0-----:R-:W-:-:S05]  /*50160*/  PRMT R4, R2, 0x8880, RZ ;  /* 0x0000888002047816 */ /* 0x001fca00000000ff */
[----:B------:R-:W-:-:S07]  /*50170*/  IMAD R3, R4, R17, RZ ;  /* 0x0000001104037224 */ /* 0x000fce00078e02ff */
.L_x_1393:
[----:B------:R-:W-:Y:S05]  /*50180*/  BSYNC B1 ;  /* 0x0000000000017941 */ /* 0x000fea0003800000 */
.L_x_1392:
        /* <DEDUP_REMOVED lines=8> */
.L_x_1395:
[----:B------:R-:W-:Y:S05]  /*50210*/  BSYNC B1 ;  /* 0x0000000000017941 */ /* 0x000fea0003800000 */
.L_x_1394:
        /* <DEDUP_REMOVED lines=12> */
.L_x_1397:
[----:B------:R-:W-:Y:S05]  /*502e0*/  BSYNC B1 ;  /* 0x0000000000017941 */ /* 0x000fea0003800000 */
.L_x_1396:
        /* <DEDUP_REMOVED lines=8> */
.L_x_1399:
[----:B------:R-:W-:Y:S05]  /*50370*/  BSYNC B1 ;  /* 0x0000000000017941 */ /* 0x000fea0003800000 */
.L_x_1398:
        /* <DEDUP_REMOVED lines=11> */
.L_x_1401:
[----:B------:R-:W-:Y:S05]  /*50430*/  BSYNC B1 ;  /* 0x0000000000017941 */ /* 0x000fea0003800000 */
.L_x_1400:
        /* <DEDUP_REMOVED lines=8> */
.L_x_1403:
[----:B------:R-:W-:Y:S05]  /*504c0*/  BSYNC B1 ;  /* 0x0000000000017941 */ /* 0x000fea0003800000 */
.L_x_1402:
        /* <DEDUP_REMOVED lines=9> */
.L_x_1405:
[----:B------:R-:W-:Y:S05]  /*50560*/  BSYNC B1 ;  /* 0x0000000000017941 */ /* 0x000fea0003800000 */
.L_x_1404:
        /* <DEDUP_REMOVED lines=13> */
.L_x_1407:
[----:B------:R-:W-:Y:S05]  /*50640*/  BSYNC B1 ;  /* 0x0000000000017941 */ /* 0x000fea0003800000 */
.L_x_1406:
[----:B------:R-:W-:Y:S01]  /*50650*/  @!P2 IMAD R43, R43, R16, R3 ;  /* 0x000000102b2ba224 */ /* 0x000fe200078e0203 */
[----:B------:R-:W-:Y:S04]  /*50660*/  BSSY B1, `(.L_x_1408) ;  /* 0x0000006000017945 */ /* 0x000fe80003800000 */
[----:B------:R2:W-:Y:S01]  /*50670*/  @!P2 STG.E.U8 desc[UR46][R10.64+0xe1], R43 ;  /* 0x0000e12b0a00a986 */ /* 0x0005e2000c10112e */
[----:B------:R-:W-:Y:S05]  /*50680*/  @P1 BRA `(.L_x_1409) ;  /* 0x00000000000c1947 */ /* 0x000fea0003800000 */
[----:B------:R-:W0:Y:S02]  /*50690*/  LDG.E.U8 R2, desc[UR46][R14.64+0xe8] ;  /* 0x0000e82e0e027981 */ /* 0x000e24000c1e1100 */
[----:B0-----:R-:W-:-:S05]  /*506a0*/  PRMT R4, R2, 0x8880, RZ ;  /* 0x0000888002047816 */ /* 0x001fca00000000ff */
[----:B------:R-:W-:-:S07]  /*506b0*/  IMAD R3, R4, R17, RZ ;  /* 0x0000001104037224 */ /* 0x000fce00078e02ff */
.L_x_1409:
[----:B------:R-:W-:Y:S05]  /*506c0*/  BSYNC B1 ;  /* 0x0000000000017941 */ /* 0x000fea0003800000 */
.L_x_1408:
        /* <DEDUP_REMOVED lines=8> */
.L_x_1411:
[----:B------:R-:W-:Y:S05]  /*50750*/  BSYNC B1 ;  /* 0x0000000000017941 */ /* 0x000fea0003800000 */
.L_x_1410:
        /* <DEDUP_REMOVED lines=12> */
.L_x_1413:
[----:B------:R-:W-:Y:S05]  /*50820*/  BSYNC B1 ;  /* 0x0000000000017941 */ /* 0x000fea0003800000 */
.L_x_1412:
        /* <DEDUP_REMOVED lines=8> */
.L_x_1415:
[----:B------:R-:W-:Y:S05]  /*508b0*/  BSYNC B1 ;  /* 0x0000000000017941 */ /* 0x000fea0003800000 */
.L_x_1414:
        /* <DEDUP_REMOVED lines=11> */
.L_x_1417:
[----:B------:R-:W-:Y:S05]  /*50970*/  BSYNC B1 ;  /* 0x0000000000017941 */ /* 0x000fea0003800000 */
.L_x_1416:
        /* <DEDUP_REMOVED lines=8> */
.L_x_1419:
[----:B------:R-:W-:Y:S05]  /*50a00*/  BSYNC B1 ;  /* 0x0000000000017941 */ /* 0x000fea0003800000 */
.L_x_1418:
        /* <DEDUP_REMOVED lines=9> */
.L_x_1421:
[----:B------:R-:W-:Y:S05]  /*50aa0*/  BSYNC B1 ;  /* 0x0000000000017941 */ /* 0x000fea0003800000 */
.L_x_1420:
        /* <DEDUP_REMOVED lines=13> */
.L_x_1423:
[----:B------:R-:W-:Y:S05]  /*50b80*/  BSYNC B1 ;  /* 0x0000000000017941 */ /* 0x000fea0003800000 */
.L_x_1422:
[----:B------:R-:W-:Y:S01]  /*50b90*/  @!P2 IMAD R51, R51, R16, R3 ;  /* 0x000000103333a224 */ /* 0x000fe200078e0203 */
[----:B------:R-:W-:Y:S04]  /*50ba0*/  BSSY B1, `(.L_x_1424) ;  /* 0x0000006000017945 */ /* 0x000fe80003800000 */
[----:B------:R2:W-:Y:S01]  /*50bb0*/  @!P2 STG.E.U8 desc[UR46][R10.64+0xf1], R51 ;  /* 0x0000f1330a00a986 */ /* 0x0005e2000c10112e */
[----:B------:R-:W-:Y:S05]  /*50bc0*/  @P0 BRA `(.L_x_1425) ;  /* 0x00000000000c0947 */ /* 0x000fea0003800000 */
[----:B------:R-:W0:Y:S02]  /*50bd0*/  LDG.E.U8 R2, desc[UR46][R14.64+0xf8] ;  /* 0x0000f82e0e027981 */ /* 0x000e24000c1e1100 */
[----:B0-----:R-:W-:-:S05]  /*50be0*/  PRMT R4, R2, 0x8880, RZ ;  /* 0x0000888002047816 */ /* 0x001fca00000000ff */
[----:B------:R-:W-:-:S07]  /*50bf0*/  IMAD R3, R4, R17, RZ ;  /* 0x0000001104037224 */ /* 0x000fce00078e02ff */
.L_x_1425:
[----:B------:R-:W-:Y:S05]  /*50c00*/  BSYNC B1 ;  /* 0x0000000000017941 */ /* 0x000fea0003800000 */
.L_x_1424:
        /* <DEDUP_REMOVED lines=8> */
.L_x_1427:
[----:B------:R-:W-:Y:S05]  /*50c90*/  BSYNC B1 ;  /* 0x0000000000017941 */ /* 0x000fea0003800000 */
.L_x_1426:
        /* <DEDUP_REMOVED lines=12> */
.L_x_1429:
[----:B------:R-:W-:Y:S05]  /*50d60*/  BSYNC B1 ;  /* 0x0000000000017941 */ /* 0x000fea0003800000 */
.L_x_1428:
        /* <DEDUP_REMOVED lines=8> */
.L_x_1431:
[----:B------:R-:W-:Y:S05]  /*50df0*/  BSYNC B1 ;  /* 0x0000000000017941 */ /* 0x000fea0003800000 */
.L_x_1430:
        /* <DEDUP_REMOVED lines=11> */
.L_x_1433:
[----:B------:R-:W-:Y:S05]  /*50eb0*/  BSYNC B1 ;  /* 0x0000000000017941 */ /* 0x000fea0003800000 */
.L_x_1432:
        /* <DEDUP_REMOVED lines=8> */
.L_x_1435:
[----:B------:R-:W-:Y:S05]  /*50f40*/  BSYNC B1 ;  /* 0x0000000000017941 */ /* 0x000fea0003800000 */
.L_x_1434:
        /* <DEDUP_REMOVED lines=9> */
.L_x_1437:
[----:B------:R-:W-:Y:S05]  /*50fe0*/  BSYNC B1 ;  /* 0x0000000000017941 */ /* 0x000fea0003800000 */
.L_x_1436:
        /* <DEDUP_REMOVED lines=13> */
.L_x_1439:
[----:B------:R-:W-:Y:S05]  /*510c0*/  BSYNC B1 ;  /* 0x0000000000017941 */ /* 0x000fea0003800000 */
.L_x_1438:
[----:B------:R-:W-:Y:S01]  /*510d0*/  @!P2 IMAD R59, R59, R16, R3 ;  /* 0x000000103b3ba224 */ /* 0x000fe200078e0203 */
[----:B------:R-:W-:Y:S04]  /*510e0*/  BSSY B1, `(.L_x_1440) ;  /* 0x0000006000017945 */ /* 0x000fe80003800000 */
[----:B------:R2:W-:Y:S01]  /*510f0*/  @!P2 STG.E.U8 desc[UR46][R10.64+0x101], R59 ;  /* 0x0001013b0a00a986 */ /* 0x0005e2000c10112e */
[----:B------:R-:W-:Y:S05]  /*51100*/  @P1 BRA `(.L_x_1441) ;  /* 0x00000000000c1947 */ /* 0x000fea0003800000 */
[----:B------:R-:W0:Y:S02]  /*51110*/  LDG.E.U8 R2, desc[UR46][R14.64+0x108] ;  /* 0x0001082e0e027981 */ /* 0x000e24000c1e1100 */
[----:B0-----:R-:W-:-:S05]  /*51120*/  PRMT R4, R2, 0x8880, RZ ;  /* 0x0000888002047816 */ /* 0x001fca00000000ff */
[----:B------:R-:W-:-:S07]  /*51130*/  IMAD R3, R4, R17, RZ ;  /* 0x0000001104037224 */ /* 0x000fce00078e02ff */
.L_x_1441:
[----:B------:R-:W-:Y:S05]  /*51140*/  BSYNC B1 ;  /* 0x0000000000017941 */ /* 0x000fea0003800000 */
.L_x_1440:
        /* <DEDUP_REMOVED lines=8> */
.L_x_1443:
[----:B------:R-:W-:Y:S05]  /*511d0*/  BSYNC B1 ;  /* 0x0000000000017941 */ /* 0x000fea0003800000 */
.L_x_1442:
        /* <DEDUP_REMOVED lines=12> */
.L_x_1445:
[----:B------:R-:W-:Y:S05]  /*512a0*/  BSYNC B1 ;  /* 0x0000000000017941 */ /* 0x000fea0003800000 */
.L_x_1444:
        /* <DEDUP_REMOVED lines=8> */
.L_x_1447:
[----:B------:R-:W-:Y:S05]  /*51330*/  BSYNC B1 ;  /* 0x0000000000017941 */ /* 0x000fea0003800000 */
.L_x_1446:
        /* <DEDUP_REMOVED lines=11> */
.L_x_1449:
[----:B------:R-:W-:Y:S05]  /*513f0*/  BSYNC B1 ;  /* 0x0000000000017941 */ /* 0x000fea0003800000 */
.L_x_1448:
        /* <DEDUP_REMOVED lines=8> */
.L_x_1451:
[----:B------:R-:W-:Y:S05]  /*51480*/  BSYNC B1 ;  /* 0x0000000000017941 */ /* 0x000fea0003800000 */
.L_x_1450:
        /* <DEDUP_REMOVED lines=9> */
.L_x_1453:
[----:B------:R-:W-:Y:S05]  /*51520*/  BSYNC B1 ;  /* 0x0000000000017941 */ /* 0x000fea0003800000 */
.L_x_1452:
        /* <DEDUP_REMOVED lines=13> */
.L_x_1455:
[----:B------:R-:W-:Y:S05]  /*51600*/  BSYNC B1 ;  /* 0x0000000000017941 */ /* 0x000fea0003800000 */
.L_x_1454:
[----:B------:R-:W-:Y:S01]  /*51610*/  @!P2 IMAD R67, R67, R16, R3 ;  /* 0x000000104343a224 */ /* 0x000fe200078e0203 */
[----:B------:R-:W-:Y:S04]  /*51620*/  BSSY B1, `(.L_x_1456) ;  /* 0x0000006000017945 */ /* 0x000fe80003800000 */
[----:B------:R2:W-:Y:S01]  /*51630*/  @!P2 STG.E.U8 desc[UR46][R10.64+0x111], R67 ;  /* 0x000111430a00a986 */ /* 0x0005e2000c10112e */
[----:B------:R-:W-:Y:S05]  /*51640*/  @P0 BRA `(.L_x_1457) ;  /* 0x00000000000c0947 */ /* 0x000fea0003800000 */
[----:B------:R-:W0:Y:S02]  /*51650*/  LDG.E.U8 R2, desc[UR46][R14.64+0x118] ;  /* 0x0001182e0e027981 */ /* 0x000e24000c1e1100 */
[----:B0-----:R-:W-:-:S05]  /*51660*/  PRMT R4, R2, 0x8880, RZ ;  /* 0x0000888002047816 */ /* 0x001fca00000000ff */
[----:B------:R-:W-:-:S07]  /*51670*/  IMAD R3, R4, R17, RZ ;  /* 0x0000001104037224 */ /* 0x000fce00078e02ff */
.L_x_1457:
[----:B------:R-:W-:Y:S05]  /*51680*/  BSYNC B1 ;  /* 0x0000000000017941 */ /* 0x000fea0003800000 */
.L_x_1456:
        /* <DEDUP_REMOVED lines=8> */
.L_x_1459:
[----:B------:R-:W-:Y:S05]  /*51710*/  BSYNC B1 ;  /* 0x0000000000017941 */ /* 0x000fea0003800000 */
.L_x_1458:
        /* <DEDUP_REMOVED lines=12> */
.L_x_1461:
[----:B------:R-:W-:Y:S05]  /*517e0*/  BSYNC B1 ;  /* 0x0000000000017941 */ /* 0x000fea0003800000 */
.L_x_1460:
        /* <DEDUP_REMOVED lines=8> */
.L_x_1463:
[----:B------:R-:W-:Y:S05]  /*51870*/  BSYNC B1 ;  /* 0x0000000000017941 */ /* 0x000fea0003800000 */
.L_x_1462:
        /* <DEDUP_REMOVED lines=11> */
.L_x_1465:
[----:B------:R-:W-:Y:S05]  /*51930*/  BSYNC B1 ;  /* 0x0000000000017941 */ /* 0x000fea0003800000 */
.L_x_1464:
        /* <DEDUP_REMOVED lines=8> */
.L_x_1467:
[----:B------:R-:W-:Y:S05]  /*519c0*/  BSYNC B1 ;  /* 0x0000000000017941 */ /* 0x000fea0003800000 */
.L_x_1466:
        /* <DEDUP_REMOVED lines=9> */
.L_x_1469:
[----:B------:R-:W-:Y:S05]  /*51a60*/  BSYNC B1 ;  /* 0x0000000000017941 */ /* 0x000fea0003800000 */
.L_x_1468:
        /* <DEDUP_REMOVED lines=13> */
.L_x_1471:
[----:B------:R-:W-:Y:S05]  /*51b40*/  BSYNC B1 ;  /* 0x0000000000017941 */ /* 0x000fea0003800000 */
.L_x_1470:
[----:B------:R-:W-:Y:S01]  /*51b50*/  @!P2 IMAD R75, R75, R16, R3 ;  /* 0x000000104b4ba224 */ /* 0x000fe200078e0203 */
[----:B------:R-:W-:Y:S04]  /*51b60*/  BSSY B1, `(.L_x_1472) ;  /* 0x0000006000017945 */ /* 0x000fe80003800000 */
[----:B------:R2:W-:Y:S01]  /*51b70*/  @!P2 STG.E.U8 desc[UR46][R10.64+0x121], R75 ;  /* 0x0001214b0a00a986 */ /* 0x0005e2000c10112e */
[----:B------:R-:W-:Y:S05]  /*51b80*/  @P1 BRA `(.L_x_1473) ;  /* 0x00000000000c1947 */ /* 0x000fea0003800000 */
[----:B------:R-:W0:Y:S02]  /*51b90*/  LDG.E.U8 R2, desc[UR46][R14.64+0x128] ;  /* 0x0001282e0e027981 */ /* 0x000e24000c1e1100 */
[----:B0-----:R-:W-:-:S05]  /*51ba0*/  PRMT R4, R2, 0x8880, RZ ;  /* 0x0000888002047816 */ /* 0x001fca00000000ff */
[----:B------:R-:W-:-:S07]  /*51bb0*/  IMAD R3, R4, R17, RZ ;  /* 0x0000001104037224 */ /* 0x000fce00078e02ff */
.L_x_1473:
[----:B------:R-:W-:Y:S05]  /*51bc0*/  BSYNC B1 ;  /* 0x0000000000017941 */ /* 0x000fea0003800000 */
.L_x_1472:
        /* <DEDUP_REMOVED lines=8> */
.L_x_1475:
[----:B------:R-:W-:Y:S05]  /*51c50*/  BSYNC B1 ;  /* 0x0000000000017941 */ /* 0x000fea0003800000 */
.L_x_1474:
        /* <DEDUP_REMOVED lines=12> */
.L_x_1477:
[----:B------:R-:W-:Y:S05]  /*51d20*/  BSYNC B1 ;  /* 0x0000000000017941 */ /* 0x000fea0003800000 */
.L_x_1476:
        /* <DEDUP_REMOVED lines=8> */
.L_x_1479:
[----:B------:R-:W-:Y:S05]  /*51db0*/  BSYNC B1 ;  /* 0x0000000000017941 */ /* 0x000fea0003800000 */
.L_x_1478:
        /* <DEDUP_REMOVED lines=11> */
.L_x_1481:
[----:B------:R-:W-:Y:S05]  /*51e70*/  BSYNC B1 ;  /* 0x0000000000017941 */ /* 0x000fea0003800000 */
.L_x_1480:
        /* <DEDUP_REMOVED lines=8> */
.L_x_1483:
[----:B------:R-:W-:Y:S05]  /*51f00*/  BSYNC B1 ;  /* 0x0000000000017941 */ /* 0x000fea0003800000 */
.L_x_1482:
        /* <DEDUP_REMOVED lines=9> */
.L_x_1485:
[----:B------:R-:W-:Y:S05]  /*51fa0*/  BSYNC B1 ;  /* 0x0000000000017941 */ /* 0x000fea0003800000 */
.L_x_1484:
        /* <DEDUP_REMOVED lines=13> */
.L_x_1487:
[----:B------:R-:W-:Y:S05]  /*52080*/  BSYNC B1 ;  /* 0x0000000000017941 */ /* 0x000fea0003800000 */
.L_x_1486:
[----:B------:R-:W-:Y:S01]  /*52090*/  @!P2 IMAD R83, R83, R16, R3 ;  /* 0x000000105353a224 */ /* 0x000fe200078e0203 */
[----:B------:R-:W-:Y:S04]  /*520a0*/  BSSY B1, `(.L_x_1488) ;  /* 0x0000006000017945 */ /* 0x000fe80003800000 */
[----:B------:R2:W-:Y:S01]  /*520b0*/  @!P2 STG.E.U8 desc[UR46][R10.64+0x131], R83 ;  /* 0x000131530a00a986 */ /* 0x0005e2000c10112e */
[----:B------:R-:W-:Y:S05]  /*520c0*/  @P0 BRA `(.L_x_1489) ;  /* 0x00000000000c0947 */ /* 0x000fea0003800000 */
[----:B------:R-:W0:Y:S02]  /*520d0*/  LDG.E.U8 R2, desc[UR46][R14.64+0x138] ;  /* 0x0001382e0e027981 */ /* 0x000e24000c1e1100 */
[----:B0-----:R-:W-:-:S05]  /*520e0*/  PRMT R4, R2, 0x8880, RZ ;  /* 0x0000888002047816 */ /* 0x001fca00000000ff */
[----:B------:R-:W-:-:S07]  /*520f0*/  IMAD R3, R4, R17, RZ ;  /* 0x0000001104037224 */ /* 0x000fce00078e02ff */
.L_x_1489:
[----:B------:R-:W-:Y:S05]  /*52100*/  BSYNC B1 ;  /* 0x0000000000017941 */ /* 0x000fea0003800000 */
.L_x_1488:
        /* <DEDUP_REMOVED lines=8> */
.L_x_1491:
[----:B------:R-:W-:Y:S05]  /*52190*/  BSYNC B1 ;  /* 0x0000000000017941 */ /* 0x000fea0003800000 */
.L_x_1490:
        /* <DEDUP_REMOVED lines=12> */
.L_x_1493:
[----:B------:R-:W-:Y:S05]  /*52260*/  BSYNC B1 ;  /* 0x0000000000017941 */ /* 0x000fea0003800000 */
.L_x_1492:
        /* <DEDUP_REMOVED lines=8> */
.L_x_1495:
[----:B------:R-:W-:Y:S05]  /*522f0*/  BSYNC B1 ;  /* 0x0000000000017941 */ /* 0x000fea0003800000 */
.L_x_1494:
        /* <DEDUP_REMOVED lines=11> */
.L_x_1497:
[----:B------:R-:W-:Y:S05]  /*523b0*/  BSYNC B1 ;  /* 0x0000000000017941 */ /* 0x000fea0003800000 */
.L_x_1496:
        /* <DEDUP_REMOVED lines=8> */
.L_x_1499:
[----:B------:R-:W-:Y:S05]  /*52440*/  BSYNC B1 ;  /* 0x0000000000017941 */ /* 0x000fea0003800000 */
.L_x_1498:
        /* <DEDUP_REMOVED lines=9> */
.L_x_1501:
[----:B------:R-:W-:Y:S05]  /*524e0*/  BSYNC B1 ;  /* 0x0000000000017941 */ /* 0x000fea0003800000 */
.L_x_1500:
        /* <DEDUP_REMOVED lines=13> */
.L_x_1503:
[----:B------:R-:W-:Y:S05]  /*525c0*/  BSYNC B1 ;  /* 0x0000000000017941 */ /* 0x000fea0003800000 */
.L_x_1502:
[----:B------:R-:W-:Y:S01]  /*525d0*/  @!P2 IMAD R91, R91, R16, R3 ;  /* 0x000000105b5ba224 */ /* 0x000fe200078e0203 */
[----:B------:R-:W-:Y:S04]  /*525e0*/  BSSY B1, `(.L_x_1504) ;  /* 0x0000006000017945 */ /* 0x000fe80003800000 */
[----:B------:R2:W-:Y:S01]  /*525f0*/  @!P2 STG.E.U8 desc[UR46][R10.64+0x141], R91 ;  /* 0x0001415b0a00a986 */ /* 0x0005e2000c10112e */
[----:B------:R-:W-:Y:S05]  /*52600*/  @P1 BRA `(.L_x_1505) ;  /* 0x00000000000c1947 */ /* 0x000fea0003800000 */
[----:B------:R-:W0:Y:S02]  /*52610*/  LDG.E.U8 R2, desc[UR46][R14.64+0x148] ;  /* 0x0001482e0e027981 */ /* 0x000e24000c1e1100 */
[----:B0-----:R-:W-:-:S05]  /*52620*/  PRMT R4, R2, 0x8880, RZ ;  /* 0x0000888002047816 */ /* 0x001fca00000000ff */
[----:B------:R-:W-:-:S07]  /*52630*/  IMAD R3, R4, R17, RZ ;  /* 0x0000001104037224 */ /* 0x000fce00078e02ff */
.L_x_1505:
[----:B------:R-:W-:Y:S05]  /*52640*/  BSYNC B1 ;  /* 0x0000000000017941 */ /* 0x000fea0003800000 */
.L_x_1504:
        /* <DEDUP_REMOVED lines=8> */
.L_x_1507:
[----:B------:R-:W-:Y:S05]  /*526d0*/  BSYNC B1 ;  /* 0x0000000000017941 */ /* 0x000fea0003800000 */
.L_x_1506:
        /* <DEDUP_REMOVED lines=12> */
.L_x_1509:
[----:B------:R-:W-:Y:S05]  /*527a0*/  BSYNC B1 ;  /* 0x0000000000017941 */ /* 0x000fea0003800000 */
.L_x_1508:
        /* <DEDUP_REMOVED lines=8> */
.L_x_1511:
[----:B------:R-:W-:Y:S05]  /*52830*/  BSYNC B1 ;  /* 0x0000000000017941 */ /* 0x000fea0003800000 */
.L_x_1510:
        /* <DEDUP_REMOVED lines=11> */
.L_x_1513:
[----:B------:R-:W-:Y:S05]  /*528f0*/  BSYNC B1 ;  /* 0x0000000000017941 */ /* 0x000fea0003800000 */
.L_x_1512:
        /* <DEDUP_REMOVED lines=8> */
.L_x_1515:
[----:B------:R-:W-:Y:S05]  /*52980*/  BSYNC B1 ;  /* 0x0000000000017941 */ /* 0x000fea0003800000 */
.L_x_1514:
        /* <DEDUP_REMOVED lines=9> */
.L_x_1517:
[----:B------:R-:W-:Y:S05]  /*52a20*/  BSYNC B1 ;  /* 0x0000000000017941 */ /* 0x000fea0003800000 */
.L_x_1516:
        /* <DEDUP_REMOVED lines=13> */
.L_x_1519:
[----:B------:R-:W-:Y:S05]  /*52b00*/  BSYNC B1 ;  /* 0x0000000000017941 */ /* 0x000fea0003800000 */
.L_x_1518:
[----:B------:R-:W-:Y:S01]  /*52b10*/  @!P2 IMAD R99, R99, R16, R3 ;  /* 0x000000106363a224 */ /* 0x000fe200078e0203 */
[----:B------:R-:W-:Y:S04]  /*52b20*/  BSSY B1, `(.L_x_1520) ;  /* 0x0000006000017945 */ /* 0x000fe80003800000 */
[----:B------:R2:W-:Y:S01]  /*52b30*/  @!P2 STG.E.U8 desc[UR46][R10.64+0x151], R99 ;  /* 0x000151630a00a986 */ /* 0x0005e2000c10112e */
[----:B------:R-:W-:Y:S05]  /*52b40*/  @P0 BRA `(.L_x_1521) ;  /* 0x00000000000c0947 */ /* 0x000fea0003800000 */
[----:B------:R-:W0:Y:S02]  /*52b50*/  LDG.E.U8 R2, desc[UR46][R14.64+0x158] ;  /* 0x0001582e0e027981 */ /* 0x000e24000c1e1100 */
[----:B0-----:R-:W-:-:S05]  /*52b60*/  PRMT R4, R2, 0x8880, RZ ;  /* 0x0000888002047816 */ /* 0x001fca00000000ff */
[----:B------:R-:W-:-:S07]  /*52b70*/  IMAD R3, R4, R17, RZ ;  /* 0x0000001104037224 */ /* 0x000fce00078e02ff */
.L_x_1521:
[----:B------:R-:W-:Y:S05]  /*52b80*/  BSYNC B1 ;  /* 0x0000000000017941 */ /* 0x000fea0003800000 */
.L_x_1520:
        /* <DEDUP_REMOVED lines=8> */
.L_x_1523:
[----:B------:R-:W-:Y:S05]  /*52c10*/  BSYNC B1 ;  /* 0x0000000000017941 */ /* 0x000fea0003800000 */
.L_x_1522:
        /* <DEDUP_REMOVED lines=12> */
.L_x_1525:
[----:B------:R-:W-:Y:S05]  /*52ce0*/  BSYNC B1 ;  /* 0x0000000000017941 */ /* 0x000fea0003800000 */
.L_x_1524:
        /* <DEDUP_REMOVED lines=8> */
.L_x_1527:
[----:B------:R-:W-:Y:S05]  /*52d70*/  BSYNC B1 ;  /* 0x0000000000017941 */ /* 0x000fea0003800000 */
.L_x_1526:
        /* <DEDUP_REMOVED lines=11> */
.L_x_1529:
[----:B------:R-:W-:Y:S05]  /*52e30*/  BSYNC B1 ;  /* 0x0000000000017941 */ /* 0x000fea0003800000 */
.L_x_1528:
        /* <DEDUP_REMOVED lines=8> */
.L_x_1531:
[----:B------:R-:W-:Y:S05]  /*52ec0*/  BSYNC B1 ;  /* 0x0000000000017941 */ /* 0x000fea0003800000 */
.L_x_1530:
        /* <DEDUP_REMOVED lines=9> */
.L_x_1533:
[----:B------:R-:W-:Y:S05]  /*52f60*/  BSYNC B1 ;  /* 0x0000000000017941 */ /* 0x000fea0003800000 */
.L_x_1532:
        /* <DEDUP_REMOVED lines=13> */
.L_x_1535:
[----:B------:R-:W-:Y:S05]  /*53040*/  BSYNC B1 ;  /* 0x0000000000017941 */ /* 0x000fea0003800000 */
.L_x_1534:
[----:B------:R-:W-:Y:S01]  /*53050*/  @!P2 IMAD R107, R107, R16, R3 ;  /* 0x000000106b6ba224 */ /* 0x000fe200078e0203 */
[----:B------:R-:W-:Y:S04]  /*53060*/  BSSY B1, `(.L_x_1536) ;  /* 0x0000006000017945 */ /* 0x000fe80003800000 */
[----:B------:R2:W-:Y:S01]  /*53070*/  @!P2 STG.E.U8 desc[UR46][R10.64+0x161], R107 ;  /* 0x0001616b0a00a986 */ /* 0x0005e2000c10112e */
[----:B------:R-:W-:Y:S05]  /*53080*/  @P1 BRA `(.L_x_1537) ;  /* 0x00000000000c1947 */ /* 0x000fea0003800000 */
[----:B------:R-:W0:Y:S02]  /*53090*/  LDG.E.U8 R2, desc[UR46][R14.64+0x168] ;  /* 0x0001682e0e027981 */ /* 0x000e24000c1e1100 */
[----:B0-----:R-:W-:-:S05]  /*530a0*/  PRMT R4, R2, 0x8880, RZ ;  /* 0x0000888002047816 */ /* 0x001fca00000000ff */
[----:B------:R-:W-:-:S07]  /*530b0*/  IMAD R3, R4, R17, RZ ;  /* 0x0000001104037224 */ /* 0x000fce00078e02ff */
.L_x_1537:
[----:B------:R-:W-:Y:S05]  /*530c0*/  BSYNC B1 ;  /* 0x0000000000017941 */ /* 0x000fea0003800000 */
.L_x_1536:
        /* <DEDUP_REMOVED lines=8> */
.L_x_1539:
[----:B------:R-:W-:Y:S05]  /*53150*/  BSYNC B1 ;  /* 0x0000000000017941 */ /* 0x000fea0003800000 */
.L_x_1538:
[----:B------:R-:W-:Y:S01]  /*53160*/  @!P6 IMAD R109, R109, R16, R3 ;  /* 0x000000106d6de224 */ /* 0x000fe200078e0203 */
[----:B------:R-:W-:Y:S01]  /*53170*/  @!P0 IADD3 R6, P2, R8, UR44, RZ ;  /* 0x0000002c08068c10 */ /* 0x000fe2000ff5e0ff */
[----:B0-----:R-:W-:Y:S01]  /*53180*/  @!P6 IMAD.MOV.U32 R4, RZ, RZ, R8 ;  /* 0x000000ffff04e224 */ /* 0x001fe200078e0008 */
[----:B------:R-:W-:Y:S01]  /*53190*/  BSSY B1, `(.L_x_1540) ;  /* 0x000000a000017945 */ /* 0x000fe20003800000 */
[C---:B------:R-:W-:Y:S02]  /*531a0*/  ISETP.LT.OR P1, PT, R0.reuse, 0x171, !P4 ;  /* 0x000001710000780c */ /* 0x040fe40006721670 */
[----:B------:R-:W-:Y:S01]  /*531b0*/  @!P0 IADD3.X R7, R5, UR43, RZ, P2, !PT ;  /* 0x0000002b05078c10 */ /* 0x000fe200097fe4ff */
[----:B------:R0:W-:Y:S01]  /*531c0*/  @!P6 STG.E.U8 desc[UR46][R4.64+0x169], R109 ;  /* 0x0001696d0400e986 */ /* 0x0001e2000c10112e */
[----:B------:R-:W-:Y:S02]  /*531d0*/  ISETP.LT.OR P6, PT, R0, 0x171, !P3 ;  /* 0x000001710000780c */ /* 0x000fe40005fc1670 */
[----:B--2---:R-:W-:Y:S01]  /*531e0*/  @!P5 IADD3 R10, P2, R8, UR44, RZ ;  /* 0x0000002c080adc10 */ /* 0x004fe2000ff5e0ff */
[----:B------:R-:W-:-:S12]  /*531f0*/  @P0 BRA `(.L_x_1541) ;  /* 0x00000000000c0947 */ /* 0x000fd80003800000 */
[----:B------:R-:W0:Y:S02]  /*53200*/  LDG.E.U8 R2, desc[UR46][R22.64+0x168] ;  /* 0x0001682e16027981 */ /* 0x000e24000c1e1100 */
[----:B0-----:R-:W-:-:S05]  /*53210*/  PRMT R4, R2, 0x8880, RZ ;  /* 0x0000888002047816 */ /* 0x001fca00000000ff */
[----:B------:R-:W-:-:S07]  /*53220*/  IMAD R3, R4, R17, RZ ;  /* 0x0000001104037224 */ /* 0x000fce00078e02ff */
.L_x_1541:
[----:B------:R-:W-:Y:S05]  /*53230*/  BSYNC B1 ;  /* 0x0000000000017941 */ /* 0x000fea0003800000 */
.L_x_1540:
        /* <DEDUP_REMOVED lines=8> */
.L_x_1543:
[----:B------:R-:W-:Y:S05]  /*532c0*/  BSYNC B1 ;  /* 0x0000000000017941 */ /* 0x000fea0003800000 */
.L_x_1542:
[----:B------:R-:W-:Y:S01]  /*532d0*/  @!P5 IMAD R111, R111, R16, R3 ;  /* 0x000000106f6fd224 */ /* 0x000fe200078e0203 */
[----:B------:R-:W-:Y:S04]  /*532e0*/  BSSY B1, `(.L_x_1544) ;  /* 0x0000006000017945 */ /* 0x000fe80003800000 */
[----:B------:R2:W-:Y:S01]  /*532f0*/  @!P5 STG.E.U8 desc[UR46][R10.64+0x169], R111 ;  /* 0x0001696f0a00d986 */ /* 0x0005e2000c10112e */
[----:B------:R-:W-:Y:S05]  /*53300*/  @P6 BRA `(.L_x_1545) ;  /* 0x00000000000c6947 */ /* 0x000fea0003800000 */
[----:B------:R-:W0:Y:S02]  /*53310*/  LDG.E.U8 R2, desc[UR46][R14.64+0x170] ;  /* 0x0001702e0e027981 */ /* 0x000e24000c1e1100 */
[----:B0-----:R-:W-:-:S05]  /*53320*/  PRMT R4, R2, 0x8880, RZ ;  /* 0x0000888002047816 */ /* 0x001fca00000000ff */
[----:B------:R-:W-:-:S07]  /*53330*/  IMAD R3, R4, R17, RZ ;  /* 0x0000001104037224 */ /* 0x000fce00078e02ff */
.L_x_1545:
[----:B------:R-:W-:Y:S05]  /*53340*/  BSYNC B1 ;  /* 0x0000000000017941 */ /* 0x000fea0003800000 */
.L_x_1544:
[----:B------:R-:W-:Y:S01]  /*53350*/  ISETP.LT.OR P5, PT, R0, 0x172, !P3 ;  /* 0x000001720000780c */ /* 0x000fe20005fa1670 */
[----:B--2---:R-:W-:Y:S01]  /*53360*/  @!P6 IMAD R11, R112, R16, R3 ;  /* 0x00000010700be224 */ /* 0x004fe200078e0203 */
[----:B------:R-:W-:Y:S01]  /*53370*/  BSSY B1, `(.L_x_1546) ;  /* 0x000000a000017945 */ /* 0x000fe20003800000 */
[----:B0-----:R-:W-:Y:S01]  /*53380*/  @!P6 IMAD.MOV.U32 R4, RZ, RZ, R8 ;  /* 0x000000ffff04e224 */ /* 0x001fe200078e0008 */
[C---:B------:R-:W-:Y:S02]  /*53390*/  ISETP.LT.OR P2, PT, R0.reuse, 0x172, !P4 ;  /* 0x000001720000780c */ /* 0x040fe40006741670 */
[----:B------:R-:W-:Y:S02]  /*533a0*/  ISETP.LT.OR P0, PT, R0, 0x179, !P4 ;  /* 0x000001790000780c */ /* 0x000fe40006701670 */
[----:B------:R0:W-:Y:S01]  /*533b0*/  @!P6 STG.E.U8 desc[UR46][R4.64+0x170], R11 ;  /* 0x0001700b0400e986 */ /* 0x0001e2000c10112e */
[----:B-1----:R-:W-:-:S04]  /*533c0*/  @!P1 IADD3 R6, P6, R8, UR44, RZ ;  /* 0x0000002c08069c10 */ /* 0x002fc8000ffde0ff */
[----:B------:R-:W-:Y:S09]  /*533d0*/  @P5 BRA `(.L_x_1547) ;  /* 0x00000000000c5947 */ /* 0x000ff20003800000 */
[----:B------:R-:W0:Y:S02]  /*533e0*/  LDG.E.U8 R2, desc[UR46][R14.64+0x171] ;  /* 0x0001712e0e027981 */ /* 0x000e24000c1e1100 */
[----:B0-----:R-:W-:-:S05]  /*533f0*/  PRMT R4, R2, 0x8880, RZ ;  /* 0x0000888002047816 */ /* 0x001fca00000000ff */
[----:B------:R-:W-:-:S07]  /*53400*/  IMAD R3, R4, R17, RZ ;  /* 0x0000001104037224 */ /* 0x000fce00078e02ff */
.L_x_1547:
[----:B------:R-:W-:Y:S05]  /*53410*/  BSYNC B1 ;  /* 0x0000000000017941 */ /* 0x000fea0003800000 */
.L_x_1546:
        /* <DEDUP_REMOVED lines=9> */
.L_x_1549:
[----:B------:R-:W-:Y:S05]  /*534b0*/  BSYNC B1 ;  /* 0x0000000000017941 */ /* 0x000fea0003800000 */
.L_x_1548:
[----:B------:R-:W-:Y:S01]  /*534c0*/  @!P1 IMAD R13, R114, R16, R3 ;  /* 0x00000010720d9224 */ /* 0x000fe200078e0203 */
[----:B------:R-:W-:Y:S01]  /*534d0*/  BSSY B1, `(.L_x_1550) ;  /* 0x000000b000017945 */ /* 0x000fe20003800000 */
[C---:B------:R-:W-:Y:S02]  /*534e0*/  ISETP.LT.OR P5, PT, R0.reuse, 0x179, !P3 ;  /* 0x000001790000780c */ /* 0x040fe40005fa1670 */
[----:B------:R-:W-:Y:S01]  /*534f0*/  ISETP.LT.OR P3, PT, R0, 0x17a, !P3 ;  /* 0x0000017a0000780c */ /* 0x000fe20005f61670 */
[----:B------:R1:W-:Y:S01]  /*53500*/  @!P1 STG.E.U8 desc[UR46][R6.64+0x170], R13 ;  /* 0x0001700d06009986 */ /* 0x0003e2000c10112e */
[C---:B------:R-:W-:Y:S02]  /*53510*/  @!P2 IADD3 R10, P1, R8.reuse, UR44, RZ ;  /* 0x0000002c080aac10 */ /* 0x040fe4000ff3e0ff */
[----:B------:R-:W-:Y:S02]  /*53520*/  @!P0 IADD3 R12, P6, R8, UR44, RZ ;  /* 0x0000002c080c8c10 */ /* 0x000fe4000ffde0ff */
[----:B------:R-:W-:Y:S01]  /*53530*/  @!P2 IADD3.X R11, R5, UR43, RZ, P1, !PT ;  /* 0x0000002b050bac10 */ /* 0x000fe20008ffe4ff */
[----:B------:R-:W-:Y:S10]  /*53540*/  @P2 BRA `(.L_x_1551) ;  /* 0x00000000000c2947 */ /* 0x000ff40003800000 */
[----:B------:R-:W0:Y:S02]  /*53550*/  LDG.E.U8 R2, desc[UR46][R22.64+0x171] ;  /* 0x0001712e16027981 */ /* 0x000e24000c1e1100 */
[----:B0-----:R-:W-:-:S05]  /*53560*/  PRMT R4, R2, 0x8880, RZ ;  /* 0x0000888002047816 */ /* 0x001fca00000000ff */
[----:B------:R-:W-:-:S07]  /*53570*/  IMAD R3, R4, R17, RZ ;  /* 0x0000001104037224 */ /* 0x000fce00078e02ff */
.L_x_1551:
[----:B------:R-:W-:Y:S05]  /*53580*/  BSYNC B1 ;  /* 0x0000000000017941 */ /* 0x000fea0003800000 */
.L_x_1550:
[----:B------:R-:W-:Y:S01]  /*53590*/  @!P2 IMAD R115, R115, R16, R3 ;  /* 0x000000107373a224 */ /* 0x000fe200078e0203 */
[----:B------:R-:W-:Y:S04]  /*535a0*/  BSSY B1, `(.L_x_1552) ;  /* 0x0000006000017945 */ /* 0x000fe80003800000 */
[----:B------:R2:W-:Y:S01]  /*535b0*/  @!P2 STG.E.U8 desc[UR46][R10.64+0x171], R115 ;  /* 0x000171730a00a986 */ /* 0x0005e2000c10112e */
[----:B------:R-:W-:Y:S05]  /*535c0*/  @P5 BRA `(.L_x_1553) ;  /* 0x00000000000c5947 */ /* 0x000fea0003800000 */
[----:B------:R-:W0:Y:S02]  /*535d0*/  LDG.E.U8 R2, desc[UR46][R14.64+0x178] ;  /* 0x0001782e0e027981 */ /* 0x000e24000c1e1100 */
[----:B0-----:R-:W-:-:S05]  /*535e0*/  PRMT R4, R2, 0x8880, RZ ;  /* 0x0000888002047816 */ /* 0x001fca00000000ff */
[----:B------:R-:W-:-:S07]  /*535f0*/  IMAD R3, R4, R17, RZ ;  /* 0x0000001104037224 */ /* 0x000fce00078e02ff */
.L_x_1553:
[----:B------:R-:W-:Y:S05]  /*53600*/  BSYNC B1 ;  /* 0x0000000000017941 */ /* 0x000fea0003800000 */
.L_x_1552:
        /* <DEDUP_REMOVED lines=8> */
.L_x_1555:
[----:B------:R-:W-:Y:S05]  /*53690*/  BSYNC B1 ;  /* 0x0000000000017941 */ /* 0x000fea0003800000 */
.L_x_1554:
        /* <DEDUP_REMOVED lines=9> */
.L_x_1557:
[----:B------:R-:W-:Y:S05]  /*53730*/  BSYNC B1 ;  /* 0x0000000000017941 */ /* 0x000fea0003800000 */
.L_x_1556:
[----:B------:R-:W-:Y:S01]  /*53740*/  @!P0 IMAD R7, R118, R16, R3 ;  /* 0x0000001076078224 */ /* 0x000fe200078e0203 */
[----:B------:R-:W-:Y:S01]  /*53750*/  ISETP.LT.OR P4, PT, R0, 0x17a, !P4 ;  /* 0x0000017a0000780c */ /* 0x000fe20006781670 */
[----:B------:R-:W-:Y:S03]  /*53760*/  BSSY B1, `(.L_x_1558) ;  /* 0x0000006000017945 */ /* 0x000fe60003800000 */
[----:B------:R1:W-:Y:S09]  /*53770*/  @!P0 STG.E.U8 desc[UR46][R12.64+0x178], R7 ;  /* 0x000178070c008986 */ /* 0x0003f2000c10112e */
[----:B------:R-:W-:Y:S05]  /*53780*/  @P4 BRA `(.L_x_1559) ;  /* 0x00000000000c4947 */ /* 0x000fea0003800000 */
[----:B------:R-:W3:Y:S02]  /*53790*/  LDG.E.U8 R2, desc[UR46][R22.64+0x179] ;  /* 0x0001792e16027981 */ /* 0x000ee4000c1e1100 */
[----:B---3--:R-:W-:-:S05]  /*537a0*/  PRMT R0, R2, 0x8880, RZ ;  /* 0x0000888002007816 */ /* 0x008fca00000000ff */
[----:B------:R-:W-:-:S07]  /*537b0*/  IMAD R3, R0, R17, RZ ;  /* 0x0000001100037224 */ /* 0x000fce00078e02ff */
.L_x_1559:
[----:B------:R-:W-:Y:S05]  /*537c0*/  BSYNC B1 ;  /* 0x0000000000017941 */ /* 0x000fea0003800000 */
.L_x_1558:
[----:B------:R-:W-:Y:S01]  /*537d0*/  IMAD R3, R119, R16, R3 ;  /* 0x0000001077037224 */ /* 0x000fe200078e0203 */
[----:B------:R-:W-:Y:S06]  /*537e0*/  @P4 BRA `(.L_x_1560) ;  /* 0x000000f800504947 */ /* 0x000fec0003800000 */
[----:B------:R-:W-:-:S04]  /*537f0*/  IADD3 R8, P0, R8, UR44, RZ ;  /* 0x0000002c08087c10 */ /* 0x000fc8000ff1e0ff */
[----:B------:R-:W-:-:S05]  /*53800*/  IADD3.X R9, R5, UR43, RZ, P0, !PT ;  /* 0x0000002b05097c10 */ /* 0x000fca00087fe4ff */
[----:B------:R3:W-:Y:S01]  /*53810*/  STG.E.U8 desc[UR46][R8.64+0x179], R3 ;  /* 0x0001790308007986 */ /* 0x0007e2000c10112e */
[----:B------:R-:W-:Y:S05]  /*53820*/  BRA `(.L_x_1560) ;  /* 0x000000f800407947 */ /* 0x000fea0003800000 */
.L_x_29:
[----:B------:R-:W2:Y:S01]  /*53830*/  LDL.LU R3, [R1+0x784] ;  /* 0x0007840001037983 */ /* 0x000ea20000300800 */
[----:B------:R-:W-:Y:S01]  /*53840*/  ISETP.GE.AND P4, PT, R19, 0x1, PT ;  /* 0x000000011300780c */ /* 0x000fe20003f86270 */
[----:B------:R-:W-:Y:S02]  /*53850*/  ULDC.64 UR4, c[0x0][0x5c0] ;  /* 0x0001700000047ab9 */ /* 0x000fe40000000a00 */
[----:B------:R-:W3:Y:S04]  /*53860*/  LDL.LU R6, [R1+0x834] ;  /* 0x0008340001067983 */ /* 0x000ee80000300800 */
[----:B------:R-:W4:Y:S04]  /*53870*/  LDL.LU R7, [R1+0x840] ;  /* 0x0008400001077983 */ /* 0x000f280000300800 */
[----:B0-----:R-:W5:Y:S04]  /*53880*/  LDL.LU R235, [R1+0x88c] ;  /* 0x00088c0001eb7983 */ /* 0x001f680000300800 */
[----:B------:R-:W5:Y:S04]  /*53890*/  LDL.LU R234, [R1+0x890] ;  /* 0x0008900001ea7983 */ /* 0x000f680000300800 */
        /* <DEDUP_REMOVED lines=14> */
[----:B------:R-:W5:Y:S01]  /*53980*/  LDL.LU R219, [R1+0x8cc] ;  /* 0x0008cc0001db7983 */ /* 0x000f620000300800 */
[----:B------:R-:W-:-:S03]  /*53990*/  ISETP.LT.OR P2, PT, R0, 0x2, !P4 ;  /* 0x000000020000780c */ /* 0x000fc60006741670 */
        /* <DEDUP_REMOVED lines=9> */
[----:B------:R-:W-:-:S03]  /*53a30*/  IADD3 R8, P5, R4, UR4, RZ ;  /* 0x0000000404087c10 */ /* 0x000fc6000ffbe0ff */
[----:B------:R-:W5:Y:S04]  /*53a40*/  LDL.LU R14, [R1+0x8f4] ;  /* 0x0008f400010e7983 */ /* 0x000f680000300800 */
[----:B------:R-:W5:Y:S04]  /*53a50*/  LDL.LU R13, [R1+0x8f8] ;  /* 0x0008f800010d7983 */ /* 0x000f680000300800 */
[----:B------:R-:W5:Y:S01]  /*53a60*/  LDL.LU R12, [R1+0x8fc] ;  /* 0x0008fc00010c7983 */ /* 0x000f620000300800 */
[----:B------:R-:W-:Y:S02]  /*53a70*/  ISETP.LT.OR P1, PT, R0, 0x1, !P4 ;  /* 0x000000010000780c */ /* 0x000fe40006721670 */
[----:B------:R-:W-:Y:S01]  /*53a80*/  ISETP.GE.AND P3, PT, R19, 0x9, PT ;  /* 0x000000091300780c */ /* 0x000fe20003f66270 */
[----:B------:R-:W3:Y:S01]  /*53a90*/  LDL.LU R5, [R1+0x780] ;  /* 0x0007800001057983 */ /* 0x000ee20000300800 */
[----:B------:R-:W-:-:S02]  /*53aa0*/  IADD3.X R9, R11, UR5, RZ, P5, !PT ;  /* 0x000000050b097c10 */ /* 0x000fc4000affe4ff */
[----:B------:R-:W-:Y:S01]  /*53ab0*/  ISETP.LT.OR P0, PT, R0, 0x1, !P3 ;  /* 0x000000010000780c */ /* 0x000fe20005f01670 */
[----:B------:R-:W5:Y:S01]  /*53ac0*/  LDL.LU R11, [R1+0x888] ;  /* 0x00088800010b7983 */ /* 0x000f620000300800 */
[----:B--2---:R-:W-:-:S05]  /*53ad0*/  @!P2 IMAD R3, R3, R16, RZ ;  /* 0x000000100303a224 */ /* 0x004fca00078e02ff */
[----:B------:R0:W-:Y:S04]  /*53ae0*/  @!P2 STG.E.U8 desc[UR46][R8.64+0x1], R3 ;  /* 0x000001030800a986 */ /* 0x0001e8000c10112e */
[----:B0-----:R-:W2:Y:S01]  /*53af0*/  LDL.LU R3, [R1+0x788] ;  /* 0x0007880001037983 */ /* 0x001ea20000300800 */
[----:B---3--:R-:W-:-:S05]  /*53b00*/  @!P1 IMAD R4, R5, R16, RZ ;  /* 0x0000001005049224 */ /* 0x008fca00078e02ff */
[----:B------:R0:W-:Y:S02]  /*53b10*/  @!P1 STG.E.U8 desc[UR46][R8.64], R4 ;  /* 0x0000000408009986 */ /* 0x0001e4000c10112e */
[----:B0-----:R-:W-:-:S04]  /*53b20*/  @!P0 IADD3 R4, P2, R8, UR44, RZ ;  /* 0x0000002c08048c10 */ /* 0x001fc8000ff5e0ff */
[----:B------:R-:W-:Y:S01]  /*53b30*/  @!P0 IADD3.X R5, R9, UR43, RZ, P2, !PT ;  /* 0x0000002b09058c10 */ /* 0x000fe200097fe4ff */
[----:B--2---:R-:W-:-:S05]  /*53b40*/  @!P0 IMAD R3, R3, R16, RZ ;  /* 0x0000001003038224 */ /* 0x004fca00078e02ff */
[----:B------:R0:W-:Y:S04]  /*53b50*/  @!P0 STG.E.U8 desc[UR46][R4.64], R3 ;  /* 0x0000000304008986 */ /* 0x0001e8000c10112e */
[----:B0-----:R-:W2:Y:S01]  /*53b60*/  LDL.LU R3, [R1+0x78c] ;  /* 0x00078c0001037983 */ /* 0x001ea20000300800 */
[----:B------:R-:W-:-:S13]  /*53b70*/  ISETP.LT.OR P1, PT, R0, 0x2, !P3 ;  /* 0x000000020000780c */ /* 0x000fda0005f21670 */
[----:B------:R-:W-:-:S04]  /*53b80*/  @!P1 IADD3 R4, P0, R8, UR44, RZ ;  /* 0x0000002c08049c10 */ /* 0x000fc8000ff1e0ff */
[----:B------:R-:W-:Y:S01]  /*53b90*/  @!P1 IADD3.X R5, R9, UR43, RZ, P0, !PT ;  /* 0x0000002b09059c10 */ /* 0x000fe200087fe4ff */
[----:B--2---:R-:W-:-:S05]  /*53ba0*/  @!P1 IMAD R3, R3, R16, RZ ;  /* 0x0000001003039224 */ /* 0x004fca00078e02ff */
[----:B------:R0:W-:Y:S04]  /*53bb0*/  @!P1 STG.E.U8 desc[UR46][R4.64+0x1], R3 ;  /* 0x0000010304009986 */ /* 0x0001e8000c10112e */
[----:B0-----:R-:W2:Y:S04]  /*53bc0*/  LDL.LU R4, [R1+0x790] ;  /* 0x0007900001047983 */ /* 0x001ea80000300800 */
[----:B------:R-:W3:Y:S01]  /*53bd0*/  LDL.LU R5, [R1+0x794] ;  /* 0x0007940001057983 */ /* 0x000ee20000300800 */
[C---:B------:R-:W-:Y:S02]  /*53be0*/  ISETP.LT.OR P1, PT, R0.reuse, 0xa, !P4 ;  /* 0x0000000a0000780c */ /* 0x040fe40006721670 */
[----:B------:R-:W-:-:S02]  /*53bf0*/  ISETP.LT.OR P0, PT, R0, 0x9, !P4 ;  /* 0x000000090000780c */ /* 0x000fc40006701670 */
[----:B------:R-:W-:-:S09]  /*53c00*/  ISETP.LT.OR P2, PT, R0, 0x9, !P3 ;  /* 0x000000090000780c */ /* 0x000fd20005f41670 */
[----:B---3--:R-:W-:-:S05]  /*53c10*/  @!P1 IMAD R3, R5, R16, RZ ;  /* 0x0000001005039224 */ /* 0x008fca00078e02ff */
[----:B------:R0:W-:Y:S04]  /*53c20*/  @!P1 STG.E.U8 desc[UR46][R8.64+0x9], R3 ;  /* 0x0000090308009986 */ /* 0x0001e8000c10112e */
[----:B0-----:R-:W3:Y:S01]  /*53c30*/  LDL.LU R3, [R1+0x798] ;  /* 0x0007980001037983 */ /* 0x001ee20000300800 */
[----:B--2---:R-:W-:-:S05]  /*53c40*/  @!P0 IMAD R4, R4, R16, RZ ;  /* 0x0000001004048224 */ /* 0x004fca00078e02ff */
[----:B------:R0:W-:Y:S02]  /*53c50*/  @!P0 STG.E.U8 desc[UR46][R8.64+0x8], R4 ;  /* 0x0000080408008986 */ /* 0x0001e4000c10112e */
[----:B0-----:R-:W-:-:S04]  /*53c60*/  @!P2 IADD3 R4, P1, R8, UR44, RZ ;  /* 0x0000002c0804ac10 */ /* 0x001fc8000ff3e0ff */
[----:B------:R-:W-:Y:S01]  /*53c70*/  @!P2 IADD3.X R5, R9, UR43, RZ, P1, !PT ;  /* 0x0000002b0905ac10 */ /* 0x000fe20008ffe4ff */
[----:B---3--:R-:W-:-:S05]  /*53c80*/  @!P2 IMAD R3, R3, R16, RZ ;  /* 0x000000100303a224 */ /* 0x008fca00078e02ff */
        /* <DEDUP_REMOVED lines=187> */
[----:B0-----:R-:W2:Y:S01]  /*54840*/  LDL.LU R5, [R1+0x830] ;  /* 0x0008300001057983 */ /* 0x001ea20000300800 */
[C---:B------:R-:W-:Y:S02]  /*54850*/  ISETP.LT.OR P0, PT, R0.reuse, 0x59, !P4 ;  /* 0x000000590000780c */ /* 0x040fe40006701670 */
[C---:B------:R-:W-:Y:S02]  /*54860*/  ISETP.LT.OR P5, PT, R0.reuse, 0x59, !P3 ;  /* 0x000000590000780c */ /* 0x040fe40005fa1670 */
[----:B------:R-:W-:-:S09]  /*54870*/  ISETP.LT.OR P2, PT, R0, 0x5a, !P4 ;  /* 0x0000005a0000780c */ /* 0x000fd20006741670 */
[----:B--2---:R-:W-:-:S05]  /*54880*/  @!P0 IMAD R3, R5, R16, RZ ;  /* 0x0000001005038224 */ /* 0x004fca00078e02ff */
[----:B------:R0:W-:Y:S04]  /*54890*/  @!P0 STG.E.U8 desc[UR46][R8.64+0x58], R3 ;  /* 0x0000580308008986 */ /* 0x0001e8000c10112e */
[----:B0-----:R-:W2:Y:S01]  /*548a0*/  LDL.LU R3, [R1+0x838] ;  /* 0x0008380001037983 */ /* 0x001ea20000300800 */
[----:B------:R-:W-:Y:S01]  /*548b0*/  @!P5 IADD3 R4, P0, R8, UR44, RZ ;  /* 0x0000002c0804dc10 */ /* 0x000fe2000ff1e0ff */
[----:B------:R-:W-:-:S03]  /*548c0*/  @!P2 IMAD R6, R6, R16, RZ ;  /* 0x000000100606a224 */ /* 0x000fc600078e02ff */
[----:B------:R-:W-:Y:S02]  /*548d0*/  @!P5 IADD3.X R5, R9, UR43, RZ, P0, !PT ;  /* 0x0000002b0905dc10 */ /* 0x000fe400087fe4ff */
[----:B------:R0:W-:Y:S04]  /*548e0*/  @!P2 STG.E.U8 desc[UR46][R8.64+0x59], R6 ;  /* 0x000059060800a986 */ /* 0x0001e8000c10112e */
[----:B0-----:R-:W3:Y:S01]  /*548f0*/  LDL.LU R6, [R1+0x844] ;  /* 0x0008440001067983 */ /* 0x001ee20000300800 */
        /* <DEDUP_REMOVED lines=12> */
[----:B------:R-:W-:Y:S02]  /*549c0*/  @!P0 IADD3 R4, P6, R8, UR44, RZ ;  /* 0x0000002c08048c10 */ /* 0x000fe4000ffde0ff */
[-C--:B----4-:R-:W-:Y:S02]  /*549d0*/  @!P2 IMAD R7, R7, R16.reuse, RZ ;  /* 0x000000100707a224 */ /* 0x090fe400078e02ff */
[-C--:B---3--:R-:W-:Y:S01]  /*549e0*/  @!P5 IMAD R6, R6, R16.reuse, RZ ;  /* 0x000000100606d224 */ /* 0x088fe200078e02ff */
[----:B------:R-:W-:Y:S02]  /*549f0*/  @!P0 IADD3.X R5, R9, UR43, RZ, P6, !PT ;  /* 0x0000002b09058c10 */ /* 0x000fe4000b7fe4ff */
[----:B------:R0:W-:Y:S04]  /*54a00*/  @!P2 STG.E.U8 desc[UR46][R8.64+0x60], R7 ;  /* 0x000060070800a986 */ /* 0x0001e8000c10112e */
[----:B------:R1:W-:Y:S04]  /*54a10*/  @!P5 STG.E.U8 desc[UR46][R8.64+0x61], R6 ;  /* 0x000061060800d986 */ /* 0x0003e8000c10112e */
[----:B0-----:R-:W3:Y:S04]  /*54a20*/  LDL.LU R7, [R1+0x850] ;  /* 0x0008500001077983 */ /* 0x001ee80000300800 */
[----:B-1----:R-:W4:Y:S01]  /*54a30*/  LDL.LU R6, [R1+0x854] ;  /* 0x0008540001067983 */ /* 0x002f220000300800 */
        /* <DEDUP_REMOVED lines=13> */
[-C--:B---3--:R-:W-:Y:S02]  /*54b10*/  @!P2 IMAD R7, R7, R16.reuse, RZ ;  /* 0x000000100707a224 */ /* 0x088fe400078e02ff */
[-C--:B----4-:R-:W-:Y:S01]  /*54b20*/  @!P5 IMAD R6, R6, R16.reuse, RZ ;  /* 0x000000100606d224 */ /* 0x090fe200078e02ff */
        /* <DEDUP_REMOVED lines=48> */
[C---:B------:R-:W-:Y:S02]  /*54e30*/  ISETP.LT.OR P1, PT, R0.reuse, 0x7a, !P3 ;  /* 0x0000007a0000780c */ /* 0x040fe40005f21670 */
[C---:B------:R-:W-:Y:S02]  /*54e40*/  ISETP.LT.OR P0, PT, R0.reuse, 0x81, !P3 ;  /* 0x000000810000780c */ /* 0x040fe40005f01670 */
[C---:B------:R-:W-:Y:S02]  /*54e50*/  ISETP.LT.OR P2, PT, R0.reuse, 0x81, !P4 ;  /* 0x000000810000780c */ /* 0x040fe40006741670 */
[----:B------:R-:W-:-:S07]  /*54e60*/  ISETP.LT.OR P5, PT, R0, 0x82, !P4 ;  /* 0x000000820000780c */ /* 0x000fce00067a1670 */
[----:B------:R-:W-:-:S04]  /*54e70*/  @!P1 IADD3 R4, P6, R8, UR44, RZ ;  /* 0x0000002c08049c10 */ /* 0x000fc8000ffde0ff */
[----:B------:R-:W-:Y:S01]  /*54e80*/  @!P1 IADD3.X R5, R9, UR43, RZ, P6, !PT ;  /* 0x0000002b09059c10 */ /* 0x000fe2000b7fe4ff */
[-C--:B---3--:R-:W-:Y:S02]  /*54e90*/  @!P2 IMAD R7, R7, R16.reuse, RZ ;  /* 0x000000100707a224 */ /* 0x088fe400078e02ff */
[-C--:B----4-:R-:W-:Y:S02]  /*54ea0*/  @!P5 IMAD R6, R6, R16.reuse, RZ ;  /* 0x000000100606d224 */ /* 0x090fe400078e02ff */
[----:B--2---:R-:W-:-:S05]  /*54eb0*/  @!P1 IMAD R3, R3, R16, RZ ;  /* 0x0000001003039224 */ /* 0x004fca00078e02ff */
[----:B------:R0:W-:Y:S01]  /*54ec0*/  @!P1 STG.E.U8 desc[UR46][R4.64+0x79], R3 ;  /* 0x0000790304009986 */ /* 0x0001e2000c10112e */
[----:B------:R-:W-:-:S03]  /*54ed0*/  ISETP.LT.OR P1, PT, R0, 0x82, !P3 ;  /* 0x000000820000780c */ /* 0x000fc60005f21670 */
[----:B------:R-:W-:Y:S01]  /*54ee0*/  @!P2 STG.E.U8 desc[UR46][R8.64+0x80], R7 ;  /* 0x000080070800a986 */ /* 0x000fe2000c10112e */
[----:B0-----:R-:W-:Y:S01]  /*54ef0*/  @!P0 IADD3 R4, P6, R8, UR44, RZ ;  /* 0x0000002c08048c10 */ /* 0x001fe2000ffde0ff */
[----:B-----5:R-:W-:Y:S02]  /*54f00*/  @!P0 IMAD R3, R11, R16, RZ ;  /* 0x000000100b038224 */ /* 0x020fe400078e02ff */
[----:B------:R-:W-:Y:S01]  /*54f10*/  @!P5 STG.E.U8 desc[UR46][R8.64+0x81], R6 ;  /* 0x000081060800d986 */ /* 0x000fe2000c10112e */
[----:B------:R-:W-:Y:S02]  /*54f20*/  @!P0 IADD3.X R5, R9, UR43, RZ, P6, !PT ;  /* 0x0000002b09058c10 */ /* 0x000fe4000b7fe4ff */
[C---:B------:R-:W-:Y:S01]  /*54f30*/  ISETP.LT.OR P2, PT, R0.reuse, 0x89, !P4 ;  /* 0x000000890000780c */ /* 0x040fe20006741670 */
[----:B------:R-:W2:Y:S04]  /*54f40*/  LDL.LU R11, [R1+0x604] ;  /* 0x00060400010b7983 */ /* 0x000ea80000300800 */
[----:B------:R0:W-:Y:S01]  /*54f50*/  @!P0 STG.E.U8 desc[UR46][R4.64+0x80], R3 ;  /* 0x0000800304008986 */ /* 0x0001e2000c10112e */
[----:B------:R-:W-:-:S02]  /*54f60*/  ISETP.LT.OR P0, PT, R0, 0x89, !P3 ;  /* 0x000000890000780c */ /* 0x000fc40005f01670 */
[----:B------:R-:W-:Y:S02]  /*54f70*/  ISETP.LT.OR P5, PT, R0, 0x8a, !P4 ;  /* 0x0000008a0000780c */ /* 0x000fe400067a1670 */
[----:B0-----:R-:W-:Y:S01]  /*54f80*/  @!P1 IADD3 R4, P6, R8, UR44, RZ ;  /* 0x0000002c08049c10 */ /* 0x001fe2000ffde0ff */
[-C--:B------:R-:W-:Y:S02]  /*54f90*/  @!P1 IMAD R3, R235, R16.reuse, RZ ;  /* 0x00000010eb039224 */ /* 0x080fe400078e02ff */
[----:B------:R-:W-:Y:S01]  /*54fa0*/  @!P2 IMAD R7, R234, R16, RZ ;  /* 0x00000010ea07a224 */ /* 0x000fe200078e02ff */
[----:B------:R-:W-:-:S07]  /*54fb0*/  @!P1 IADD3.X R5, R9, UR43, RZ, P6, !PT ;  /* 0x0000002b09059c10 */ /* 0x000fce000b7fe4ff */
[----:B------:R-:W-:Y:S01]  /*54fc0*/  @!P5 IMAD R6, R233, R16, RZ ;  /* 0x00000010e906d224 */ /* 0x000fe200078e02ff */
[----:B------:R-:W3:Y:S04]  /*54fd0*/  LDL.LU R235, [R1+0x710] ;  /* 0x0007100001eb7983 */ /* 0x000ee80000300800 */
[----:B------:R0:W-:Y:S01]  /*54fe0*/  @!P1 STG.E.U8 desc[UR46][R4.64+0x81], R3 ;  /* 0x0000810304009986 */ /* 0x0001e2000c10112e */
[----:B------:R-:W-:-:S03]  /*54ff0*/  ISETP.LT.OR P1, PT, R0, 0x8a, !P3 ;  /* 0x0000008a0000780c */ /* 0x000fc60005f21670 */
[----:B------:R-:W-:Y:S04]  /*55000*/  @!P2 STG.E.U8 desc[UR46][R8.64+0x88], R7 ;  /* 0x000088070800a986 */ /* 0x000fe8000c10112e */
[----:B------:R-:W4:Y:S01]  /*55010*/  LDL.LU R234, [R1+0x714] ;  /* 0x0007140001ea7983 */ /* 0x000f220000300800 */
[----:B0-----:R-:W-:Y:S01]  /*55020*/  @!P0 IADD3 R4, P6, R8, UR44, RZ ;  /* 0x0000002c08048c10 */ /* 0x001fe2000ffde0ff */
[----:B------:R-:W-:Y:S02]  /*55030*/  @!P0 IMAD R3, R232, R16, RZ ;  /* 0x00000010e8038224 */ /* 0x000fe400078e02ff */
[----:B------:R-:W-:Y:S01]  /*55040*/  @!P5 STG.E.U8 desc[UR46][R8.64+0x89], R6 ;  /* 0x000089060800d986 */ /* 0x000fe2000c10112e */
[----:B------:R-:W-:Y:S02]  /*55050*/  @!P0 IADD3.X R5, R9, UR43, RZ, P6, !PT ;  /* 0x0000002b09058c10 */ /* 0x000fe4000b7fe4ff */
[C---:B------:R-:W-:Y:S01]  /*55060*/  ISETP.LT.OR P2, PT, R0.reuse, 0x91, !P4 ;  /* 0x000000910000780c */ /* 0x040fe20006741670 */
[----:B------:R-:W5:Y:S04]  /*55070*/  LDL.LU R233, [R1+0x718] ;  /* 0x0007180001e97983 */ /* 0x000f680000300800 */
[----:B------:R0:W-:Y:S01]  /*55080*/  @!P0 STG.E.U8 desc[UR46][R4.64+0x88], R3 ;  /* 0x0000880304008986 */ /* 0x0001e2000c10112e */
[----:B------:R-:W-:-:S02]  /*55090*/  ISETP.LT.OR P0, PT, R0, 0x91, !P3 ;  /* 0x000000910000780c */ /* 0x000fc40005f01670 */
[----:B------:R-:W-:Y:S01]  /*550a0*/  ISETP.LT.OR P5, PT, R0, 0x92, !P4 ;  /* 0x000000920000780c */ /* 0x000fe200067a1670 */
[----:B------:R-:W5:Y:S01]  /*550b0*/  LDL.LU R232, [R1+0x71c] ;  /* 0x00071c0001e87983 */ /* 0x000f620000300800 */
[----:B0-----:R-:W-:Y:S01]  /*550c0*/  @!P1 IADD3 R4, P6, R8, UR44, RZ ;  /* 0x0000002c08049c10 */ /* 0x001fe2000ffde0ff */
[-C--:B------:R-:W-:Y:S02]  /*550d0*/  @!P1 IMAD R3, R231, R16.reuse, RZ ;  /* 0x00000010e7039224 */ /* 0x080fe400078e02ff */
[----:B------:R-:W-:Y:S01]  /*550e0*/  @!P2 IMAD R7, R230, R16, RZ ;  /* 0x00000010e607a224 */ /* 0x000fe200078e02ff */
[----:B------:R-:W-:-:S07]  /*550f0*/  @!P1 IADD3.X R5, R9, UR43, RZ, P6, !PT ;  /* 0x0000002b09059c10 */ /* 0x000fce000b7fe4ff */
[----:B------:R-:W-:Y:S01]  /*55100*/  @!P5 IMAD R6, R229, R16, RZ ;  /* 0x00000010e506d224 */ /* 0x000fe200078e02ff */
[----:B------:R-:W5:Y:S04]  /*55110*/  LDL.LU R231, [R1+0x720] ;  /* 0x0007200001e77983 */ /* 0x000f680000300800 */
[----:B------:R0:W-:Y:S01]  /*55120*/  @!P1 STG.E.U8 desc[UR46][R4.64+0x89], R3 ;  /* 0x0000890304009986 */ /* 0x0001e2000c10112e */
[----:B------:R-:W-:-:S03]  /*55130*/  ISETP.LT.OR P1, PT, R0, 0x92, !P3 ;  /* 0x000000920000780c */ /* 0x000fc60005f21670 */
[----:B------:R-:W-:Y:S04]  /*55140*/  @!P2 STG.E.U8 desc[UR46][R8.64+0x90], R7 ;  /* 0x000090070800a986 */ /* 0x000fe8000c10112e */
[----:B------:R-:W5:Y:S01]  /*55150*/  LDL.LU R230, [R1+0x724] ;  /* 0x0007240001e67983 */ /* 0x000f620000300800 */
        /* <DEDUP_REMOVED lines=38> */
[----:B------:R-:W-:Y:S01]  /*553c0*/  @!P5 STG.E.U8 desc[UR46][R8.64+0xa1], R6 ;  /* 0x0000a1060800d986 */ /* 0x000fe2000c10112e */
[----:B------:R-:W-:-:S03]  /*553d0*/  ISETP.LT.OR P5, PT, R0, 0xa9, !P3 ;  /* 0x000000a90000780c */ /* 0x000fc60005fa1670 */
[----:B------:R-:W5:Y:S01]  /*553e0*/  LDL.LU R222, [R1+0x744] ;  /* 0x0007440001de7983 */ /* 0x000f620000300800 */
[----:B0-----:R-:W-:Y:S01]  /*553f0*/  @!P0 IADD3 R4, P6, R8, UR44, RZ ;  /* 0x0000002c08048c10 */ /* 0x001fe2000ffde0ff */
[----:B------:R-:W-:Y:S02]  /*55400*/  @!P0 IMAD R3, R220, R16, RZ ;  /* 0x00000010dc038224 */ /* 0x000fe400078e02ff */
[----:B------:R-:W-:Y:S01]  /*55410*/  @!P2 STG.E.U8 desc[UR46][R8.64+0xa0], R7 ;  /* 0x0000a0070800a986 */ /* 0x000fe2000c10112e */
[----:B------:R-:W-:Y:S02]  /*55420*/  @!P0 IADD3.X R5, R9, UR43, RZ, P6, !PT ;  /* 0x0000002b09058c10 */ /* 0x000fe4000b7fe4ff */
[C---:B------:R-:W-:Y:S01]  /*55430*/  ISETP.LT.OR P2, PT, R0.reuse, 0xa9, !P4 ;  /* 0x000000a90000780c */ /* 0x040fe20006741670 */
[----:B------:R-:W5:Y:S01]  /*55440*/  LDL.LU R221, [R1+0x748] ;  /* 0x0007480001dd7983 */ /* 0x000f620000300800 */
[----:B------:R-:W-:-:S03]  /*55450*/  ISETP.LT.OR P6, PT, R0, 0xaa, !P4 ;  /* 0x000000aa0000780c */ /* 0x000fc600067c1670 */
[----:B------:R0:W-:Y:S04]  /*55460*/  @!P0 STG.E.U8 desc[UR46][R4.64+0xa0], R3 ;  /* 0x0000a00304008986 */ /* 0x0001e8000c10112e */
[----:B------:R-:W5:Y:S01]  /*55470*/  LDL.LU R220, [R1+0x74c] ;  /* 0x00074c0001dc7983 */ /* 0x000f620000300800 */
[----:B0-----:R-:W-:Y:S01]  /*55480*/  @!P1 IADD3 R4, P0, R8, UR44, RZ ;  /* 0x0000002c08049c10 */ /* 0x001fe2000ff1e0ff */
[-C--:B------:R-:W-:Y:S02]  /*55490*/  @!P1 IMAD R3, R219, R16.reuse, RZ ;  /* 0x00000010db039224 */ /* 0x080fe400078e02ff */
[-C--:B------:R-:W-:Y:S01]  /*554a0*/  @!P2 IMAD R7, R218, R16.reuse, RZ ;  /* 0x00000010da07a224 */ /* 0x080fe200078e02ff */
[----:B------:R-:W-:Y:S01]  /*554b0*/  @!P1 IADD3.X R5, R9, UR43, RZ, P0, !PT ;  /* 0x0000002b09059c10 */ /* 0x000fe200087fe4ff */
[-C--:B------:R-:W-:Y:S01]  /*554c0*/  @!P6 IMAD R6, R217, R16.reuse, RZ ;  /* 0x00000010d906e224 */ /* 0x080fe200078e02ff */
[----:B------:R-:W-:Y:S01]  /*554d0*/  ISETP.LT.OR P0, PT, R0, 0xaa, !P3 ;  /* 0x000000aa0000780c */ /* 0x000fe20005f01670 */
[----:B------:R-:W5:Y:S04]  /*554e0*/  LDL.LU R219, [R1+0x750] ;  /* 0x0007500001db7983 */ /* 0x000f680000300800 */
[----:B------:R0:W-:Y:S04]  /*554f0*/  @!P1 STG.E.U8 desc[UR46][R4.64+0xa1], R3 ;  /* 0x0000a10304009986 */ /* 0x0001e8000c10112e */
[----:B------:R-:W-:Y:S04]  /*55500*/  @!P2 STG.E.U8 desc[UR46][R8.64+0xa8], R7 ;  /* 0x0000a8070800a986 */ /* 0x000fe8000c10112e */
[----:B------:R-:W5:Y:S01]  /*55510*/  LDL.LU R218, [R1+0x754] ;  /* 0x0007540001da7983 */ /* 0x000f620000300800 */
[----:B0-----:R-:W-:Y:S01]  /*55520*/  @!P5 IADD3 R4, P1, R8, UR44, RZ ;  /* 0x0000002c0804dc10 */ /* 0x001fe2000ff3e0ff */
[----:B------:R-:W-:-:S02]  /*55530*/  @!P5 IMAD R3, R216, R16, RZ ;  /* 0x00000010d803d224 */ /* 0x000fc400078e02ff */
[----:B------:R-:W-:Y:S01]  /*55540*/  @!P6 STG.E.U8 desc[UR46][R8.64+0xa9], R6 ;  /* 0x0000a9060800e986 */ /* 0x000fe2000c10112e */
[----:B------:R-:W-:Y:S02]  /*55550*/  @!P5 IADD3.X R5, R9, UR43, RZ, P1, !PT ;  /* 0x0000002b0905dc10 */ /* 0x000fe40008ffe4ff */
[C---:B------:R-:W-:Y:S01]  /*55560*/  ISETP.LT.OR P1, PT, R0.reuse, 0xb1, !P4 ;  /* 0x000000b10000780c */ /* 0x040fe20006721670 */
[----:B------:R-:W5:Y:S01]  /*55570*/  LDL.LU R217, [R1+0x758] ;  /* 0x0007580001d97983 */ /* 0x000f620000300800 */
[----:B------:R-:W-:-:S03]  /*55580*/  ISETP.LT.OR P6, PT, R0, 0xb1, !P3 ;  /* 0x000000b10000780c */ /* 0x000fc60005fc1670 */
[----:B------:R0:W-:Y:S01]  /*55590*/  @!P5 STG.E.U8 desc[UR46][R4.64+0xa8], R3 ;  /* 0x0000a8030400d986 */ /* 0x0001e2000c10112e */
[----:B------:R-:W-:-:S03]  /*555a0*/  ISETP.LT.OR P5, PT, R0, 0xb2, !P4 ;  /* 0x000000b20000780c */ /* 0x000fc600067a1670 */
[----:B------:R-:W5:Y:S01]  /*555b0*/  LDL.LU R216, [R1+0x75c] ;  /* 0x00075c0001d87983 */ /* 0x000f620000300800 */
[----:B0-----:R-:W-:Y:S01]  /*555c0*/  @!P0 IADD3 R4, P2, R8, UR44, RZ ;  /* 0x0000002c08048c10 */ /* 0x001fe2000ff5e0ff */
[-C--:B------:R-:W-:Y:S02]  /*555d0*/  @!P0 IMAD R3, R23, R16.reuse, RZ ;  /* 0x0000001017038224 */ /* 0x080fe400078e02ff */
[----:B------:R-:W-:Y:S01]  /*555e0*/  @!P1 IMAD R7, R22, R16, RZ ;  /* 0x0000001016079224 */ /* 0x000fe200078e02ff */
[----:B------:R-:W-:Y:S01]  /*555f0*/  @!P0 IADD3.X R5, R9, UR43, RZ, P2, !PT ;  /* 0x0000002b09058c10 */ /* 0x000fe200097fe4ff */
[----:B------:R-:W5:Y:S01]  /*55600*/  LDL.LU R23, [R1+0x760] ;  /* 0x0007600001177983 */ /* 0x000f620000300800 */
[----:B------:R-:W-:-:S03]  /*55610*/  ISETP.LT.OR P2, PT, R0, 0xb2, !P3 ;  /* 0x000000b20000780c */ /* 0x000fc60005f41670 */
[----:B------:R0:W-:Y:S01]  /*55620*/  @!P0 STG.E.U8 desc[UR46][R4.64+0xa9], R3 ;  /* 0x0000a90304008986 */ /* 0x0001e2000c10112e */
[----:B------:R-:W-:-:S03]  /*55630*/  @!P6 IADD3 R6, P0, R8, UR44, RZ ;  /* 0x0000002c0806ec10 */ /* 0x000fc6000ff1e0ff */
[----:B------:R1:W-:Y:S04]  /*55640*/  @!P1 STG.E.U8 desc[UR46][R8.64+0xb0], R7 ;  /* 0x0000b00708009986 */ /* 0x0003e8000c10112e */
[----:B------:R-:W5:Y:S01]  /*55650*/  LDL.LU R22, [R1+0x764] ;  /* 0x0007640001167983 */ /* 0x000f620000300800 */
[-C--:B0-----:R-:W-:Y:S02]  /*55660*/  @!P5 IMAD R3, R21, R16.reuse, RZ ;  /* 0x000000101503d224 */ /* 0x081fe400078e02ff */
[----:B------:R-:W-:Y:S01]  /*55670*/  @!P6 IMAD R5, R20, R16, RZ ;  /* 0x000000101405e224 */ /* 0x000fe200078e02ff */
[----:B-1----:R-:W-:Y:S02]  /*55680*/  @!P6 IADD3.X R7, R9, UR43, RZ, P0, !PT ;  /* 0x0000002b0907ec10 */ /* 0x002fe400087fe4ff */
[----:B------:R0:W-:Y:S01]  /*55690*/  @!P5 STG.E.U8 desc[UR46][R8.64+0xb1], R3 ;  /* 0x0000b1030800d986 */ /* 0x0001e2000c10112e */
[----:B------:R-:W-:-:S02]  /*556a0*/  @!P2 IADD3 R4, P1, R8, UR44, RZ ;  /* 0x0000002c0804ac10 */ /* 0x000fc4000ff3e0ff */
[C---:B------:R-:W-:Y:S01]  /*556b0*/  ISETP.LT.OR P5, PT, R0.reuse, 0xb9, !P4 ;  /* 0x000000b90000780c */ /* 0x040fe200067a1670 */
[----:B------:R1:W-:Y:S01]  /*556c0*/  @!P6 STG.E.U8 desc[UR46][R6.64+0xb0], R5 ;  /* 0x0000b0050600e986 */ /* 0x0003e2000c10112e */
[C---:B------:R-:W-:Y:S02]  /*556d0*/  ISETP.LT.OR P0, PT, R0.reuse, 0xb9, !P3 ;  /* 0x000000b90000780c */ /* 0x040fe40005f01670 */
[----:B------:R-:W-:Y:S01]  /*556e0*/  ISETP.LT.OR P6, PT, R0, 0xba, !P4 ;  /* 0x000000ba0000780c */ /* 0x000fe200067c1670 */
[----:B------:R-:W5:Y:S01]  /*556f0*/  LDL.LU R21, [R1+0x768] ;  /* 0x0007680001157983 */ /* 0x000f620000300800 */
[----:B0-----:R-:W-:-:S03]  /*55700*/  @!P2 IMAD R3, R15, R16, RZ ;  /* 0x000000100f03a224 */ /* 0x001fc600078e02ff */
[----:B------:R-:W5:Y:S01]  /*55710*/  LDL.LU R20, [R1+0x76c] ;  /* 0x00076c0001147983 */ /* 0x000f620000300800 */
[----:B-1----:R-:W-:-:S03]  /*55720*/  @!P2 IADD3.X R5, R9, UR43, RZ, P1, !PT ;  /* 0x0000002b0905ac10 */ /* 0x002fc60008ffe4ff */
[-C--:B------:R-:W-:Y:S01]  /*55730*/  @!P5 IMAD R10, R10, R16.reuse, RZ ;  /* 0x000000100a0ad224 */ /* 0x080fe200078e02ff */
[----:B------:R-:W-:Y:S01]  /*55740*/  ISETP.LT.OR P1, PT, R0, 0xba, !P3 ;  /* 0x000000ba0000780c */ /* 0x000fe20005f21670 */
[----:B------:R-:W5:Y:S04]  /*55750*/  LDL.LU R15, [R1+0x770] ;  /* 0x00077000010f7983 */ /* 0x000f680000300800 */
[----:B------:R0:W-:Y:S04]  /*55760*/  @!P2 STG.E.U8 desc[UR46][R4.64+0xb1], R3 ;  /* 0x0000b1030400a986 */ /* 0x0001e8000c10112e */
[----:B------:R1:W-:Y:S01]  /*55770*/  @!P5 STG.E.U8 desc[UR46][R8.64+0xb8], R10 ;  /* 0x0000b80a0800d986 */ /* 0x0003e2000c10112e */
[----:B0-----:R-:W-:-:S03]  /*55780*/  @!P0 IMAD R5, R13, R16, RZ ;  /* 0x000000100d058224 */ /* 0x001fc600078e02ff */
[-C--:B------:R-:W-:Y:S01]  /*55790*/  @!P1 IMAD R3, R12, R16.reuse, RZ ;  /* 0x000000100c039224 */ /* 0x080fe200078e02ff */
[----:B------:R-:W5:Y:S01]  /*557a0*/  LDL.LU R13, [R1+0x774] ;  /* 0x00077400010d7983 */ /* 0x000f620000300800 */
[----:B------:R-:W-:-:S03]  /*557b0*/  @!P6 IMAD R4, R14, R16, RZ ;  /* 0x000000100e04e224 */ /* 0x000fc600078e02ff */
[----:B------:R-:W5:Y:S04]  /*557c0*/  LDL.LU R12, [R1+0x778] ;  /* 0x00077800010c7983 */ /* 0x000f680000300800 */
[----:B------:R-:W5:Y:S04]  /*557d0*/  LDL.LU R14, [R1+0x77c] ;  /* 0x00077c00010e7983 */ /* 0x000f680000300800 */
[----:B-1----:R-:W2:Y:S01]  /*557e0*/  LDL.LU R10, [R1+0x600] ;  /* 0x00060000010a7983 */ /* 0x002ea20000300800 */
[----:B------:R-:W-:-:S03]  /*557f0*/  @!P0 IADD3 R6, P2, R8, UR44, RZ ;  /* 0x0000002c08068c10 */ /* 0x000fc6000ff5e0ff */
[----:B------:R0:W-:Y:S01]  /*55800*/  @!P6 STG.E.U8 desc[UR46][R8.64+0xb9], R4 ;  /* 0x0000b9040800e986 */ /* 0x0001e2000c10112e */
[----:B------:R-:W-:Y:S02]  /*55810*/  @!P0 IADD3.X R7, R9, UR43, RZ, P2, !PT ;  /* 0x0000002b09078c10 */ /* 0x000fe400097fe4ff */
[----:B------:R-:W-:-:S03]  /*55820*/  ISETP.GE.AND P6, PT, R19, 0x81, PT ;  /* 0x000000811300780c */ /* 0x000fc60003fc6270 */
[----:B------:R1:W-:Y:S01]  /*55830*/  @!P0 STG.E.U8 desc[UR46][R6.64+0xb8], R5 ;  /* 0x0000b80506008986 */ /* 0x0003e2000c10112e */
[----:B------:R-:W-:Y:S02]  /*55840*/  ISETP.LT.OR P0, PT, R0, 0x1, !P6 ;  /* 0x000000010000780c */ /* 0x000fe40007701670 */
[----:B0-----:R-:W-:Y:S01]  /*55850*/  @!P1 IADD3 R4, P2, R8, UR44, RZ ;  /* 0x0000002c08049c10 */ /* 0x001fe2000ff5e0ff */
[----:B------:R-:W-:-:S03]  /*55860*/  USHF.L.U64.HI UR4, UR10, 0x7, UR11 ;  /* 0x000000070a047899 */ /* 0x000fc6000801020b */
[----:B-1----:R-:W-:Y:S01]  /*55870*/  @!P1 IADD3.X R5, R9, UR43, RZ, P2, !PT ;  /* 0x0000002b09059c10 */ /* 0x002fe200097fe4ff */
[----:B------:R-:W-:-:S04]  /*55880*/  IMAD.U32 R6, RZ, RZ, UR10 ;  /* 0x0000000aff067e24 */ /* 0x000fc8000f8e00ff */
[----:B------:R2:W-:Y:S01]  /*55890*/  @!P1 STG.E.U8 desc[UR46][R4.64+0xb9], R3 ;  /* 0x0000b90304009986 */ /* 0x0005e2000c10112e */
[----:B------:R-:W-:-:S04]  /*558a0*/  LEA R6, P1, R6, R8, 0x7 ;  /* 0x0000000806067211 */ /* 0x000fc800078238ff */
[----:B------:R-:W-:Y:S01]  /*558b0*/  IADD3.X R7, R9, UR4, RZ, P1, !PT ;  /* 0x0000000409077c10 */ /* 0x000fe20008ffe4ff */
[----:B--2---:R-:W-:-:S05]  /*558c0*/  @!P0 IMAD R3, R10, R16, RZ ;  /* 0x000000100a038224 */ /* 0x004fca00078e02ff */
[----:B------:R0:W-:Y:S04]  /*558d0*/  @!P0 STG.E.U8 desc[UR46][R6.64], R3 ;  /* 0x0000000306008986 */ /* 0x0001e8000c10112e */
[----:B0-----:R-:W2:Y:S01]  /*558e0*/  LDL.LU R3, [R1+0x608] ;  /* 0x0006080001037983 */ /* 0x001ea20000300800 */
[----:B------:R-:W-:Y:S02]  /*558f0*/  ISETP.LT.OR P2, PT, R0, 0x2, !P6 ;  /* 0x000000020000780c */ /* 0x000fe40007741670 */
[----:B------:R-:W-:-:S04]  /*55900*/  ISETP.GE.AND P5, PT, R19, 0x89, PT ;  /* 0x000000891300780c */ /* 0x000fc80003fa6270 */
[----:B------:R-:W-:-:S07]  /*55910*/  ISETP.LT.OR P1, PT, R0, 0x1, !P5 ;  /* 0x000000010000780c */ /* 0x000fce0006f21670 */
[----:B------:R-:W-:Y:S01]  /*55920*/  @!P2 IMAD R10, R11, R16, RZ ;  /* 0x000000100b0aa224 */ /* 0x000fe200078e02ff */
[----:B------:R-:W-:Y:S01]  /*55930*/  @!P2 MOV R5, R7 ;  /* 0x000000070005a202 */ /* 0x000fe20000000f00 */
[----:B------:R-:W-:-:S05]  /*55940*/  @!P2 IMAD.MOV.U32 R4, RZ, RZ, R6 ;  /* 0x000000ffff04a224 */ /* 0x000fca00078e0006 */
[----:B------:R0:W-:Y:S02]  /*55950*/  @!P2 STG.E.U8 desc[UR46][R4.64+0x1], R10 ;  /* 0x0000010a0400a986 */ /* 0x0001e4000c10112e */
[----:B0-----:R-:W-:-:S04]  /*55960*/  @!P1 IADD3 R10, P2, R6, UR44, RZ ;  /* 0x0000002c060a9c10 */ /* 0x001fc8000ff5e0ff */
[----:B------:R-:W-:Y:S01]  /*55970*/  @!P1 IADD3.X R11, R7, UR43, RZ, P2, !PT ;  /* 0x0000002b070b9c10 */ /* 0x000fe200097fe4ff */
[----:B--2---:R-:W-:-:S05]  /*55980*/  @!P1 IMAD R3, R3, R16, RZ ;  /* 0x0000001003039224 */ /* 0x004fca00078e02ff */
[----:B------:R0:W-:Y:S04]  /*55990*/  @!P1 STG.E.U8 desc[UR46][R10.64], R3 ;  /* 0x000000030a009986 */ /* 0x0001e8000c10112e */
[----:B0-----:R-:W2:Y:S04]  /*559a0*/  LDL.LU R3, [R1+0x60c] ;  /* 0x00060c0001037983 */ /* 0x001ea80000300800 */
[----:B------:R-:W3:Y:S01]  /*559b0*/  LDL.LU R10, [R1+0x610] ;  /* 0x00061000010a7983 */ /* 0x000ee20000300800 */
[C---:B------:R-:W-:Y:S02]  /*559c0*/  ISETP.LT.OR P0, PT, R0.reuse, 0x2, !P5 ;  /* 0x000000020000780c */ /* 0x040fe40006f01670 */
[----:B------:R-:W-:Y:S01]  /*559d0*/  ISETP.LT.OR P1, PT, R0, 0x9, !P6 ;  /* 0x000000090000780c */ /* 0x000fe20007721670 */
[----:B------:R-:W4:Y:S10]  /*559e0*/  LDL.LU R11, [R1+0x614] ;  /* 0x00061400010b7983 */ /* 0x000f340000300800 */
[----:B------:R-:W-:-:S04]  /*559f0*/  @!P0 IADD3 R4, P2, R6, UR44, RZ ;  /* 0x0000002c06048c10 */ /* 0x000fc8000ff5e0ff */
[----:B------:R-:W-:Y:S01]  /*55a00*/  @!P0 IADD3.X R5, R7, UR43, RZ, P2, !PT ;  /* 0x0000002b07058c10 */ /* 0x000fe200097fe4ff */
[----:B--2---:R-:W-:-:S05]  /*55a10*/  @!P0 IMAD R3, R3, R16, RZ ;  /* 0x0000001003038224 */ /* 0x004fca00078e02ff */
[----:B------:R3:W-:Y:S02]  /*55a20*/  @!P0 STG.E.U8 desc[UR46][R4.64+0x1], R3 ;  /* 0x0000010304008986 */ /* 0x0007e4000c10112e */
[----:B---3--:R-:W-:Y:S02]  /*55a30*/  @!P1 IMAD R3, R10, R16, RZ ;  /* 0x000000100a039224 */ /* 0x008fe400078e02ff */
[----:B------:R-:W-:Y:S02]  /*55a40*/  @!P1 IMAD.MOV.U32 R4, RZ, RZ, R6 ;  /* 0x000000ffff049224 */ /* 0x000fe400078e0006 */
[----:B------:R-:W-:-:S05]  /*55a50*/  @!P1 IMAD.MOV.U32 R5, RZ, RZ, R7 ;  /* 0x000000ffff059224 */ /* 0x000fca00078e0007 */
[----:B------:R0:W-:Y:S04]  /*55a60*/  @!P1 STG.E.U8 desc[UR46][R4.64+0x8], R3 ;  /* 0x0000080304009986 */ /* 0x0001e8000c10112e */
[----:B0-----:R-:W2:Y:S01]  /*55a70*/  LDL.LU R3, [R1+0x618] ;  /* 0x0006180001037983 */ /* 0x001ea20000300800 */
[C---:B------:R-:W-:Y:S02]  /*55a80*/  ISETP.LT.OR P2, PT, R0.reuse, 0xa, !P6 ;  /* 0x0000000a0000780c */ /* 0x040fe40007741670 */
[----:B------:R-:W-:-:S11]  /*55a90*/  ISETP.LT.OR P0, PT, R0, 0x9, !P5 ;  /* 0x000000090000780c */ /* 0x000fd60006f01670 */
[----:B----4-:R-:W-:Y:S01]  /*55aa0*/  @!P2 IMAD R10, R11, R16, RZ ;  /* 0x000000100b0aa224 */ /* 0x010fe200078e02ff */
        /* <DEDUP_REMOVED lines=367> */
[----:B0-----:R-:W2:Y:S01]  /*571a0*/  LDL.LU R11, [R1+0x70c] ;  /* 0x00070c00010b7983 */ /* 0x001ea20000300800 */
[C---:B------:R-:W-:Y:S02]  /*571b0*/  ISETP.LT.OR P0, PT, R0.reuse, 0x82, !P5 ;  /* 0x000000820000780c */ /* 0x040fe40006f01670 */
[----:B------:R-:W-:-:S11]  /*571c0*/  ISETP.LT.OR P1, PT, R0, 0x89, !P6 ;  /* 0x000000890000780c */ /* 0x000fd60007721670 */
[----:B------:R-:W-:-:S04]  /*571d0*/  @!P0 IADD3 R4, P2, R6, UR44, RZ ;  /* 0x0000002c06048c10 */ /* 0x000fc8000ff5e0ff */
[----:B------:R-:W-:Y:S02]  /*571e0*/  @!P0 IADD3.X R5, R7, UR43, RZ, P2, !PT ;  /* 0x0000002b07058c10 */ /* 0x000fe400097fe4ff */
[----:B------:R-:W-:-:S13]  /*571f0*/  ISETP.LT.OR P2, PT, R0, 0x8a, !P6 ;  /* 0x0000008a0000780c */ /* 0x000fda0007741670 */
[-C--:B------:R-:W-:Y:S02]  /*57200*/  @!P2 IMAD R10, R234, R16.reuse, RZ ;  /* 0x00000010ea0aa224 */ /* 0x080fe400078e02ff */
[----:B--2---:R-:W-:-:S05]  /*57210*/  @!P0 IMAD R3, R11, R16, RZ ;  /* 0x000000100b038224 */ /* 0x004fca00078e02ff */
[----:B------:R0:W-:Y:S01]  /*57220*/  @!P0 STG.E.U8 desc[UR46][R4.64+0x81], R3 ;  /* 0x0000810304008986 */ /* 0x0001e2000c10112e */
[----:B------:R-:W-:Y:S01]  /*57230*/  ISETP.LT.OR P0, PT, R0, 0x89, !P5 ;  /* 0x000000890000780c */ /* 0x000fe20006f01670 */
[----:B0-----:R-:W-:Y:S02]  /*57240*/  @!P1 IMAD R3, R235, R16, RZ ;  /* 0x00000010eb039224 */ /* 0x001fe400078e02ff */
[----:B------:R-:W-:Y:S01]  /*57250*/  @!P1 IMAD.MOV.U32 R4, RZ, RZ, R6 ;  /* 0x000000ffff049224 */ /* 0x000fe200078e0006 */
[----:B------:R-:W2:Y:S01]  /*57260*/  LDL.LU R235, [R1+0x5a0] ;  /* 0x0005a00001eb7983 */ /* 0x000ea20000300800 */
[----:B------:R-:W-:-:S03]  /*57270*/  @!P1 IMAD.MOV.U32 R5, RZ, RZ, R7 ;  /* 0x000000ffff059224 */ /* 0x000fc600078e0007 */
[----:B------:R-:W3:Y:S04]  /*57280*/  LDL.LU R234, [R1+0x5a4] ;  /* 0x0005a40001ea7983 */ /* 0x000ee80000300800 */
[----:B------:R0:W-:Y:S01]  /*57290*/  @!P1 STG.E.U8 desc[UR46][R4.64+0x88], R3 ;  /* 0x0000880304009986 */ /* 0x0001e2000c10112e */
[----:B------:R-:W-:Y:S01]  /*572a0*/  ISETP.LT.OR P1, PT, R0, 0x8a, !P5 ;  /* 0x0000008a0000780c */ /* 0x000fe20006f21670 */
[----:B0-----:R-:W-:Y:S01]  /*572b0*/  @!P2 IMAD.MOV.U32 R4, RZ, RZ, R6 ;  /* 0x000000ffff04a224 */ /* 0x001fe200078e0006 */
[----:B------:R-:W-:-:S05]  /*572c0*/  @!P2 MOV R5, R7 ;  /* 0x000000070005a202 */ /* 0x000fca0000000f00 */
[----:B------:R0:W-:Y:S01]  /*572d0*/  @!P2 STG.E.U8 desc[UR46][R4.64+0x89], R10 ;  /* 0x0000890a0400a986 */ /* 0x0001e2000c10112e */
[----:B-----5:R-:W-:-:S03]  /*572e0*/  @!P0 IMAD R3, R233, R16, RZ ;  /* 0x00000010e9038224 */ /* 0x020fc600078e02ff */
[----:B------:R-:W4:Y:S01]  /*572f0*/  LDL.LU R233, [R1+0x5a8] ;  /* 0x0005a80001e97983 */ /* 0x000f220000300800 */
[----:B0-----:R-:W-:-:S04]  /*57300*/  @!P0 IADD3 R10, P2, R6, UR44, RZ ;  /* 0x0000002c060a8c10 */ /* 0x001fc8000ff5e0ff */
[----:B------:R-:W-:Y:S02]  /*57310*/  @!P0 IADD3.X R11, R7, UR43, RZ, P2, !PT ;  /* 0x0000002b070b8c10 */ /* 0x000fe400097fe4ff */
[----:B------:R-:W-:-:S03]  /*57320*/  @!P1 IADD3 R4, P2, R6, UR44, RZ ;  /* 0x0000002c06049c10 */ /* 0x000fc6000ff5e0ff */
[----:B------:R0:W-:Y:S01]  /*57330*/  @!P0 STG.E.U8 desc[UR46][R10.64+0x88], R3 ;  /* 0x000088030a008986 */ /* 0x0001e2000c10112e */
[C---:B------:R-:W-:Y:S02]  /*57340*/  ISETP.LT.OR P0, PT, R0.reuse, 0x91, !P6 ;  /* 0x000000910000780c */ /* 0x040fe40007701670 */
[----:B------:R-:W-:Y:S02]  /*57350*/  @!P1 IADD3.X R5, R7, UR43, RZ, P2, !PT ;  /* 0x0000002b07059c10 */ /* 0x000fe400097fe4ff */
[----:B------:R-:W-:Y:S01]  /*57360*/  ISETP.LT.OR P2, PT, R0, 0x92, !P6 ;  /* 0x000000920000780c */ /* 0x000fe20007741670 */
[----:B0-----:R-:W-:Y:S02]  /*57370*/  @!P1 IMAD R3, R232, R16, RZ ;  /* 0x00000010e8039224 */ /* 0x001fe400078e02ff */
[----:B------:R-:W5:Y:S04]  /*57380*/  LDL.LU R232, [R1+0x5ac] ;  /* 0x0005ac0001e87983 */ /* 0x000f680000300800 */
[----:B------:R0:W-:Y:S01]  /*57390*/  @!P1 STG.E.U8 desc[UR46][R4.64+0x89], R3 ;  /* 0x0000890304009986 */ /* 0x0001e2000c10112e */
[----:B------:R-:W-:-:S05]  /*573a0*/  ISETP.LT.OR P1, PT, R0, 0x91, !P5 ;  /* 0x000000910000780c */ /* 0x000fca0006f21670 */
[-C--:B------:R-:W-:Y:S02]  /*573b0*/  @!P2 IMAD R10, R230, R16.reuse, RZ ;  /* 0x00000010e60aa224 */ /* 0x080fe400078e02ff */
[----:B0-----:R-:W-:Y:S02]  /*573c0*/  @!P0 IMAD R3, R231, R16, RZ ;  /* 0x00000010e7038224 */ /* 0x001fe400078e02ff */
[----:B------:R-:W-:Y:S01]  /*573d0*/  @!P0 IMAD.MOV.U32 R4, RZ, RZ, R6 ;  /* 0x000000ffff048224 */ /* 0x000fe200078e0006 */
[----:B------:R-:W5:Y:S01]  /*573e0*/  LDL.LU R231, [R1+0x5b0] ;  /* 0x0005b00001e77983 */ /* 0x000f620000300800 */
[----:B------:R-:W-:-:S03]  /*573f0*/  @!P0 IMAD.MOV.U32 R5, RZ, RZ, R7 ;  /* 0x000000ffff058224 */ /* 0x000fc600078e0007 */
[----:B------:R-:W5:Y:S04]  /*57400*/  LDL.LU R230, [R1+0x5b4] ;  /* 0x0005b40001e67983 */ /* 0x000f680000300800 */
[----:B------:R0:W-:Y:S01]  /*57410*/  @!P0 STG.E.U8 desc[UR46][R4.64+0x90], R3 ;  /* 0x0000900304008986 */ /* 0x0001e2000c10112e */
[----:B------:R-:W-:Y:S01]  /*57420*/  ISETP.LT.OR P0, PT, R0, 0x92, !P5 ;  /* 0x000000920000780c */ /* 0x000fe20006f01670 */
[----:B0-----:R-:W-:Y:S01]  /*57430*/  @!P2 IMAD.MOV.U32 R4, RZ, RZ, R6 ;  /* 0x000000ffff04a224 */ /* 0x001fe200078e0006 */
[----:B------:R-:W-:-:S05]  /*57440*/  @!P2 MOV R5, R7 ;  /* 0x000000070005a202 */ /* 0x000fca0000000f00 */
[----:B------:R0:W-:Y:S01]  /*57450*/  @!P2 STG.E.U8 desc[UR46][R4.64+0x91], R10 ;  /* 0x0000910a0400a986 */ /* 0x0001e2000c10112e */
[----:B------:R-:W-:-:S03]  /*57460*/  @!P1 IMAD R3, R229, R16, RZ ;  /* 0x00000010e5039224 */ /* 0x000fc600078e02ff */
[----:B------:R-:W5:Y:S01]  /*57470*/  LDL.LU R229, [R1+0x5b8] ;  /* 0x0005b80001e57983 */ /* 0x000f620000300800 */
        /* <DEDUP_REMOVED lines=79> */
[----:B0-----:R-:W-:-:S05]  /*57970*/  @!P1 IMAD R3, R216, R16, RZ ;  /* 0x00000010d8039224 */ /* 0x001fca00078e02ff */
[----:B------:R0:W-:Y:S01]  /*57980*/  @!P1 STG.E.U8 desc[UR46][R4.64+0xa9], R3 ;  /* 0x0000a90304009986 */ /* 0x0001e2000c10112e */
[----:B------:R-:W-:-:S06]  /*57990*/  ISETP.LT.OR P1, PT, R0, 0xb1, !P5 ;  /* 0x000000b10000780c */ /* 0x000fcc0006f21670 */
[-C--:B------:R-:W-:Y:S02]  /*579a0*/  @!P2 IMAD R10, R22, R16.reuse, RZ ;  /* 0x00000010160aa224 */ /* 0x080fe400078e02ff */
[----:B0-----:R-:W-:Y:S02]  /*579b0*/  @!P0 IMAD R3, R23, R16, RZ ;  /* 0x0000001017038224 */ /* 0x001fe400078e02ff */
[----:B------:R-:W-:Y:S02]  /*579c0*/  @!P0 IMAD.MOV.U32 R4, RZ, RZ, R6 ;  /* 0x000000ffff048224 */ /* 0x000fe400078e0006 */
[----:B------:R-:W-:-:S05]  /*579d0*/  @!P0 IMAD.MOV.U32 R5, RZ, RZ, R7 ;  /* 0x000000ffff058224 */ /* 0x000fca00078e0007 */
        /* <DEDUP_REMOVED lines=19> */
[----:B------:R-:W-:Y:S01]  /*57b10*/  @!P1 IMAD.MOV.U32 R4, RZ, RZ, R6 ;  /* 0x000000ffff049224 */ /* 0x000fe200078e0006 */
[----:B------:R-:W5:Y:S01]  /*57b20*/  LDL.LU R15, [R1+0x5f0] ;  /* 0x0005f000010f7983 */ /* 0x000f620000300800 */
[----:B------:R-:W-:-:S05]  /*57b30*/  @!P1 IMAD.MOV.U32 R5, RZ, RZ, R7 ;  /* 0x000000ffff059224 */ /* 0x000fca00078e0007 */
[----:B------:R0:W-:Y:S01]  /*57b40*/  @!P1 STG.E.U8 desc[UR46][R4.64+0xb8], R3 ;  /* 0x0000b80304009986 */ /* 0x0001e2000c10112e */
[----:B------:R-:W-:Y:S01]  /*57b50*/  ISETP.LT.OR P1, PT, R0, 0xba, !P5 ;  /* 0x000000ba0000780c */ /* 0x000fe20006f21670 */
[----:B0-----:R-:W-:Y:S01]  /*57b60*/  @!P2 IMAD.MOV.U32 R4, RZ, RZ, R6 ;  /* 0x000000ffff04a224 */ /* 0x001fe200078e0006 */
[----:B------:R-:W-:-:S05]  /*57b70*/  @!P2 MOV R5, R7 ;  /* 0x000000070005a202 */ /* 0x000fca0000000f00 */
[----:B------:R0:W-:Y:S01]  /*57b80*/  @!P2 STG.E.U8 desc[UR46][R4.64+0xb9], R10 ;  /* 0x0000b90a0400a986 */ /* 0x0001e2000c10112e */
[----:B------:R-:W-:Y:S01]  /*57b90*/  @!P0 IMAD R3, R12, R16, RZ ;  /* 0x000000100c038224 */ /* 0x000fe200078e02ff */
[----:B0-----:R-:W-:-:S04]  /*57ba0*/  @!P0 IADD3 R4, P2, R6, UR44, RZ ;  /* 0x0000002c06048c10 */ /* 0x001fc8000ff5e0ff */
[----:B------:R-:W-:-:S05]  /*57bb0*/  @!P0 IADD3.X R5, R7, UR43, RZ, P2, !PT ;  /* 0x0000002b07058c10 */ /* 0x000fca00097fe4ff */
[----:B------:R0:W-:Y:S01]  /*57bc0*/  @!P0 STG.E.U8 desc[UR46][R4.64+0xb8], R3 ;  /* 0x0000b80304008986 */ /* 0x0001e2000c10112e */
[----:B------:R-:W-:-:S04]  /*57bd0*/  @!P1 IADD3 R10, P0, R6, UR44, RZ ;  /* 0x0000002c060a9c10 */ /* 0x000fc8000ff1e0ff */
[----:B------:R-:W-:Y:S01]  /*57be0*/  @!P1 IADD3.X R11, R7, UR43, RZ, P0, !PT ;  /* 0x0000002b070b9c10 */ /* 0x000fe200087fe4ff */
[----:B0-----:R-:W-:Y:S02]  /*57bf0*/  @!P1 IMAD R3, R14, R16, RZ ;  /* 0x000000100e039224 */ /* 0x001fe400078e02ff */
[----:B------:R-:W5:Y:S04]  /*57c00*/  LDL.LU R14, [R1+0x5f4] ;  /* 0x0005f400010e7983 */ /* 0x000f680000300800 */
[----:B------:R-:W5:Y:S04]  /*57c10*/  LDL.LU R20, [R1+0x5f8] ;  /* 0x0005f80001147983 */ /* 0x000f680000300800 */
[----:B------:R-:W5:Y:S04]  /*57c20*/  LDL.LU R216, [R1+0x5fc] ;  /* 0x0005fc0001d87983 */ /* 0x000f680000300800 */
[----:B------:R0:W-:Y:S04]  /*57c30*/  @!P1 STG.E.U8 desc[UR46][R10.64+0xb9], R3 ;  /* 0x0000b9030a009986 */ /* 0x0001e8000c10112e */
[----:B0-----:R-:W2:Y:S04]  /*57c40*/  LDL.LU R10, [R1+0x480] ;  /* 0x00048000010a7983 */ /* 0x001ea80000300800 */
[----:B------:R-:W3:Y:S01]  /*57c50*/  LDL.LU R11, [R1+0x484] ;  /* 0x00048400010b7983 */ /* 0x000ee20000300800 */
[----:B------:R-:W-:-:S04]  /*57c60*/  ISETP.GE.AND P6, PT, R19, 0x101, PT ;  /* 0x000001011300780c */ /* 0x000fc80003fc6270 */
[----:B------:R-:W-:Y:S01]  /*57c70*/  ISETP.LT.OR P1, PT, R0, 0x1, !P6 ;  /* 0x000000010000780c */ /* 0x000fe20007721670 */
[----:B------:R-:W-:Y:S01]  /*57c80*/  IMAD.U32 R4, RZ, RZ, UR10 ;  /* 0x0000000aff047e24 */ /* 0x000fe2000f8e00ff */
[----:B------:R-:W-:-:S04]  /*57c90*/  USHF.L.U64.HI UR4, UR10, 0x8, UR11 ;  /* 0x000000080a047899 */ /* 0x000fc8000801020b */
[----:B------:R-:W-:-:S04]  /*57ca0*/  LEA R4, P0, R4, R8, 0x8 ;  /* 0x0000000804047211 */ /* 0x000fc800078040ff */
[----:B------:R-:W-:-:S03]  /*57cb0*/  IADD3.X R5, R9, UR4, RZ, P0, !PT ;  /* 0x0000000409057c10 */ /* 0x000fc600087fe4ff */
[----:B--2---:R-:W-:-:S05]  /*57cc0*/  @!P1 IMAD R3, R10, R16, RZ ;  /* 0x000000100a039224 */ /* 0x004fca00078e02ff */
[----:B------:R3:W-:Y:S01]  /*57cd0*/  @!P1 STG.E.U8 desc[UR46][R4.64], R3 ;  /* 0x0000000304009986 */ /* 0x0007e2000c10112e */
[----:B------:R-:W-:-:S13]  /*57ce0*/  ISETP.LT.OR P1, PT, R0, 0x2, !P6 ;  /* 0x000000020000780c */ /* 0x000fda0007721670 */
[----:B---3--:R-:W-:-:S05]  /*57cf0*/  @!P1 IMAD R3, R11, R16, RZ ;  /* 0x000000100b039224 */ /* 0x008fca00078e02ff */
[----:B------:R0:W-:Y:S04]  /*57d00*/  @!P1 STG.E.U8 desc[UR46][R4.64+0x1], R3 ;  /* 0x0000010304009986 */ /* 0x0001e8000c10112e */
[----:B0-----:R-:W2:Y:S01]  /*57d10*/  LDL.LU R3, [R1+0x488] ;  /* 0x0004880001037983 */ /* 0x001ea20000300800 */
[----:B------:R-:W-:Y:S02]  /*57d20*/  ISETP.LT.OR P5, PT, R0, 0xc1, !P3 ;  /* 0x000000c10000780c */ /* 0x000fe40005fa1670 */
[----:B------:R-:W-:-:S11]  /*57d30*/  ISETP.GE.AND P2, PT, R19, 0x109, PT ;  /* 0x000001091300780c */ /* 0x000fd60003f46270 */
[----:B------:R-:W-:-:S04]  /*57d40*/  @!P5 IADD3 R22, P0, R8, UR44, RZ ;  /* 0x0000002c0816dc10 */ /* 0x000fc8000ff1e0ff */
[----:B------:R-:W-:Y:S02]  /*57d50*/  @!P5 IADD3.X R23, R9, UR43, RZ, P0, !PT ;  /* 0x0000002b0917dc10 */ /* 0x000fe400087fe4ff */
[----:B------:R-:W-:-:S13]  /*57d60*/  ISETP.LT.OR P0, PT, R0, 0x1, !P2 ;  /* 0x000000010000780c */ /* 0x000fda0005701670 */
[----:B------:R-:W-:-:S04]  /*57d70*/  @!P0 IADD3 R12, P5, R4, UR44, RZ ;  /* 0x0000002c040c8c10 */ /* 0x000fc8000ffbe0ff */
        /* <DEDUP_REMOVED lines=11> */
[----:B------:R-:W-:-:S13]  /*57e30*/  ISETP.LT.OR P1, PT, R0, 0x9, !P6 ;  /* 0x000000090000780c */ /* 0x000fda0007721670 */
[----:B--2---:R-:W-:-:S05]  /*57e40*/  @!P1 IMAD R3, R10, R16, RZ ;  /* 0x000000100a039224 */ /* 0x004fca00078e02ff */
[----:B------:R3:W-:Y:S01]  /*57e50*/  @!P1 STG.E.U8 desc[UR46][R4.64+0x8], R3 ;  /* 0x0000080304009986 */ /* 0x0007e2000c10112e */
[----:B------:R-:W-:-:S13]  /*57e60*/  ISETP.LT.OR P1, PT, R0, 0xa, !P6 ;  /* 0x0000000a0000780c */ /* 0x000fda0007721670 */
        /* <DEDUP_REMOVED lines=331> */
[----:B------:R-:W-:Y:S02]  /*59320*/  @!P1 IADD3.X R11, R5, UR43, RZ, P5, !PT ;  /* 0x0000002b050b9c10 */ /* 0x000fe4000affe4ff */
[----:B------:R-:W-:-:S13]  /*59330*/  ISETP.LT.OR P0, PT, R0, 0x91, !P2 ;  /* 0x000000910000780c */ /* 0x000fda0005701670 */
[----:B------:R-:W-:-:S04]  /*59340*/  @!P0 IADD3 R12, P5, R4, UR44, RZ ;  /* 0x0000002c040c8c10 */ /* 0x000fc8000ffbe0ff */
[----:B------:R-:W-:Y:S01]  /*59350*/  @!P0 IADD3.X R13, R5, UR43, RZ, P5, !PT ;  /* 0x0000002b050d8c10 */ /* 0x000fe2000affe4ff */
[----:B--2---:R-:W-:-:S05]  /*59360*/  @!P1 IMAD R3, R3, R16, RZ ;  /* 0x0000001003039224 */ /* 0x004fca00078e02ff */
[----:B------:R0:W-:Y:S01]  /*59370*/  @!P1 STG.E.U8 desc[UR46][R10.64+0x89], R3 ;  /* 0x000089030a009986 */ /* 0x0001e2000c10112e */
[----:B------:R-:W-:-:S13]  /*59380*/  ISETP.LT.OR P1, PT, R0, 0x91, !P6 ;  /* 0x000000910000780c */ /* 0x000fda0007721670 */
[----:B0-----:R-:W-:Y:S02]  /*59390*/  @!P1 IMAD R3, R235, R16, RZ ;  /* 0x00000010eb039224 */ /* 0x001fe400078e02ff */
[----:B------:R-:W2:Y:S04]  /*593a0*/  LDL.LU R235, [R1+0x430] ;  /* 0x0004300001eb7983 */ /* 0x000ea80000300800 */
[----:B------:R0:W-:Y:S01]  /*593b0*/  @!P1 STG.E.U8 desc[UR46][R4.64+0x90], R3 ;  /* 0x0000900304009986 */ /* 0x0001e2000c10112e */
[----:B------:R-:W-:-:S13]  /*593c0*/  ISETP.LT.OR P1, PT, R0, 0x92, !P6 ;  /* 0x000000920000780c */ /* 0x000fda0007721670 */
[-C--:B0-----:R-:W-:Y:S02]  /*593d0*/  @!P1 IMAD R3, R234, R16.reuse, RZ ;  /* 0x00000010ea039224 */ /* 0x081fe400078e02ff */
[----:B------:R-:W3:Y:S04]  /*593e0*/  LDL.LU R234, [R1+0x434] ;  /* 0x0004340001ea7983 */ /* 0x000ee80000300800 */
[----:B------:R4:W-:Y:S01]  /*593f0*/  @!P1 STG.E.U8 desc[UR46][R4.64+0x91], R3 ;  /* 0x0000910304009986 */ /* 0x0009e2000c10112e */
[----:B------:R-:W-:Y:S01]  /*59400*/  ISETP.LT.OR P1, PT, R0, 0x92, !P2 ;  /* 0x000000920000780c */ /* 0x000fe20005721670 */
[----:B----4-:R-:W-:-:S12]  /*59410*/  @!P0 IMAD R3, R233, R16, RZ ;  /* 0x00000010e9038224 */ /* 0x010fd800078e02ff */
[----:B------:R-:W-:Y:S01]  /*59420*/  @!P1 IADD3 R10, P5, R4, UR44, RZ ;  /* 0x0000002c040a9c10 */ /* 0x000fe2000ffbe0ff */
[----:B------:R-:W4:Y:S03]  /*59430*/  LDL.LU R233, [R1+0x438] ;  /* 0x0004380001e97983 */ /* 0x000f260000300800 */
[----:B------:R-:W-:Y:S01]  /*59440*/  @!P1 IADD3.X R11, R5, UR43, RZ, P5, !PT ;  /* 0x0000002b050b9c10 */ /* 0x000fe2000affe4ff */
[----:B------:R5:W-:Y:S02]  /*59450*/  @!P0 STG.E.U8 desc[UR46][R12.64+0x90], R3 ;  /* 0x000090030c008986 */ /* 0x000be4000c10112e */
[----:B-----5:R-:W-:Y:S01]  /*59460*/  @!P1 IMAD R3, R232, R16, RZ ;  /* 0x00000010e8039224 */ /* 0x020fe200078e02ff */
[C---:B------:R-:W-:Y:S01]  /*59470*/  ISETP.LT.OR P0, PT, R0.reuse, 0x99, !P2 ;  /* 0x000000990000780c */ /* 0x040fe20005701670 */
[----:B------:R-:W5:Y:S04]  /*59480*/  LDL.LU R232, [R1+0x43c] ;  /* 0x00043c0001e87983 */ /* 0x000f680000300800 */
[----:B------:R0:W-:Y:S01]  /*59490*/  @!P1 STG.E.U8 desc[UR46][R10.64+0x91], R3 ;  /* 0x000091030a009986 */ /* 0x0001e2000c10112e */
[----:B------:R-:W-:-:S13]  /*594a0*/  ISETP.LT.OR P1, PT, R0, 0x99, !P6 ;  /* 0x000000990000780c */ /* 0x000fda0007721670 */
[----:B0-----:R-:W-:Y:S01]  /*594b0*/  @!P1 IMAD R3, R231, R16, RZ ;  /* 0x00000010e7039224 */ /* 0x001fe200078e02ff */
[----:B------:R-:W-:Y:S01]  /*594c0*/  @!P0 IADD3 R12, P5, R4, UR44, RZ ;  /* 0x0000002c040c8c10 */ /* 0x000fe2000ffbe0ff */
[----:B------:R-:W5:Y:S04]  /*594d0*/  LDL.LU R231, [R1+0x440] ;  /* 0x0004400001e77983 */ /* 0x000f680000300800 */
[----:B------:R0:W-:Y:S01]  /*594e0*/  @!P1 STG.E.U8 desc[UR46][R4.64+0x98], R3 ;  /* 0x0000980304009986 */ /* 0x0001e2000c10112e */
[----:B------:R-:W-:-:S13]  /*594f0*/  ISETP.LT.OR P1, PT, R0, 0x9a, !P6 ;  /* 0x0000009a0000780c */ /* 0x000fda0007721670 */
[-C--:B0-----:R-:W-:Y:S01]  /*59500*/  @!P1 IMAD R3, R230, R16.reuse, RZ ;  /* 0x00000010e6039224 */ /* 0x081fe200078e02ff */
[----:B------:R-:W-:Y:S01]  /*59510*/  @!P0 IADD3.X R13, R5, UR43, RZ, P5, !PT ;  /* 0x0000002b050d8c10 */ /* 0x000fe2000affe4ff */
[----:B------:R-:W5:Y:S04]  /*59520*/  LDL.LU R230, [R1+0x444] ;  /* 0x0004440001e67983 */ /* 0x000f680000300800 */
[----:B------:R0:W-:Y:S01]  /*59530*/  @!P1 STG.E.U8 desc[UR46][R4.64+0x99], R3 ;  /* 0x0000990304009986 */ /* 0x0001e2000c10112e */
[----:B------:R-:W-:Y:S01]  /*59540*/  ISETP.LT.OR P1, PT, R0, 0x9a, !P2 ;  /* 0x0000009a0000780c */ /* 0x000fe20005721670 */
[----:B0-----:R-:W-:-:S12]  /*59550*/  @!P0 IMAD R3, R229, R16, RZ ;  /* 0x00000010e5038224 */ /* 0x001fd800078e02ff */
[----:B------:R-:W-:Y:S01]  /*59560*/  @!P1 IADD3 R10, P5, R4, UR44, RZ ;  /* 0x0000002c040a9c10 */ /* 0x000fe2000ffbe0ff */
[----:B------:R-:W5:Y:S03]  /*59570*/  LDL.LU R229, [R1+0x448] ;  /* 0x0004480001e57983 */ /* 0x000f660000300800 */
[----:B------:R-:W-:Y:S01]  /*59580*/  @!P1 IADD3.X R11, R5, UR43, RZ, P5, !PT ;  /* 0x0000002b050b9c10 */ /* 0x000fe2000affe4ff */
[----:B------:R0:W-:Y:S02]  /*59590*/  @!P0 STG.E.U8 desc[UR46][R12.64+0x98], R3 ;  /* 0x000098030c008986 */ /* 0x0001e4000c10112e */
[----:B0-----:R-:W-:Y:S01]  /*595a0*/  @!P1 IMAD R3, R228, R16, RZ ;  /* 0x00000010e4039224 */ /* 0x001fe200078e02ff */
        /* <DEDUP_REMOVED lines=59> */
[----:B0-----:R-:W-:-:S05]  /*59960*/  @!P1 IMAD R3, R21, R16, RZ ;  /* 0x0000001015039224 */ /* 0x001fca00078e02ff */
[----:B------:R0:W-:Y:S01]  /*59970*/  @!P1 STG.E.U8 desc[UR46][R10.64+0xb1], R3 ;  /* 0x0000b1030a009986 */ /* 0x0001e2000c10112e */
[----:B------:R-:W-:-:S13]  /*59980*/  ISETP.LT.OR P1, PT, R0, 0xb9, !P6 ;  /* 0x000000b90000780c */ /* 0x000fda0007721670 */
[----:B0-----:R-:W-:-:S05]  /*59990*/  @!P1 IMAD R3, R15, R16, RZ ;  /* 0x000000100f039224 */ /* 0x001fca00078e02ff */
[----:B------:R0:W-:Y:S01]  /*599a0*/  @!P1 STG.E.U8 desc[UR46][R4.64+0xb8], R3 ;  /* 0x0000b80304009986 */ /* 0x0001e2000c10112e */
[C---:B------:R-:W-:Y:S02]  /*599b0*/  ISETP.LT.OR P1, PT, R0.reuse, 0xba, !P6 ;  /* 0x000000ba0000780c */ /* 0x040fe40007721670 */
[----:B------:R-:W-:-:S11]  /*599c0*/  ISETP.LT.OR P0, PT, R0, 0xb9, !P2 ;  /* 0x000000b90000780c */ /* 0x000fd60005701670 */
[----:B0-----:R-:W-:-:S05]  /*599d0*/  @!P1 IMAD R3, R14, R16, RZ ;  /* 0x000000100e039224 */ /* 0x001fca00078e02ff */
[----:B------:R0:W-:Y:S01]  /*599e0*/  @!P1 STG.E.U8 desc[UR46][R4.64+0xb9], R3 ;  /* 0x0000b90304009986 */ /* 0x0001e2000c10112e */
[----:B------:R-:W-:Y:S02]  /*599f0*/  ISETP.LT.OR P1, PT, R0, 0xba, !P2 ;  /* 0x000000ba0000780c */ /* 0x000fe40005721670 */
[----:B------:R-:W-:-:S04]  /*59a00*/  @!P0 IADD3 R12, P5, R4, UR44, RZ ;  /* 0x0000002c040c8c10 */ /* 0x000fc8000ffbe0ff */
[----:B------:R-:W-:Y:S01]  /*59a10*/  @!P0 IADD3.X R13, R5, UR43, RZ, P5, !PT ;  /* 0x0000002b050d8c10 */ /* 0x000fe2000affe4ff */
[----:B0-----:R-:W-:-:S06]  /*59a20*/  @!P0 IMAD R3, R20, R16, RZ ;  /* 0x0000001014038224 */ /* 0x001fcc00078e02ff */
[----:B------:R-:W-:Y:S01]  /*59a30*/  @!P1 IADD3 R14, P5, R4, UR44, RZ ;  /* 0x0000002c040e9c10 */ /* 0x000fe2000ffbe0ff */
[----:B------:R0:W-:Y:S03]  /*59a40*/  @!P0 STG.E.U8 desc[UR46][R12.64+0xb8], R3 ;  /* 0x0000b8030c008986 */ /* 0x0001e6000c10112e */
[----:B------:R-:W-:Y:S01]  /*59a50*/  @!P1 IADD3.X R15, R5, UR43, RZ, P5, !PT ;  /* 0x0000002b050f9c10 */ /* 0x000fe2000affe4ff */
[----:B0-----:R-:W-:Y:S02]  /*59a60*/  @!P1 IMAD R3, R216, R16, RZ ;  /* 0x00000010d8039224 */ /* 0x001fe400078e02ff */
[----:B------:R-:W5:Y:S04]  /*59a70*/  LDL.LU R216, [R1+0x47c] ;  /* 0x00047c0001d87983 */ /* 0x000f680000300800 */
[----:B------:R0:W-:Y:S04]  /*59a80*/  @!P1 STG.E.U8 desc[UR46][R14.64+0xb9], R3 ;  /* 0x0000b9030e009986 */ /* 0x0001e8000c10112e */
[----:B0-----:R-:W2:Y:S04]  /*59a90*/  LDL.LU R14, [R1+0x300] ;  /* 0x00030000010e7983 */ /* 0x001ea80000300800 */
[----:B------:R-:W3:Y:S01]  /*59aa0*/  LDL.LU R15, [R1+0x304] ;  /* 0x00030400010f7983 */ /* 0x000ee20000300800 */
[----:B------:R-:W-:-:S04]  /*59ab0*/  ISETP.GE.AND P0, PT, R19, 0x189, PT ;  /* 0x000001891300780c */ /* 0x000fc80003f06270 */
[----:B------:R-:W-:Y:S01]  /*59ac0*/  ISETP.LT.OR P6, PT, R0, 0x1, !P0 ;  /* 0x000000010000780c */ /* 0x000fe200047c1670 */
[----:B------:R-:W-:Y:S01]  /*59ad0*/  IMAD.U32 R12, RZ, RZ, UR10 ;  /* 0x0000000aff0c7e24 */ /* 0x000fe2000f8e00ff */
[----:B------:R-:W-:-:S03]  /*59ae0*/  UIMAD UR4, UR11, 0x180, URZ ;  /* 0x000001800b0478a4 */ /* 0x000fc6000f8e023f */
[----:B------:R-:W-:Y:S01]  /*59af0*/  IMAD.WIDE.U32 R12, R12, 0x180, R8 ;  /* 0x000001800c0c7825 */ /* 0x000fe200078e0008 */
[----:B------:R-:W-:-:S03]  /*59b00*/  ISETP.GE.AND P1, PT, R19, 0x181, PT ;  /* 0x000001811300780c */ /* 0x000fc60003f26270 */
[----:B------:R-:W-:-:S04]  /*59b10*/  VIADD R11, R13, UR4 ;  /* 0x000000040d0b7c36 */ /* 0x000fc80008000000 */
[----:B------:R-:W-:-:S04]  /*59b20*/  @!P6 IADD3 R20, P5, R12, UR44, RZ ;  /* 0x0000002c0c14ec10 */ /* 0x000fc8000ffbe0ff */
[----:B------:R-:W-:Y:S02]  /*59b30*/  @!P6 IADD3.X R21, R11, UR43, RZ, P5, !PT ;  /* 0x0000002b0b15ec10 */ /* 0x000fe4000affe4ff */
[----:B------:R-:W-:-:S13]  /*59b40*/  ISETP.LT.OR P5, PT, R0, 0x1, !P1 ;  /* 0x000000010000780c */ /* 0x000fda0004fa1670 */
[----:B------:R-:W-:Y:S01]  /*59b50*/  @!P5 MOV R10, R12 ;  /* 0x0000000c000ad202 */ /* 0x000fe20000000f00 */
[----:B--2---:R-:W-:-:S05]  /*59b60*/  @!P5 IMAD R3, R14, R16, RZ ;  /* 0x000000100e03d224 */ /* 0x004fca00078e02ff */
[----:B------:R3:W-:Y:S01]  /*59b70*/  @!P5 STG.E.U8 desc[UR46][R10.64], R3 ;  /* 0x000000030a00d986 */ /* 0x0007e2000c10112e */
[----:B------:R-:W-:-:S13]  /*59b80*/  ISETP.LT.OR P5, PT, R0, 0x2, !P1 ;  /* 0x000000020000780c */ /* 0x000fda0004fa1670 */
[----:B---3--:R-:W-:Y:S02]  /*59b90*/  @!P5 IMAD R3, R15, R16, RZ ;  /* 0x000000100f03d224 */ /* 0x008fe400078e02ff */
[----:B------:R-:W-:-:S05]  /*59ba0*/  @!P5 IMAD.MOV.U32 R10, RZ, RZ, R12 ;  /* 0x000000ffff0ad224 */ /* 0x000fca00078e000c */
[----:B------:R0:W-:Y:S04]  /*59bb0*/  @!P5 STG.E.U8 desc[UR46][R10.64+0x1], R3 ;  /* 0x000001030a00d986 */ /* 0x0001e8000c10112e */
[----:B0-----:R-:W2:Y:S01]  /*59bc0*/  LDL.LU R3, [R1+0x308] ;  /* 0x0003080001037983 */ /* 0x001ea20000300800 */
[----:B------:R-:W-:Y:S02]  /*59bd0*/  ISETP.LT.OR P5, PT, R0, 0x2, !P0 ;  /* 0x000000020000780c */ /* 0x000fe400047a1670 */
[----:B------:R-:W-:Y:S01]  /*59be0*/  LOP3.LUT R18, R18, 0xffffffdf, RZ, 0xc0, !PT ;  /* 0xffffffdf12127812 */ /* 0x000fe200078ec0ff */
[----:B--2---:R-:W-:-:S05]  /*59bf0*/  @!P6 IMAD R3, R3, R16, RZ ;  /* 0x000000100303e224 */ /* 0x004fca00078e02ff */
[----:B------:R0:W-:Y:S04]  /*59c00*/  @!P6 STG.E.U8 desc[UR46][R20.64], R3 ;  /* 0x000000031400e986 */ /* 0x0001e8000c10112e */
[----:B0-----:R-:W2:Y:S01]  /*59c10*/  LDL.LU R3, [R1+0x30c] ;  /* 0x00030c0001037983 */ /* 0x001ea20000300800 */
[----:B------:R-:W-:Y:S02]  /*59c20*/  @P2 LOP3.LUT R18, R18, 0x20, RZ, 0xfc, !PT ;  /* 0x0000002012122812 */ /* 0x000fe400078efcff */
[----:B------:R-:W-:-:S04]  /*59c30*/  @!P5 IADD3 R14, P2, R12, UR44, RZ ;  /* 0x0000002c0c0edc10 */ /* 0x000fc8000ff5e0ff */
[----:B------:R-:W-:Y:S01]  /*59c40*/  @!P5 IADD3.X R15, R11, UR43, RZ, P2, !PT ;  /* 0x0000002b0b0fdc10 */ /* 0x000fe200097fe4ff */
[----:B--2---:R-:W-:-:S05]  /*59c50*/  @!P5 IMAD R3, R3, R16, RZ ;  /* 0x000000100303d224 */ /* 0x004fca00078e02ff */
[----:B------:R0:W-:Y:S04]  /*59c60*/  @!P5 STG.E.U8 desc[UR46][R14.64+0x1], R3 ;  /* 0x000001030e00d986 */ /* 0x0001e8000c10112e */
[----:B0-----:R-:W2:Y:S04]  /*59c70*/  LDL.LU R14, [R1+0x310] ;  /* 0x00031000010e7983 */ /* 0x001ea80000300800 */
[----:B------:R-:W3:Y:S01]  /*59c80*/  LDL.LU R15, [R1+0x314] ;  /* 0x00031400010f7983 */ /* 0x000ee20000300800 */
[----:B------:R-:W-:-:S13]  /*59c90*/  ISETP.LT.OR P5, PT, R0, 0x9, !P1 ;  /* 0x000000090000780c */ /* 0x000fda0004fa1670 */
[----:B------:R-:W-:Y:S02]  /*59ca0*/  @!P5 IMAD.MOV.U32 R10, RZ, RZ, R12 ;  /* 0x000000ffff0ad224 */ /* 0x000fe400078e000c */
[----:B--2---:R-:W-:-:S05]  /*59cb0*/  @!P5 IMAD R3, R14, R16, RZ ;  /* 0x000000100e03d224 */ /* 0x004fca00078e02ff */
[----:B------:R3:W-:Y:S01]  /*59cc0*/  @!P5 STG.E.U8 desc[UR46][R10.64+0x8], R3 ;  /* 0x000008030a00d986 */ /* 0x0007e2000c10112e */
[----:B------:R-:W-:-:S13]  /*59cd0*/  ISETP.LT.OR P5, PT, R0, 0xa, !P1 ;  /* 0x0000000a0000780c */ /* 0x000fda0004fa1670 */
[----:B---3--:R-:W-:Y:S02]  /*59ce0*/  @!P5 IMAD R3, R15, R16, RZ ;  /* 0x000000100f03d224 */ /* 0x008fe400078e02ff */
[----:B------:R-:W-:-:S05]  /*59cf0*/  @!P5 IMAD.MOV.U32 R10, RZ, RZ, R12 ;  /* 0x000000ffff0ad224 */ /* 0x000fca00078e000c */
        /* <DEDUP_REMOVED lines=392> */
[----:B------:R-:W-:-:S05]  /*5b580*/  @!P5 IMAD.MOV.U32 R10, RZ, RZ, R12 ;  /* 0x000000ffff0ad224 */ /* 0x000fca00078e000c */
[----:B------:R0:W-:Y:S01]  /*5b590*/  @!P5 STG.E.U8 desc[UR46][R10.64+0x98], R3 ;  /* 0x000098030a00d986 */ /* 0x0001e2000c10112e */
[----:B------:R-:W-:-:S13]  /*5b5a0*/  ISETP.LT.OR P5, PT, R0, 0x9a, !P1 ;  /* 0x0000009a0000780c */ /* 0x000fda0004fa1670 */
[----:B0-----:R-:W-:Y:S02]  /*5b5b0*/  @!P5 IMAD R3, R234, R16, RZ ;  /* 0x00000010ea03d224 */ /* 0x001fe400078e02ff */
[----:B------:R-:W-:-:S05]  /*5b5c0*/  @!P5 IMAD.MOV.U32 R10, RZ, RZ, R12 ;  /* 0x000000ffff0ad224 */ /* 0x000fca00078e000c */
[----:B------:R4:W-:Y:S01]  /*5b5d0*/  @!P5 STG.E.U8 desc[UR46][R10.64+0x99], R3 ;  /* 0x000099030a00d986 */ /* 0x0009e2000c10112e */
[----:B------:R-:W-:Y:S01]  /*5b5e0*/  ISETP.LT.OR P5, PT, R0, 0x9a, !P0 ;  /* 0x0000009a0000780c */ /* 0x000fe200047a1670 */
[----:B----4-:R-:W-:-:S12]  /*5b5f0*/  @!P6 IMAD R3, R233, R16, RZ ;  /* 0x00000010e903e224 */ /* 0x010fd800078e02ff */
[----:B------:R-:W-:Y:S01]  /*5b600*/  @!P5 IADD3 R14, P2, R12, UR44, RZ ;  /* 0x0000002c0c0edc10 */ /* 0x000fe2000ff5e0ff */
[----:B------:R5:W-:Y:S03]  /*5b610*/  @!P6 STG.E.U8 desc[UR46][R20.64+0x98], R3 ;  /* 0x000098031400e986 */ /* 0x000be6000c10112e */
[----:B------:R-:W-:Y:S01]  /*5b620*/  @!P5 IADD3.X R15, R11, UR43, RZ, P2, !PT ;  /* 0x0000002b0b0fdc10 */ /* 0x000fe200097fe4ff */
[----:B-----5:R-:W-:-:S05]  /*5b630*/  @!P5 IMAD R3, R232, R16, RZ ;  /* 0x00000010e803d224 */ /* 0x020fca00078e02ff */
[----:B------:R0:W-:Y:S01]  /*5b640*/  @!P5 STG.E.U8 desc[UR46][R14.64+0x99], R3 ;  /* 0x000099030e00d986 */ /* 0x0001e2000c10112e */
[----:B------:R-:W-:-:S13]  /*5b650*/  ISETP.LT.OR P5, PT, R0, 0xa1, !P1 ;  /* 0x000000a10000780c */ /* 0x000fda0004fa1670 */
[----:B0-----:R-:W-:Y:S01]  /*5b660*/  @!P5 IMAD R3, R231, R16, RZ ;  /* 0x00000010e703d224 */ /* 0x001fe200078e02ff */
[----:B------:R-:W-:-:S05]  /*5b670*/  @!P5 MOV R10, R12 ;  /* 0x0000000c000ad202 */ /* 0x000fca0000000f00 */
[----:B------:R0:W-:Y:S01]  /*5b680*/  @!P5 STG.E.U8 desc[UR46][R10.64+0xa0], R3 ;  /* 0x0000a0030a00d986 */ /* 0x0001e2000c10112e */
[C---:B------:R-:W-:Y:S02]  /*5b690*/  ISETP.LT.OR P5, PT, R0.reuse, 0xa2, !P1 ;  /* 0x000000a20000780c */ /* 0x040fe40004fa1670 */
[----:B------:R-:W-:-:S11]  /*5b6a0*/  ISETP.LT.OR P6, PT, R0, 0xa1, !P0 ;  /* 0x000000a10000780c */ /* 0x000fd600047c1670 */
[----:B0-----:R-:W-:Y:S02]  /*5b6b0*/  @!P5 IMAD R3, R230, R16, RZ ;  /* 0x00000010e603d224 */ /* 0x001fe400078e02ff */
[----:B------:R-:W-:-:S05]  /*5b6c0*/  @!P5 IMAD.MOV.U32 R10, RZ, RZ, R12 ;  /* 0x000000ffff0ad224 */ /* 0x000fca00078e000c */
        /* <DEDUP_REMOVED lines=8> */
[----:B0-----:R-:W-:-:S05]  /*5b750*/  @!P5 IMAD R3, R228, R16, RZ ;  /* 0x00000010e403d224 */ /* 0x001fca00078e02ff */
[----:B------:R0:W-:Y:S01]  /*5b760*/  @!P5 STG.E.U8 desc[UR46][R14.64+0xa1], R3 ;  /* 0x0000a1030e00d986 */ /* 0x0001e2000c10112e */
[----:B------:R-:W-:-:S13]  /*5b770*/  ISETP.LT.OR P5, PT, R0, 0xa9, !P1 ;  /* 0x000000a90000780c */ /* 0x000fda0004fa1670 */
[----:B0-----:R-:W-:Y:S02]  /*5b780*/  @!P5 IMAD R3, R227, R16, RZ ;  /* 0x00000010e303d224 */ /* 0x001fe400078e02ff */
[----:B------:R-:W-:-:S05]  /*5b790*/  @!P5 IMAD.MOV.U32 R10, RZ, RZ, R12 ;  /* 0x000000ffff0ad224 */ /* 0x000fca00078e000c */
        /* <DEDUP_REMOVED lines=40> */
[----:B------:R-:W-:-:S07]  /*5ba20*/  @!P6 IADD3.X R21, R11, UR43, RZ, P2, !PT ;  /* 0x0000002b0b15ec10 */ /* 0x000fce00097fe4ff */
[----:B0-----:R-:W-:Y:S02]  /*5ba30*/  @!P5 IMAD R3, R218, R16, RZ ;  /* 0x00000010da03d224 */ /* 0x001fe400078e02ff */
[----:B------:R-:W-:-:S05]  /*5ba40*/  @!P5 IMAD.MOV.U32 R10, RZ, RZ, R12 ;  /* 0x000000ffff0ad224 */ /* 0x000fca00078e000c */
[----:B------:R0:W-:Y:S02]  /*5ba50*/  @!P5 STG.E.U8 desc[UR46][R10.64+0xb9], R3 ;  /* 0x0000b9030a00d986 */ /* 0x0001e4000c10112e */
[----:B0-----:R-:W-:-:S05]  /*5ba60*/  @!P6 IMAD R3, R217, R16, RZ ;  /* 0x00000010d903e224 */ /* 0x001fca00078e02ff */
[----:B------:R0:W-:Y:S04]  /*5ba70*/  @!P6 STG.E.U8 desc[UR46][R20.64+0xb8], R3 ;  /* 0x0000b8031400e986 */ /* 0x0001e8000c10112e */
[----:B0-----:R-:W2:Y:S04]  /*5ba80*/  LDL.LU R20, [R1+0x180] ;  /* 0x0001800001147983 */ /* 0x001ea80000300800 */
[----:B------:R-:W3:Y:S01]  /*5ba90*/  LDL.LU R21, [R1+0x184] ;  /* 0x0001840001157983 */ /* 0x000ee20000300800 */
[----:B------:R-:W-:-:S03]  /*5baa0*/  ISETP.LT.OR P5, PT, R0, 0xba, !P0 ;  /* 0x000000ba0000780c */ /* 0x000fc600047a1670 */
[----:B------:R-:W4:Y:S04]  /*5bab0*/  LDL.LU R14, [R1+0x190] ;  /* 0x00019000010e7983 */ /* 0x000f280000300800 */
[----:B------:R-:W5:Y:S04]  /*5bac0*/  LDL.LU R15, [R1+0x194] ;  /* 0x00019400010f7983 */ /* 0x000f680000300800 */
[----:B------:R-:W5:Y:S02]  /*5bad0*/  LDL.LU R235, [R1+0x2b0] ;  /* 0x0002b00001eb7983 */ /* 0x000f640000300800 */
[----:B------:R-:W-:Y:S01]  /*5bae0*/  @!P5 IADD3 R10, P2, R12, UR44, RZ ;  /* 0x0000002c0c0adc10 */ /* 0x000fe2000ff5e0ff */
[----:B------:R-:W-:Y:S01]  /*5baf0*/  @!P5 IMAD R3, R216, R16, RZ ;  /* 0x00000010d803d224 */ /* 0x000fe200078e02ff */
[----:B------:R-:W5:Y:S02]  /*5bb00*/  LDL.LU R234, [R1+0x2b4] ;  /* 0x0002b40001ea7983 */ /* 0x000f640000300800 */
[----:B------:R-:W-:-:S02]  /*5bb10*/  @!P5 IADD3.X R11, R11, UR43, RZ, P2, !PT ;  /* 0x0000002b0b0bdc10 */ /* 0x000fc400097fe4ff */
[----:B------:R-:W5:Y:S04]  /*5bb20*/  LDL.LU R233, [R1+0x2b8] ;  /* 0x0002b80001e97983 */ /* 0x000f680000300800 */
[----:B------:R2:W-:Y:S01]  /*5bb30*/  @!P5 STG.E.U8 desc[UR46][R10.64+0xb9], R3 ;  /* 0x0000b9030a00d986 */ /* 0x0005e2000c10112e */
        /* <DEDUP_REMOVED lines=18> */
[----:B--2---:R-:W-:-:S05]  /*5bc60*/  @!P5 IMAD R3, R20, R16, RZ ;  /* 0x000000101403d224 */ /* 0x004fca00078e02ff */
[----:B------:R3:W-:Y:S01]  /*5bc70*/  @!P5 STG.E.U8 desc[UR46][R8.64+0xc0], R3 ;  /* 0x0000c0030800d986 */ /* 0x0007e2000c10112e */
[----:B------:R-:W-:-:S13]  /*5bc80*/  ISETP.LT.OR P5, PT, R0, 0xc2, !P4 ;  /* 0x000000c20000780c */ /* 0x000fda00067a1670 */
[----:B---3--:R-:W-:-:S05]  /*5bc90*/  @!P5 IMAD R3, R21, R16, RZ ;  /* 0x000000101503d224 */ /* 0x008fca00078e02ff */
[----:B------:R0:W-:Y:S04]  /*5bca0*/  @!P5 STG.E.U8 desc[UR46][R8.64+0xc1], R3 ;  /* 0x0000c1030800d986 */ /* 0x0001e8000c10112e */
[----:B0-----:R-:W2:Y:S01]  /*5bcb0*/  LDL.LU R3, [R1+0x188] ;  /* 0x0001880001037983 */ /* 0x001ea20000300800 */
[C---:B------:R-:W-:Y:S02]  /*5bcc0*/  ISETP.LT.OR P2, PT, R0.reuse, 0xc1, !P3 ;  /* 0x000000c10000780c */ /* 0x040fe40005f41670 */
[----:B------:R-:W-:-:S11]  /*5bcd0*/  ISETP.LT.OR P5, PT, R0, 0xc2, !P3 ;  /* 0x000000c20000780c */ /* 0x000fd60005fa1670 */
[----:B--2---:R-:W-:-:S05]  /*5bce0*/  @!P2 IMAD R3, R3, R16, RZ ;  /* 0x000000100303a224 */ /* 0x004fca00078e02ff */
[----:B------:R0:W-:Y:S04]  /*5bcf0*/  @!P2 STG.E.U8 desc[UR46][R22.64+0xc0], R3 ;  /* 0x0000c0031600a986 */ /* 0x0001e8000c10112e */
[----:B0-----:R-:W2:Y:S01]  /*5bd00*/  LDL.LU R3, [R1+0x18c] ;  /* 0x00018c0001037983 */ /* 0x001ea20000300800 */
[----:B------:R-:W-:-:S03]  /*5bd10*/  @!P5 IADD3 R10, P6, R8, UR44, RZ ;  /* 0x0000002c080adc10 */ /* 0x000fc6000ffde0ff */
[----:B------:R-:W3:Y:S01]  /*5bd20*/  LDL.LU R22, [R1+0x2a8] ;  /* 0x0002a80001167983 */ /* 0x000ee20000300800 */
[----:B------:R-:W-:-:S03]  /*5bd30*/  @!P5 IADD3.X R11, R9, UR43, RZ, P6, !PT ;  /* 0x0000002b090bdc10 */ /* 0x000fc6000b7fe4ff */
[----:B------:R-:W3:Y:S01]  /*5bd40*/  LDL.LU R23, [R1+0x2ac] ;  /* 0x0002ac0001177983 */ /* 0x000ee20000300800 */
[----:B--2---:R-:W-:-:S05]  /*5bd50*/  @!P5 IMAD R3, R3, R16, RZ ;  /* 0x000000100303d224 */ /* 0x004fca00078e02ff */
[----:B------:R4:W-:Y:S01]  /*5bd60*/  @!P5 STG.E.U8 desc[UR46][R10.64+0xc1], R3 ;  /* 0x0000c1030a00d986 */ /* 0x0009e2000c10112e */
[----:B------:R-:W-:-:S13]  /*5bd70*/  ISETP.LT.OR P5, PT, R0, 0xc9, !P4 ;  /* 0x000000c90000780c */ /* 0x000fda00067a1670 */
[----:B----4-:R-:W-:-:S05]  /*5bd80*/  @!P5 IMAD R3, R14, R16, RZ ;  /* 0x000000100e03d224 */ /* 0x010fca00078e02ff */
[----:B------:R5:W-:Y:S01]  /*5bd90*/  @!P5 STG.E.U8 desc[UR46][R8.64+0xc8], R3 ;  /* 0x0000c8030800d986 */ /* 0x000be2000c10112e */
[----:B------:R-:W-:-:S13]  /*5bda0*/  ISETP.LT.OR P5, PT, R0, 0xca, !P4 ;  /* 0x000000ca0000780c */ /* 0x000fda00067a1670 */
[----:B-----5:R-:W-:-:S05]  /*5bdb0*/  @!P5 IMAD R3, R15, R16, RZ ;  /* 0x000000100f03d224 */ /* 0x020fca00078e02ff */
[----:B------:R0:W-:Y:S04]  /*5bdc0*/  @!P5 STG.E.U8 desc[UR46][R8.64+0xc9], R3 ;  /* 0x0000c9030800d986 */ /* 0x0001e8000c10112e */
[----:B0-----:R-:W2:Y:S01]  /*5bdd0*/  LDL.LU R3, [R1+0x198] ;  /* 0x0001980001037983 */ /* 0x001ea20000300800 */
[----:B------:R-:W-:Y:S02]  /*5bde0*/  ISETP.LT.OR P6, PT, R0, 0xc9, !P3 ;  /* 0x000000c90000780c */ /* 0x000fe40005fc1670 */
[----:B------:R-:W-:-:S04]  /*5bdf0*/  LOP3.LUT R18, R18, 0xffffffbf, RZ, 0xc0, !PT ;  /* 0xffffffbf12127812 */ /* 0x000fc800078ec0ff */
[----:B------:R-:W-:-:S07]  /*5be00*/  @P1 LOP3.LUT R18, R18, 0x40, RZ, 0xfc, !PT ;  /* 0x0000004012121812 */ /* 0x000fce00078efcff */
[----:B------:R-:W-:-:S04]  /*5be10*/  @!P6 IADD3 R20, P1, R8, UR44, RZ ;  /* 0x0000002c0814ec10 */ /* 0x000fc8000ff3e0ff */
[----:B------:R-:W-:Y:S01]  /*5be20*/  @!P6 IADD3.X R21, R9, UR43, RZ, P1, !PT ;  /* 0x0000002b0915ec10 */ /* 0x000fe20008ffe4ff */
[----:B--2---:R-:W-:-:S05]  /*5be30*/  @!P6 IMAD R3, R3, R16, RZ ;  /* 0x000000100303e224 */ /* 0x004fca00078e02ff */
[----:B------:R0:W-:Y:S04]  /*5be40*/  @!P6 STG.E.U8 desc[UR46][R20.64+0xc8], R3 ;  /* 0x0000c8031400e986 */ /* 0x0001e8000c10112e */
[----:B0-----:R-:W2:Y:S04]  /*5be50*/  LDL.LU R3, [R1+0x19c] ;  /* 0x00019c0001037983 */ /* 0x001ea80000300800 */
[----:B------:R-:W4:Y:S04]  /*5be60*/  LDL.LU R20, [R1+0x1a0] ;  /* 0x0001a00001147983 */ /* 0x000f280000300800 */
[----:B------:R-:W5:Y:S01]  /*5be70*/  LDL.LU R21, [R1+0x1a4] ;  /* 0x0001a40001157983 */ /* 0x000f620000300800 */
[----:B------:R-:W-:-:S13]  /*5be80*/  ISETP.LT.OR P5, PT, R0, 0xca, !P3 ;  /* 0x000000ca0000780c */ /* 0x000fda0005fa1670 */
[----:B------:R-:W-:-:S04]  /*5be90*/  @!P5 IADD3 R10, P1, R8, UR44, RZ ;  /* 0x0000002c080adc10 */ /* 0x000fc8000ff3e0ff */
[----:B------:R-:W-:Y:S01]  /*5bea0*/  @!P5 IADD3.X R11, R9, UR43, RZ, P1, !PT ;  /* 0x0000002b090bdc10 */ /* 0x000fe20008ffe4ff */
        /* <DEDUP_REMOVED lines=330> */
[----:B------:R3:W-:Y:S01]  /*5d350*/  @!P5 STG.E.U8 desc[UR46][R8.64+0x151], R3 ;  /* 0x000151030800d986 */ /* 0x0007e2000c10112e */
[----:B------:R-:W-:Y:S01]  /*5d360*/  ISETP.LT.OR P5, PT, R0, 0x152, !P3 ;  /* 0x000001520000780c */ /* 0x000fe20005fa1670 */
[----:B---3--:R-:W-:-:S12]  /*5d370*/  @!P1 IMAD R3, R22, R16, RZ ;  /* 0x0000001016039224 */ /* 0x008fd800078e02ff */
[----:B------:R-:W-:Y:S01]  /*5d380*/  @!P5 IADD3 R10, P6, R8, UR44, RZ ;  /* 0x0000002c080adc10 */ /* 0x000fe2000ffde0ff */
[----:B------:R0:W-:Y:S03]  /*5d390*/  @!P1 STG.E.U8 desc[UR46][R14.64+0x150], R3 ;  /* 0x000150030e009986 */ /* 0x0001e6000c10112e */
[----:B------:R-:W-:Y:S01]  /*5d3a0*/  @!P5 IADD3.X R11, R9, UR43, RZ, P6, !PT ;  /* 0x0000002b090bdc10 */ /* 0x000fe2000b7fe4ff */
        /* <DEDUP_REMOVED lines=67> */
[C---:B------:R-:W-:Y:S02]  /*5d7e0*/  ISETP.LT.OR P4, PT, R0.reuse, 0x17a, !P4 ;  /* 0x0000017a0000780c */ /* 0x040fe40006781670 */
[----:B------:R-:W-:Y:S01]  /*5d7f0*/  ISETP.LT.OR P6, PT, R0, 0x179, !P3 ;  /* 0x000001790000780c */ /* 0x000fe20005fc1670 */
[----:B0-----:R-:W2:Y:S08]  /*5d800*/  LDL.LU R10, [R1] ;  /* 0x00000000010a7983 */ /* 0x001eb00000300800 */
[----:B------:R-:W-:Y:S01]  /*5d810*/  @!P5 IMAD R3, R219, R16, RZ ;  /* 0x00000010db03d224 */ /* 0x000fe200078e02ff */
[----:B------:R-:W3:Y:S04]  /*5d820*/  LDL.LU R11, [R1+0x4] ;  /* 0x00000400010b7983 */ /* 0x000ee80000300800 */
[----:B------:R0:W-:Y:S01]  /*5d830*/  @!P5 STG.E.U8 desc[UR46][R8.64+0x178], R3 ;  /* 0x000178030800d986 */ /* 0x0001e2000c10112e */
[----:B------:R-:W-:-:S04]  /*5d840*/  @!P6 IADD3 R20, P1, R8, UR44, RZ ;  /* 0x0000002c0814ec10 */ /* 0x000fc8000ff3e0ff */
[----:B------:R-:W-:Y:S01]  /*5d850*/  @!P6 IADD3.X R21, R9, UR43, RZ, P1, !PT ;  /* 0x0000002b0915ec10 */ /* 0x000fe20008ffe4ff */
[----:B0-----:R-:W-:-:S05]  /*5d860*/  @!P4 IMAD R3, R218, R16, RZ ;  /* 0x00000010da03c224 */ /* 0x001fca00078e02ff */
[----:B------:R0:W-:Y:S02]  /*5d870*/  @!P4 STG.E.U8 desc[UR46][R8.64+0x179], R3 ;  /* 0x000179030800c986 */ /* 0x0001e4000c10112e */
[----:B0-----:R-:W-:-:S05]  /*5d880*/  @!P6 IMAD R3, R217, R16, RZ ;  /* 0x00000010d903e224 */ /* 0x001fca00078e02ff */
[----:B------:R0:W-:Y:S04]  /*5d890*/  @!P6 STG.E.U8 desc[UR46][R20.64+0x178], R3 ;  /* 0x000178031400e986 */ /* 0x0001e8000c10112e */
[----:B0-----:R-:W4:Y:S01]  /*5d8a0*/  LDL.LU R21, [R1+0x8] ;  /* 0x0000080001157983 */ /* 0x001f220000300800 */
[----:B------:R-:W-:Y:S02]  /*5d8b0*/  ISETP.LT.OR P4, PT, R0, 0x17a, !P3 ;  /* 0x0000017a0000780c */ /* 0x000fe40005f81670 */
[----:B------:R-:W-:Y:S01]  /*5d8c0*/  ISETP.GE.AND P5, PT, R19, 0x89, PT ;  /* 0x000000891300780c */ /* 0x000fe20003fa6270 */
[----:B------:R-:W5:Y:S04]  /*5d8d0*/  LDL.LU R217, [R1+0x124] ;  /* 0x0001240001d97983 */ /* 0x000f680000300800 */
[----:B------:R-:W5:Y:S04]  /*5d8e0*/  LDL.LU R235, [R1+0x134] ;  /* 0x0001340001eb7983 */ /* 0x000f680000300800 */
[----:B------:R-:W5:Y:S02]  /*5d8f0*/  LDL.LU R234, [R1+0x138] ;  /* 0x0001380001ea7983 */ /* 0x000f640000300800 */
[----:B------:R-:W-:Y:S01]  /*5d900*/  @!P4 IADD3 R8, P3, R8, UR44, RZ ;  /* 0x0000002c0808cc10 */ /* 0x000fe2000ff7e0ff */
[----:B------:R-:W-:Y:S01]  /*5d910*/  @!P4 IMAD R3, R216, R16, RZ ;  /* 0x00000010d803c224 */ /* 0x000fe200078e02ff */
[----:B------:R-:W5:Y:S02]  /*5d920*/  LDL.LU R233, [R1+0x13c] ;  /* 0x00013c0001e97983 */ /* 0x000f640000300800 */
[----:B------:R-:W-:-:S02]  /*5d930*/  @!P4 IADD3.X R9, R9, UR43, RZ, P3, !PT ;  /* 0x0000002b0909cc10 */ /* 0x000fc40009ffe4ff */
[----:B------:R-:W-:Y:S01]  /*5d940*/  ISETP.LT.OR P3, PT, R0, 0xc1, !P5 ;  /* 0x000000c10000780c */ /* 0x000fe20006f61670 */
[----:B------:R-:W5:Y:S04]  /*5d950*/  LDL.LU R232, [R1+0x140] ;  /* 0x0001400001e87983 */ /* 0x000f680000300800 */
[----:B------:R0:W-:Y:S04]  /*5d960*/  @!P4 STG.E.U8 desc[UR46][R8.64+0x179], R3 ;  /* 0x000179030800c986 */ /* 0x0001e8000c10112e */
[----:B------:R-:W5:Y:S04]  /*5d970*/  LDL.LU R231, [R1+0x144] ;  /* 0x0001440001e77983 */ /* 0x000f680000300800 */
[----:B------:R-:W-:Y:S01]  /*5d980*/  @!P3 IADD3 R14, P5, R6, UR44, RZ ;  /* 0x0000002c060ebc10 */ /* 0x000fe2000ffbe0ff */
[----:B------:R-:W5:Y:S03]  /*5d990*/  LDL.LU R230, [R1+0x148] ;  /* 0x0001480001e67983 */ /* 0x000f660000300800 */
[----:B------:R-:W-:Y:S01]  /*5d9a0*/  @!P3 IADD3.X R15, R7, UR43, RZ, P5, !PT ;  /* 0x0000002b070fbc10 */ /* 0x000fe2000affe4ff */
[----:B------:R-:W5:Y:S01]  /*5d9b0*/  LDL.LU R229, [R1+0x14c] ;  /* 0x00014c0001e57983 */ /* 0x000f620000300800 */
[----:B------:R-:W-:-:S03]  /*5d9c0*/  ISETP.GE.AND P5, PT, R19, 0x89, PT ;  /* 0x000000891300780c */ /* 0x000fc60003fa6270 */
[----:B------:R-:W5:Y:S01]  /*5d9d0*/  LDL.LU R228, [R1+0x150] ;  /* 0x0001500001e47983 */ /* 0x000f620000300800 */
[----:B------:R-:W-:-:S03]  /*5d9e0*/  ISETP.LT.OR P5, PT, R0, 0xc2, !P5 ;  /* 0x000000c20000780c */ /* 0x000fc60006fa1670 */
[----:B------:R-:W5:Y:S04]  /*5d9f0*/  LDL.LU R227, [R1+0x154] ;  /* 0x0001540001e37983 */ /* 0x000f680000300800 */
[----:B------:R-:W5:Y:S04]  /*5da00*/  LDL.LU R226, [R1+0x158] ;  /* 0x0001580001e27983 */ /* 0x000f680000300800 */
[----:B------:R-:W5:Y:S02]  /*5da10*/  LDL.LU R225, [R1+0x15c] ;  /* 0x00015c0001e17983 */ /* 0x000f640000300800 */
[----:B------:R-:W-:-:S02]  /*5da20*/  @!P5 IADD3 R22, P6, R6, UR44, RZ ;  /* 0x0000002c0616dc10 */ /* 0x000fc4000ffde0ff */
[----:B------:R-:W5:Y:S02]  /*5da30*/  LDL.LU R224, [R1+0x160] ;  /* 0x0001600001e07983 */ /* 0x000f640000300800 */
[----:B------:R-:W-:Y:S02]  /*5da40*/  @!P5 IADD3.X R23, R7, UR43, RZ, P6, !PT ;  /* 0x0000002b0717dc10 */ /* 0x000fe4000b7fe4ff */
[----:B------:R-:W-:Y:S01]  /*5da50*/  ISETP.GE.AND P6, PT, R19, 0x81, PT ;  /* 0x000000811300780c */ /* 0x000fe20003fc6270 */
[----:B------:R-:W5:Y:S03]  /*5da60*/  LDL.LU R223, [R1+0x164] ;  /* 0x0001640001df7983 */ /* 0x000f660000300800 */
[----:B------:R-:W-:Y:S01]  /*5da70*/  ISETP.LT.OR P4, PT, R0, 0xc1, !P6 ;  /* 0x000000c10000780c */ /* 0x000fe20007781670 */
[----:B------:R-:W5:Y:S04]  /*5da80*/  LDL.LU R222, [R1+0x168] ;  /* 0x0001680001de7983 */ /* 0x000f680000300800 */
[----:B------:R-:W5:Y:S04]  /*5da90*/  LDL.LU R221, [R1+0x16c] ;  /* 0x00016c0001dd7983 */ /* 0x000f680000300800 */
[----:B------:R-:W5:Y:S04]  /*5daa0*/  LDL.LU R220, [R1+0x170] ;  /* 0x0001700001dc7983 */ /* 0x000f680000300800 */
[----:B------:R-:W5:Y:S04]  /*5dab0*/  LDL.LU R219, [R1+0x174] ;  /* 0x0001740001db7983 */ /* 0x000f680000300800 */
[----:B------:R-:W5:Y:S04]  /*5dac0*/  LDL.LU R218, [R1+0x178] ;  /* 0x0001780001da7983 */ /* 0x000f680000300800 */
[----:B------:R-:W5:Y:S04]  /*5dad0*/  LDL.LU R216, [R1+0x17c] ;  /* 0x00017c0001d87983 */ /* 0x000f680000300800 */
[----:B0-----:R-:W5:Y:S04]  /*5dae0*/  LDL.LU R8, [R1+0x10] ;  /* 0x0000100001087983 */ /* 0x001f680000300800 */
[----:B------:R-:W5:Y:S01]  /*5daf0*/  LDL.LU R9, [R1+0x14] ;  /* 0x0000140001097983 */ /* 0x000f620000300800 */
[----:B--2---:R-:W-:-:S05]  /*5db00*/  @!P4 IMAD R3, R10, R16, RZ ;  /* 0x000000100a03c224 */ /* 0x004fca00078e02ff */
[----:B------:R3:W-:Y:S01]  /*5db10*/  @!P4 STG.E.U8 desc[UR46][R6.64+0xc0], R3 ;  /* 0x0000c0030600c986 */ /* 0x0007e2000c10112e */
[----:B------:R-:W-:-:S13]  /*5db20*/  ISETP.LT.OR P4, PT, R0, 0xc2, !P6 ;  /* 0x000000c20000780c */ /* 0x000fda0007781670 */
[----:B---3--:R-:W-:-:S05]  /*5db30*/  @!P4 IMAD R3, R11, R16, RZ ;  /* 0x000000100b03c224 */ /* 0x008fca00078e02ff */
[----:B------:R4:W-:Y:S02]  /*5db40*/  @!P4 STG.E.U8 desc[UR46][R6.64+0xc1], R3 ;  /* 0x0000c1030600c986 */ /* 0x0009e4000c10112e */
[----:B----4-:R-:W-:-:S05]  /*5db50*/  @!P3 IMAD R3, R21, R16, RZ ;  /* 0x000000101503b224 */ /* 0x010fca00078e02ff */
[----:B------:R0:W-:Y:S04]  /*5db60*/  @!P3 STG.E.U8 desc[UR46][R14.64+0xc0], R3 ;  /* 0x0000c0030e00b986 */ /* 0x0001e8000c10112e */
[----:B0-----:R-:W2:Y:S04]  /*5db70*/  LDL.LU R14, [R1+0xc] ;  /* 0x00000c00010e7983 */ /* 0x001ea80000300800 */
[----:B------:R-:W3:Y:S01]  /*5db80*/  LDL.LU R15, [R1+0x18] ;  /* 0x00001800010f7983 */ /* 0x000ee20000300800 */
[----:B------:R-:W-:-:S04]  /*5db90*/  ISETP.GE.AND P6, PT, R19, 0x89, PT ;  /* 0x000000891300780c */ /* 0x000fc80003fc6270 */
[----:B------:R-:W-:-:S13]  /*5dba0*/  ISETP.LT.OR P4, PT, R0, 0xc9, !P6 ;  /* 0x000000c90000780c */ /* 0x000fda0007781670 */
[----:B------:R-:W-:-:S04]  /*5dbb0*/  @!P4 IADD3 R10, P6, R6, UR44, RZ ;  /* 0x0000002c060acc10 */ /* 0x000fc8000ffde0ff */
[----:B------:R-:W-:Y:S02]  /*5dbc0*/  @!P4 IADD3.X R11, R7, UR43, RZ, P6, !PT ;  /* 0x0000002b070bcc10 */ /* 0x000fe4000b7fe4ff */
[----:B------:R-:W-:-:S04]  /*5dbd0*/  ISETP.GE.AND P6, PT, R19, 0x89, PT ;  /* 0x000000891300780c */ /* 0x000fc80003fc6270 */
[----:B------:R-:W-:-:S13]  /*5dbe0*/  ISETP.LT.OR P3, PT, R0, 0xca, !P6 ;  /* 0x000000ca0000780c */ /* 0x000fda0007761670 */
[----:B------:R-:W-:-:S04]  /*5dbf0*/  @!P3 IADD3 R20, P6, R6, UR44, RZ ;  /* 0x0000002c0614bc10 */ /* 0x000fc8000ffde0ff */
[----:B------:R-:W-:Y:S02]  /*5dc00*/  @!P3 IADD3.X R21, R7, UR43, RZ, P6, !PT ;  /* 0x0000002b0715bc10 */ /* 0x000fe4000b7fe4ff */
[----:B------:R-:W-:Y:S01]  /*5dc10*/  ISETP.GE.AND P6, PT, R19, 0x81, PT ;  /* 0x000000811300780c */ /* 0x000fe20003fc6270 */
[----:B--2---:R-:W-:-:S05]  /*5dc20*/  @!P5 IMAD R3, R14, R16, RZ ;  /* 0x000000100e03d224 */ /* 0x004fca00078e02ff */
[----:B------:R0:W-:Y:S01]  /*5dc30*/  @!P5 STG.E.U8 desc[UR46][R22.64+0xc1], R3 ;  /* 0x0000c1031600d986 */ /* 0x0001e2000c10112e */
[----:B------:R-:W-:-:S03]  /*5dc40*/  ISETP.LT.OR P5, PT, R0, 0xc9, !P6 ;  /* 0x000000c90000780c */ /* 0x000fc600077a1670 */
[----:B0-----:R-:W2:Y:S10]  /*5dc50*/  LDL.LU R23, [R1+0x120] ;  /* 0x0001200001177983 */ /* 0x001eb40000300800 */
[----:B-----5:R-:W-:Y:S01]  /*5dc60*/  @!P5 IMAD R3, R8, R16, RZ ;  /* 0x000000100803d224 */ /* 0x020fe200078e02ff */
[----:B------:R-:W4:Y:S04]  /*5dc70*/  LDL.LU R22, [R1+0x130] ;  /* 0x0001300001167983 */ /* 0x000f280000300800 */
[----:B------:R0:W-:Y:S01]  /*5dc80*/  @!P5 STG.E.U8 desc[UR46][R6.64+0xc8], R3 ;  /* 0x0000c8030600d986 */ /* 0x0001e2000c10112e */
[----:B------:R-:W-:-:S13]  /*5dc90*/  ISETP.LT.OR P5, PT, R0, 0xca, !P6 ;  /* 0x000000ca0000780c */ /* 0x000fda00077a1670 */
[----:B0-----:R-:W-:-:S05]  /*5dca0*/  @!P5 IMAD R3, R9, R16, RZ ;  /* 0x000000100903d224 */ /* 0x001fca00078e02ff */
[----:B------:R3:W-:Y:S02]  /*5dcb0*/  @!P5 STG.E.U8 desc[UR46][R6.64+0xc9], R3 ;  /* 0x0000c9030600d986 */ /* 0x0007e4000c10112e */
[----:B---3--:R-:W-:-:S05]  /*5dcc0*/  @!P4 IMAD R3, R15, R16, RZ ;  /* 0x000000100f03c224 */ /* 0x008fca00078e02ff */
[----:B------:R0:W-:Y:S04]  /*5dcd0*/  @!P4 STG.E.U8 desc[UR46][R10.64+0xc8], R3 ;  /* 0x0000c8030a00c986 */ /* 0x0001e8000c10112e */
[----:B0-----:R-:W3:Y:S04]  /*5dce0*/  LDL.LU R3, [R1+0x1c] ;  /* 0x00001c0001037983 */ /* 0x001ee80000300800 */
[----:B------:R-:W5:Y:S04]  /*5dcf0*/  LDL.LU R10, [R1+0x20] ;  /* 0x00002000010a7983 */ /* 0x000f680000300800 */
[----:B------:R-:W2:Y:S01]  /*5dd00*/  LDL.LU R11, [R1+0x24] ;  /* 0x00002400010b7983 */ /* 0x000ea20000300800 */
[----:B------:R-:W-:-:S04]  /*5dd10*/  ISETP.GE.AND P6, PT, R19, 0x89, PT ;  /* 0x000000891300780c */ /* 0x000fc80003fc6270 */
[----:B------:R-:W-:-:S13]  /*5dd20*/  ISETP.LT.OR P5, PT, R0, 0xd1, !P6 ;  /* 0x000000d10000780c */ /* 0x000fda00077a1670 */
[----:B------:R-:W-:-:S04]  /*5dd30*/  @!P5 IADD3 R8, P6, R6, UR44, RZ ;  /* 0x0000002c0608dc10 */ /* 0x000fc8000ffde0ff */
[----:B------:R-:W-:Y:S02]  /*5dd40*/  @!P5 IADD3.X R9, R7, UR43, RZ, P6, !PT ;  /* 0x0000002b0709dc10 */ /* 0x000fe4000b7fe4ff */
[----:B------:R-:W-:-:S04]  /*5dd50*/  ISETP.GE.AND P6, PT, R19, 0x89, PT ;  /* 0x000000891300780c */ /* 0x000fc80003fc6270 */
[----:B------:R-:W-:Y:S01]  /*5dd60*/  ISETP.LT.OR P4, PT, R0, 0xd2, !P6 ;  /* 0x000000d20000780c */ /* 0x000fe20007781670 */
[----:B---3--:R-:W-:-:S05]  /*5dd70*/  @!P3 IMAD R3, R3, R16, RZ ;  /* 0x000000100303b224 */ /* 0x008fca00078e02ff */
[----:B------:R0:W-:Y:S04]  /*5dd80*/  @!P3 STG.E.U8 desc[UR46][R20.64+0xc9], R3 ;  /* 0x0000c9031400b986 */ /* 0x0001e8000c10112e */
[----:B0-----:R-:W3:Y:S03]  /*5dd90*/  LDL.LU R21, [R1+0x28] ;  /* 0x0000280001157983 */ /* 0x001ee60000300800 */
[----:B------:R-:W-:-:S04]  /*5dda0*/  @!P4 IADD3 R14, P6, R6, UR44, RZ ;  /* 0x0000002c060ecc10 */ /* 0x000fc8000ffde0ff */
[----:B------:R-:W-:Y:S02]  /*5ddb0*/  @!P4 IADD3.X R15, R7, UR43, RZ, P6, !PT ;  /* 0x0000002b070fcc10 */ /* 0x000fe4000b7fe4ff */
[----:B------:R-:W-:-:S04]  /*5ddc0*/  ISETP.GE.AND P6, PT, R19, 0x81, PT ;  /* 0x000000811300780c */ /* 0x000fc80003fc6270 */
[----:B------:R-:W-:-:S13]  /*5ddd0*/  ISETP.LT.OR P3, PT, R0, 0xd1, !P6 ;  /* 0x000000d10000780c */ /* 0x000fda0007761670 */
[----:B-----5:R-:W-:-:S05]  /*5dde0*/  @!P3 IMAD R3, R10, R16, RZ ;  /* 0x000000100a03b224 */ /* 0x020fca00078e02ff */
[----:B------:R2:W-:Y:S01]  /*5ddf0*/  @!P3 STG.E.U8 desc[UR46][R6.64+0xd0], R3 ;  /* 0x0000d0030600b986 */ /* 0x0005e2000c10112e */
[----:B------:R-:W-:-:S13]  /*5de00*/  ISETP.LT.OR P3, PT, R0, 0xd2, !P6 ;  /* 0x000000d20000780c */ /* 0x000fda0007761670 */
[----:B--2---:R-:W-:-:S05]  /*5de10*/  @!P3 IMAD R3, R11, R16, RZ ;  /* 0x000000100b03b224 */ /* 0x004fca00078e02ff */
[----:B------:R3:W-:Y:S02]  /*5de20*/  @!P3 STG.E.U8 desc[UR46][R6.64+0xd1], R3 ;  /* 0x0000d1030600b986 */ /* 0x0007e4000c10112e */
[----:B---3--:R-:W-:-:S05]  /*5de30*/  @!P5 IMAD R3, R21, R16, RZ ;  /* 0x000000101503d224 */ /* 0x008fca00078e02ff */
[----:B------:R0:W-:Y:S04]  /*5de40*/  @!P5 STG.E.U8 desc[UR46][R8.64+0xd0], R3 ;  /* 0x0000d0030800d986 */ /* 0x0001e8000c10112e */
[----:B0-----:R-:W2:Y:S04]  /*5de50*/  LDL.LU R3, [R1+0x2c] ;  /* 0x00002c0001037983 */ /* 0x001ea80000300800 */
[----:B------:R-:W3:Y:S04]  /*5de60*/  LDL.LU R8, [R1+0x30] ;  /* 0x0000300001087983 */ /* 0x000ee80000300800 */
[----:B------:R-:W5:Y:S01]  /*5de70*/  LDL.LU R9, [R1+0x34] ;  /* 0x0000340001097983 */ /* 0x000f620000300800 */
[----:B------:R-:W-:-:S04]  /*5de80*/  ISETP.GE.AND P6, PT, R19, 0x89, PT ;  /* 0x000000891300780c */ /* 0x000fc80003fc6270 */
[----:B------:R-:W-:-:S13]  /*5de90*/  ISETP.LT.OR P3, PT, R0, 0xd9, !P6 ;  /* 0x000000d90000780c */ /* 0x000fda0007761670 */
[----:B------:R-:W-:-:S04]  /*5dea0*/  @!P3 IADD3 R10, P6, R6, UR44, RZ ;  /* 0x0000002c060abc10 */ /* 0x000fc8000ffde0ff */
[----:B------:R-:W-:Y:S02]  /*5deb0*/  @!P3 IADD3.X R11, R7, UR43, RZ, P6, !PT ;  /* 0x0000002b070bbc10 */ /* 0x000fe4000b7fe4ff */
[----:B------:R-:W-:-:S04]  /*5dec0*/  ISETP.GE.AND P6, PT, R19, 0x89, PT ;  /* 0x000000891300780c */ /* 0x000fc80003fc6270 */
[----:B------:R-:W-:Y:S01]  /*5ded0*/  ISETP.LT.OR P5, PT, R0, 0xda, !P6 ;  /* 0x000000da0000780c */ /* 0x000fe200077a1670 */
[----:B--2---:R-:W-:-:S05]  /*5dee0*/  @!P4 IMAD R3, R3, R16, RZ ;  /* 0x000000100303c224 */ /* 0x004fca00078e02ff */
[----:B------:R0:W-:Y:S04]  /*5def0*/  @!P4 STG.E.U8 desc[UR46][R14.64+0xd1], R3 ;  /* 0x0000d1030e00c986 */ /* 0x0001e8000c10112e */
[----:B0-----:R-:W2:Y:S03]  /*5df00*/  LDL.LU R15, [R1+0x38] ;  /* 0x00003800010f7983 */ /* 0x001ea60000300800 */
[----:B------:R-:W-:-:S04]  /*5df10*/  @!P5 IADD3 R20, P6, R6, UR44, RZ ;  /* 0x0000002c0614dc10 */ /* 0x000fc8000ffde0ff */
[----:B------:R-:W-:Y:S02]  /*5df20*/  @!P5 IADD3.X R21, R7, UR43, RZ, P6, !PT ;  /* 0x0000002b0715dc10 */ /* 0x000fe4000b7fe4ff */
[----:B------:R-:W-:-:S04]  /*5df30*/  ISETP.GE.AND P6, PT, R19, 0x81, PT ;  /* 0x000000811300780c */ /* 0x000fc80003fc6270 */
[----:B------:R-:W-:-:S13]  /*5df40*/  ISETP.LT.OR P4, PT, R0, 0xd9, !P6 ;  /* 0x000000d90000780c */ /* 0x000fda0007781670 */
[----:B---3--:R-:W-:-:S05]  /*5df50*/  @!P4 IMAD R3, R8, R16, RZ ;  /* 0x000000100803c224 */ /* 0x008fca00078e02ff */
[----:B------:R5:W-:Y:S01]  /*5df60*/  @!P4 STG.E.U8 desc[UR46][R6.64+0xd8], R3 ;  /* 0x0000d8030600c986 */ /* 0x000be2000c10112e */
[----:B------:R-:W-:-:S13]  /*5df70*/  ISETP.LT.OR P4, PT, R0, 0xda, !P6 ;  /* 0x000000da0000780c */ /* 0x000fda0007781670 */
[----:B-----5:R-:W-:-:S05]  /*5df80*/  @!P4 IMAD R3, R9, R16, RZ ;  /* 0x000000100903c224 */ /* 0x020fca00078e02ff */
[----:B------:R2:W-:Y:S02]  /*5df90*/  @!P4 STG.E.U8 desc[UR46][R6.64+0xd9], R3 ;  /* 0x0000d9030600c986 */ /* 0x0005e4000c10112e */
[----:B--2---:R-:W-:-:S05]  /*5dfa0*/  @!P3 IMAD R3, R15, R16, RZ ;  /* 0x000000100f03b224 */ /* 0x004fca00078e02ff */
        /* <DEDUP_REMOVED lines=323> */
[----:B0-----:R-:W2:Y:S01]  /*5f3e0*/  LDL.LU R11, [R1+0x11c] ;  /* 0x00011c00010b7983 */ /* 0x001ea20000300800 */
        /* <DEDUP_REMOVED lines=10> */
[----:B------:R0:W-:Y:S04]  /*5f490*/  @!P4 STG.E.U8 desc[UR46][R20.64+0x149], R3 ;  /* 0x000149031400c986 */ /* 0x0001e8000c10112e */
[----:B0-----:R-:W2:Y:S04]  /*5f4a0*/  LDL.LU R20, [R1+0x128] ;  /* 0x0001280001147983 */ /* 0x001ea80000300800 */
[----:B------:R-:W3:Y:S01]  /*5f4b0*/  LDL.LU R21, [R1+0x12c] ;  /* 0x00012c0001157983 */ /* 0x000ee20000300800 */
[----:B------:R-:W-:-:S13]  /*5f4c0*/  ISETP.LT.OR P4, PT, R0, 0x151, !P6 ;  /* 0x000001510000780c */ /* 0x000fda0007781670 */
[----:B------:R-:W-:-:S05]  /*5f4d0*/  @!P4 IMAD R23, R23, R16, RZ ;  /* 0x000000101717c224 */ /* 0x000fca00078e02ff */
[----:B------:R-:W-:Y:S01]  /*5f4e0*/  @!P4 STG.E.U8 desc[UR46][R6.64+0x150], R23 ;  /* 0x000150170600c986 */ /* 0x000fe2000c10112e */
[----:B------:R-:W-:Y:S02]  /*5f4f0*/  ISETP.LT.OR P4, PT, R0, 0x152, !P6 ;  /* 0x000001520000780c */ /* 0x000fe40007781670 */
[----:B------:R-:W-:-:S11]  /*5f500*/  ISETP.GE.AND P6, PT, R19, 0x89, PT ;  /* 0x000000891300780c */ /* 0x000fd60003fc6270 */
[----:B------:R-:W-:-:S05]  /*5f510*/  @!P4 IMAD R217, R217, R16, RZ ;  /* 0x00000010d9d9c224 */ /* 0x000fca00078e02ff */
[----:B------:R-:W-:Y:S01]  /*5f520*/  @!P4 STG.E.U8 desc[UR46][R6.64+0x151], R217 ;  /* 0x000151d90600c986 */ /* 0x000fe2000c10112e */
[----:B------:R-:W-:-:S13]  /*5f530*/  ISETP.LT.OR P4, PT, R0, 0x159, !P6 ;  /* 0x000001590000780c */ /* 0x000fda0007781670 */
[----:B------:R-:W-:-:S04]  /*5f540*/  @!P4 IADD3 R10, P6, R6, UR44, RZ ;  /* 0x0000002c060acc10 */ /* 0x000fc8000ffde0ff */
[----:B------:R-:W-:Y:S02]  /*5f550*/  @!P4 IADD3.X R11, R7, UR43, RZ, P6, !PT ;  /* 0x0000002b070bcc10 */ /* 0x000fe4000b7fe4ff */
[----:B------:R-:W-:Y:S01]  /*5f560*/  ISETP.GE.AND P6, PT, R19, 0x89, PT ;  /* 0x000000891300780c */ /* 0x000fe20003fc6270 */
[----:B--2---:R-:W-:-:S05]  /*5f570*/  @!P3 IMAD R3, R20, R16, RZ ;  /* 0x000000101403b224 */ /* 0x004fca00078e02ff */
[----:B------:R0:W-:Y:S01]  /*5f580*/  @!P3 STG.E.U8 desc[UR46][R8.64+0x150], R3 ;  /* 0x000150030800b986 */ /* 0x0001e2000c10112e */
[----:B------:R-:W-:Y:S01]  /*5f590*/  ISETP.LT.OR P3, PT, R0, 0x15a, !P6 ;  /* 0x0000015a0000780c */ /* 0x000fe20007761670 */
[----:B---3--:R-:W-:-:S12]  /*5f5a0*/  @!P5 IMAD R21, R21, R16, RZ ;  /* 0x000000101515d224 */ /* 0x008fd800078e02ff */
[----:B0-----:R-:W-:-:S04]  /*5f5b0*/  @!P3 IADD3 R8, P6, R6, UR44, RZ ;  /* 0x0000002c0608bc10 */ /* 0x001fc8000ffde0ff */
[----:B------:R-:W-:Y:S02]  /*5f5c0*/  @!P3 IADD3.X R9, R7, UR43, RZ, P6, !PT ;  /* 0x0000002b0709bc10 */ /* 0x000fe4000b7fe4ff */
[----:B------:R-:W-:Y:S01]  /*5f5d0*/  ISETP.GE.AND P6, PT, R19, 0x81, PT ;  /* 0x000000811300780c */ /* 0x000fe20003fc6270 */
[----:B------:R0:W-:Y:S03]  /*5f5e0*/  @!P5 STG.E.U8 desc[UR46][R14.64+0x151], R21 ;  /* 0x000151150e00d986 */ /* 0x0001e6000c10112e */
[----:B------:R-:W-:-:S13]  /*5f5f0*/  ISETP.LT.OR P5, PT, R0, 0x159, !P6 ;  /* 0x000001590000780c */ /* 0x000fda00077a1670 */
[----:B----4-:R-:W-:-:S05]  /*5f600*/  @!P5 IMAD R23, R22, R16, RZ ;  /* 0x000000101617d224 */ /* 0x010fca00078e02ff */
[----:B------:R1:W-:Y:S01]  /*5f610*/  @!P5 STG.E.U8 desc[UR46][R6.64+0x158], R23 ;  /* 0x000158170600d986 */ /* 0x0003e2000c10112e */
[----:B------:R-:W-:Y:S02]  /*5f620*/  ISETP.LT.OR P5, PT, R0, 0x15a, !P6 ;  /* 0x0000015a0000780c */ /* 0x000fe400077a1670 */
[----:B------:R-:W-:-:S11]  /*5f630*/  ISETP.GE.AND P6, PT, R19, 0x89, PT ;  /* 0x000000891300780c */ /* 0x000fd60003fc6270 */
[----:B------:R-:W-:-:S05]  /*5f640*/  @!P5 IMAD R3, R235, R16, RZ ;  /* 0x00000010eb03d224 */ /* 0x000fca00078e02ff */
[----:B------:R-:W-:Y:S01]  /*5f650*/  @!P5 STG.E.U8 desc[UR46][R6.64+0x159], R3 ;  /* 0x000159030600d986 */ /* 0x000fe2000c10112e */
[----:B------:R-:W-:Y:S01]  /*5f660*/  ISETP.LT.OR P5, PT, R0, 0x161, !P6 ;  /* 0x000001610000780c */ /* 0x000fe200077a1670 */
[----:B0-----:R-:W-:-:S12]  /*5f670*/  @!P4 IMAD R21, R234, R16, RZ ;  /* 0x00000010ea15c224 */ /* 0x001fd800078e02ff */
[----:B------:R-:W-:-:S04]  /*5f680*/  @!P5 IADD3 R14, P6, R6, UR44, RZ ;  /* 0x0000002c060edc10 */ /* 0x000fc8000ffde0ff */
[----:B------:R-:W-:Y:S02]  /*5f690*/  @!P5 IADD3.X R15, R7, UR43, RZ, P6, !PT ;  /* 0x0000002b070fdc10 */ /* 0x000fe4000b7fe4ff */
[----:B------:R-:W-:Y:S01]  /*5f6a0*/  ISETP.GE.AND P6, PT, R19, 0x89, PT ;  /* 0x000000891300780c */ /* 0x000fe20003fc6270 */
[----:B------:R0:W-:Y:S03]  /*5f6b0*/  @!P4 STG.E.U8 desc[UR46][R10.64+0x158], R21 ;  /* 0x000158150a00c986 */ /* 0x0001e6000c10112e */
[----:B------:R-:W-:Y:S01]  /*5f6c0*/  ISETP.LT.OR P4, PT, R0, 0x162, !P6 ;  /* 0x000001620000780c */ /* 0x000fe20007781670 */
[----:B-1----:R-:W-:-:S12]  /*5f6d0*/  @!P3 IMAD R23, R233, R16, RZ ;  /* 0x00000010e917b224 */ /* 0x002fd800078e02ff */
[----:B0-----:R-:W-:-:S04]  /*5f6e0*/  @!P4 IADD3 R10, P6, R6, UR44, RZ ;  /* 0x0000002c060acc10 */ /* 0x001fc8000ffde0ff */
[----:B------:R-:W-:Y:S02]  /*5f6f0*/  @!P4 IADD3.X R11, R7, UR43, RZ, P6, !PT ;  /* 0x0000002b070bcc10 */ /* 0x000fe4000b7fe4ff */
[----:B------:R-:W-:Y:S01]  /*5f700*/  ISETP.GE.AND P6, PT, R19, 0x81, PT ;  /* 0x000000811300780c */ /* 0x000fe20003fc6270 */
[----:B------:R0:W-:Y:S03]  /*5f710*/  @!P3 STG.E.U8 desc[UR46][R8.64+0x159], R23 ;  /* 0x000159170800b986 */ /* 0x0001e6000c10112e */
[----:B------:R-:W-:-:S13]  /*5f720*/  ISETP.LT.OR P3, PT, R0, 0x161, !P6 ;  /* 0x000001610000780c */ /* 0x000fda0007761670 */
[----:B------:R-:W-:-:S05]  /*5f730*/  @!P3 IMAD R3, R232, R16, RZ ;  /* 0x00000010e803b224 */ /* 0x000fca00078e02ff */
[----:B------:R1:W-:Y:S01]  /*5f740*/  @!P3 STG.E.U8 desc[UR46][R6.64+0x160], R3 ;  /* 0x000160030600b986 */ /* 0x0003e2000c10112e */
[----:B------:R-:W-:Y:S02]  /*5f750*/  ISETP.LT.OR P3, PT, R0, 0x162, !P6 ;  /* 0x000001620000780c */ /* 0x000fe40007761670 */
[----:B------:R-:W-:-:S11]  /*5f760*/  ISETP.GE.AND P6, PT, R19, 0x89, PT ;  /* 0x000000891300780c */ /* 0x000fd60003fc6270 */
[----:B------:R-:W-:-:S05]  /*5f770*/  @!P3 IMAD R217, R231, R16, RZ ;  /* 0x00000010e7d9b224 */ /* 0x000fca00078e02ff */
[----:B------:R2:W-:Y:S01]  /*5f780*/  @!P3 STG.E.U8 desc[UR46][R6.64+0x161], R217 ;  /* 0x000161d90600b986 */ /* 0x0005e2000c10112e */
        /* <DEDUP_REMOVED lines=8> */
[----:B------:R-:W-:-:S04]  /*5f810*/  @!P5 IADD3 R8, P6, R6, UR44, RZ ;  /* 0x0000002c0608dc10 */ /* 0x000fc8000ffde0ff */
[----:B------:R-:W-:Y:S02]  /*5f820*/  @!P5 IADD3.X R9, R7, UR43, RZ, P6, !PT ;  /* 0x0000002b0709dc10 */ /* 0x000fe4000b7fe4ff */
[----:B------:R-:W-:Y:S01]  /*5f830*/  ISETP.GE.AND P6, PT, R19, 0x81, PT ;  /* 0x000000811300780c */ /* 0x000fe20003fc6270 */
[----:B------:R1:W-:Y:S03]  /*5f840*/  @!P4 STG.E.U8 desc[UR46][R10.64+0x161], R3 ;  /* 0x000161030a00c986 */ /* 0x0003e6000c10112e */
[----:B------:R-:W-:-:S13]  /*5f850*/  ISETP.LT.OR P4, PT, R0, 0x169, !P6 ;  /* 0x000001690000780c */ /* 0x000fda0007781670 */
[----:B--2---:R-:W-:-:S05]  /*5f860*/  @!P4 IMAD R217, R228, R16, RZ ;  /* 0x00000010e4d9c224 */ /* 0x004fca00078e02ff */
[----:B------:R2:W-:Y:S01]  /*5f870*/  @!P4 STG.E.U8 desc[UR46][R6.64+0x168], R217 ;  /* 0x000168d90600c986 */ /* 0x0005e2000c10112e */
[----:B------:R-:W-:Y:S02]  /*5f880*/  ISETP.LT.OR P4, PT, R0, 0x16a, !P6 ;  /* 0x0000016a0000780c */ /* 0x000fe40007781670 */
[----:B------:R-:W-:-:S11]  /*5f890*/  ISETP.GE.AND P6, PT, R19, 0x89, PT ;  /* 0x000000891300780c */ /* 0x000fd60003fc6270 */
[----:B0-----:R-:W-:-:S05]  /*5f8a0*/  @!P4 IMAD R23, R227, R16, RZ ;  /* 0x00000010e317c224 */ /* 0x001fca00078e02ff */
[----:B------:R0:W-:Y:S01]  /*5f8b0*/  @!P4 STG.E.U8 desc[UR46][R6.64+0x169], R23 ;  /* 0x000169170600c986 */ /* 0x0001e2000c10112e */
[----:B------:R-:W-:Y:S01]  /*5f8c0*/  ISETP.LT.OR P4, PT, R0, 0x171, !P6 ;  /* 0x000001710000780c */ /* 0x000fe20007781670 */
[----:B-1----:R-:W-:-:S12]  /*5f8d0*/  @!P3 IMAD R3, R226, R16, RZ ;  /* 0x00000010e203b224 */ /* 0x002fd800078e02ff */
[----:B------:R-:W-:-:S04]  /*5f8e0*/  @!P4 IADD3 R14, P6, R6, UR44, RZ ;  /* 0x0000002c060ecc10 */ /* 0x000fc8000ffde0ff */
[----:B------:R-:W-:Y:S02]  /*5f8f0*/  @!P4 IADD3.X R15, R7, UR43, RZ, P6, !PT ;  /* 0x0000002b070fcc10 */ /* 0x000fe4000b7fe4ff */
[----:B------:R-:W-:Y:S01]  /*5f900*/  ISETP.GE.AND P6, PT, R19, 0x89, PT ;  /* 0x000000891300780c */ /* 0x000fe20003fc6270 */
[----:B------:R1:W-:Y:S03]  /*5f910*/  @!P3 STG.E.U8 desc[UR46][R20.64+0x168], R3 ;  /* 0x000168031400b986 */ /* 0x0003e6000c10112e */
[----:B------:R-:W-:Y:S01]  /*5f920*/  ISETP.LT.OR P3, PT, R0, 0x172, !P6 ;  /* 0x000001720000780c */ /* 0x000fe20007761670 */
[----:B--2---:R-:W-:-:S12]  /*5f930*/  @!P5 IMAD R217, R225, R16, RZ ;  /* 0x00000010e1d9d224 */ /* 0x004fd800078e02ff */
[----:B------:R-:W-:-:S04]  /*5f940*/  @!P3 IADD3 R10, P6, R6, UR44, RZ ;  /* 0x0000002c060abc10 */ /* 0x000fc8000ffde0ff */
[----:B------:R-:W-:Y:S02]  /*5f950*/  @!P3 IADD3.X R11, R7, UR43, RZ, P6, !PT ;  /* 0x0000002b070bbc10 */ /* 0x000fe4000b7fe4ff */
[----:B------:R-:W-:Y:S01]  /*5f960*/  ISETP.GE.AND P6, PT, R19, 0x81, PT ;  /* 0x000000811300780c */ /* 0x000fe20003fc6270 */
[----:B------:R2:W-:Y:S03]  /*5f970*/  @!P5 STG.E.U8 desc[UR46][R8.64+0x169], R217 ;  /* 0x000169d90800d986 */ /* 0x0005e6000c10112e */
[----:B------:R-:W-:-:S13]  /*5f980*/  ISETP.LT.OR P5, PT, R0, 0x171, !P6 ;  /* 0x000001710000780c */ /* 0x000fda00077a1670 */
[----:B0-----:R-:W-:-:S05]  /*5f990*/  @!P5 IMAD R23, R224, R16, RZ ;  /* 0x00000010e017d224 */ /* 0x001fca00078e02ff */
[----:B------:R0:W-:Y:S01]  /*5f9a0*/  @!P5 STG.E.U8 desc[UR46][R6.64+0x170], R23 ;  /* 0x000170170600d986 */ /* 0x0001e2000c10112e */
[----:B------:R-:W-:Y:S01]  /*5f9b0*/  ISETP.LT.OR P5, PT, R0, 0x172, !P6 ;  /* 0x000001720000780c */ /* 0x000fe200077a1670 */
[-C--:B-1----:R-:W-:Y:S02]  /*5f9c0*/  @!P4 IMAD R21, R222, R16.reuse, RZ ;  /* 0x00000010de15c224 */ /* 0x082fe400078e02ff */
[----:B--2---:R-:W-:-:S10]  /*5f9d0*/  @!P3 IMAD R9, R221, R16, RZ ;  /* 0x00000010dd09b224 */ /* 0x004fd400078e02ff */
[----:B------:R-:W-:-:S05]  /*5f9e0*/  @!P5 IMAD R3, R223, R16, RZ ;  /* 0x00000010df03d224 */ /* 0x000fca00078e02ff */
[----:B------:R1:W-:Y:S04]  /*5f9f0*/  @!P5 STG.E.U8 desc[UR46][R6.64+0x171], R3 ;  /* 0x000171030600d986 */ /* 0x0003e8000c10112e */
[----:B------:R2:W-:Y:S04]  /*5fa00*/  @!P4 STG.E.U8 desc[UR46][R14.64+0x170], R21 ;  /* 0x000170150e00c986 */ /* 0x0005e8000c10112e */
[----:B------:R3:W-:Y:S01]  /*5fa10*/  @!P3 STG.E.U8 desc[UR46][R10.64+0x171], R9 ;  /* 0x000171090a00b986 */ /* 0x0007e2000c10112e */
[C---:B------:R-:W-:Y:S02]  /*5fa20*/  ISETP.LT.OR P3, PT, R0.reuse, 0x179, !P6 ;  /* 0x000001790000780c */ /* 0x040fe40007761670 */
[----:B------:R-:W-:-:S02]  /*5fa30*/  ISETP.LT.OR P4, PT, R0, 0x17a, !P6 ;  /* 0x0000017a0000780c */ /* 0x000fc40007781670 */
[----:B------:R-:W-:-:S09]  /*5fa40*/  ISETP.GE.AND P6, PT, R19, 0x89, PT ;  /* 0x000000891300780c */ /* 0x000fd20003fc6270 */
[----:B0-----:R-:W-:-:S05]  /*5fa50*/  @!P3 IMAD R23, R220, R16, RZ ;  /* 0x00000010dc17b224 */ /* 0x001fca00078e02ff */
[----:B------:R-:W-:Y:S01]  /*5fa60*/  @!P3 STG.E.U8 desc[UR46][R6.64+0x178], R23 ;  /* 0x000178170600b986 */ /* 0x000fe2000c10112e */
[C---:B------:R-:W-:Y:S01]  /*5fa70*/  ISETP.LT.OR P3, PT, R0.reuse, 0x179, !P6 ;  /* 0x000001790000780c */ /* 0x040fe20007761670 */
[----:B-1----:R-:W-:Y:S01]  /*5fa80*/  @!P4 IMAD R3, R219, R16, RZ ;  /* 0x00000010db03c224 */ /* 0x002fe200078e02ff */
[----:B------:R-:W-:-:S04]  /*5fa90*/  ISETP.LT.OR P5, PT, R0, 0x17a, !P6 ;  /* 0x0000017a0000780c */ /* 0x000fc800077a1670 */
[----:B------:R0:W-:Y:S01]  /*5faa0*/  @!P4 STG.E.U8 desc[UR46][R6.64+0x179], R3 ;  /* 0x000179030600c986 */ /* 0x0001e2000c10112e */
[----:B------:R-:W-:-:S06]  /*5fab0*/  ISETP.GE.AND P6, PT, R19, 0x101, PT ;  /* 0x000001011300780c */ /* 0x000fcc0003fc6270 */
[----:B------:R-:W-:Y:S01]  /*5fac0*/  @!P3 IADD3 R8, P4, R6, UR44, RZ ;  /* 0x0000002c0608bc10 */ /* 0x000fe2000ff9e0ff */
[----:B--2---:R-:W-:-:S03]  /*5fad0*/  @!P3 IMAD R15, R218, R16, RZ ;  /* 0x00000010da0fb224 */ /* 0x004fc600078e02ff */
[----:B---3--:R-:W-:Y:S02]  /*5fae0*/  @!P3 IADD3.X R9, R7, UR43, RZ, P4, !PT ;  /* 0x0000002b0709bc10 */ /* 0x008fe4000a7fe4ff */
[----:B------:R-:W-:-:S03]  /*5faf0*/  @!P5 IADD3 R10, P4, R6, UR44, RZ ;  /* 0x0000002c060adc10 */ /* 0x000fc6000ff9e0ff */
[----:B------:R-:W-:Y:S01]  /*5fb00*/  @!P3 STG.E.U8 desc[UR46][R8.64+0x178], R15 ;  /* 0x0001780f0800b986 */ /* 0x000fe2000c10112e */
[----:B------:R-:W-:Y:S01]  /*5fb10*/  ISETP.LT.OR P3, PT, R0, 0xc1, !P6 ;  /* 0x000000c10000780c */ /* 0x000fe20007761670 */
[----:B------:R-:W-:Y:S01]  /*5fb20*/  @!P5 IMAD R19, R216, R16, RZ ;  /* 0x00000010d813d224 */ /* 0x000fe200078e02ff */
[----:B------:R-:W-:Y:S02]  /*5fb30*/  @!P5 IADD3.X R11, R7, UR43, RZ, P4, !PT ;  /* 0x0000002b070bdc10 */ /* 0x000fe4000a7fe4ff */
[----:B------:R-:W-:Y:S02]  /*5fb40*/  ISETP.LT.OR P4, PT, R0, 0xc2, !P6 ;  /* 0x000000c20000780c */ /* 0x000fe40007781670 */
[----:B------:R-:W-:Y:S01]  /*5fb50*/  LOP3.LUT P2, RZ, R18, 0x20, RZ, 0xc0, !PT ;  /* 0x0000002012ff7812 */ /* 0x000fe2000784c0ff */
[----:B------:R1:W-:Y:S03]  /*5fb60*/  @!P5 STG.E.U8 desc[UR46][R10.64+0x179], R19 ;  /* 0x000179130a00d986 */ /* 0x0003e6000c10112e */
[----:B------:R-:W-:-:S03]  /*5fb70*/  ISETP.LT.OR P5, PT, R0, 0xc1, !P2 ;  /* 0x000000c10000780c */ /* 0x000fc600057a1670 */
[----:B0-----:R-:W-:-:S05]  /*5fb80*/  @!P3 IMAD R3, R120, R16, RZ ;  /* 0x000000107803b224 */ /* 0x001fca00078e02ff */
[----:B------:R0:W-:Y:S01]  /*5fb90*/  @!P3 STG.E.U8 desc[UR46][R4.64+0xc0], R3 ;  /* 0x0000c0030400b986 */ /* 0x0001e2000c10112e */
[----:B------:R-:W-:Y:S01]  /*5fba0*/  ISETP.LT.OR P3, PT, R0, 0xc2, !P2 ;  /* 0x000000c20000780c */ /* 0x000fe20005761670 */
[----:B------:R-:W-:-:S05]  /*5fbb0*/  @!P4 IMAD R121, R121, R16, RZ ;  /* 0x000000107979c224 */ /* 0x000fca00078e02ff */
[----:B------:R-:W-:Y:S01]  /*5fbc0*/  @!P4 STG.E.U8 desc[UR46][R4.64+0xc1], R121 ;  /* 0x0000c1790400c986 */ /* 0x000fe2000c10112e */
[----:B------:R-:W-:Y:S01]  /*5fbd0*/  @!P5 IADD3 R6, P4, R4, UR44, RZ ;  /* 0x0000002c0406dc10 */ /* 0x000fe2000ff9e0ff */
[----:B-1----:R-:W-:-:S03]  /*5fbe0*/  @!P5 IMAD R11, R122, R16, RZ ;  /* 0x000000107a0bd224 */ /* 0x002fc600078e02ff */
[----:B------:R-:W-:Y:S02]  /*5fbf0*/  @!P5 IADD3.X R7, R5, UR43, RZ, P4, !PT ;  /* 0x0000002b0507dc10 */ /* 0x000fe4000a7fe4ff */
[----:B------:R-:W-:Y:S01]  /*5fc00*/  @!P3 IADD3 R8, P4, R4, UR44, RZ ;  /* 0x0000002c0408bc10 */ /* 0x000fe2000ff9e0ff */
[----:B------:R-:W-:Y:S02]  /*5fc10*/  @!P3 IMAD R123, R123, R16, RZ ;  /* 0x000000107b7bb224 */ /* 0x000fe400078e02ff */
[----:B------:R1:W-:Y:S01]  /*5fc20*/  @!P5 STG.E.U8 desc[UR46][R6.64+0xc0], R11 ;  /* 0x0000c00b0600d986 */ /* 0x0003e2000c10112e */
[C---:B------:R-:W-:Y:S02]  /*5fc30*/  ISETP.LT.OR P5, PT, R0.reuse, 0xc9, !P6 ;  /* 0x000000c90000780c */ /* 0x040fe400077a1670 */
[----:B------:R-:W-:Y:S02]  /*5fc40*/  @!P3 IADD3.X R9, R5, UR43, RZ, P4, !PT ;  /* 0x0000002b0509bc10 */ /* 0x000fe4000a7fe4ff */
[----:B------:R-:W-:-:S03]  /*5fc50*/  ISETP.LT.OR P4, PT, R0, 0xca, !P6 ;  /* 0x000000ca0000780c */ /* 0x000fc60007781670 */
[----:B------:R2:W-:Y:S01]  /*5fc60*/  @!P3 STG.E.U8 desc[UR46][R8.64+0xc1], R123 ;  /* 0x0000c17b0800b986 */ /* 0x0005e2000c10112e */
[----:B------:R-:W-:-:S05]  /*5fc70*/  ISETP.LT.OR P3, PT, R0, 0xc9, !P2 ;  /* 0x000000c90000780c */ /* 0x000fca0005761670 */
[----:B0-----:R-:W-:-:S04]  /*5fc80*/  @!P5 IMAD R3, R124, R16, RZ ;  /* 0x000000107c03d224 */ /* 0x001fc800078e02ff */
[----:B------:R-:W-:Y:S01]  /*5fc90*/  @!P4 IMAD R125, R125, R16, RZ ;  /* 0x000000107d7dc224 */ /* 0x000fe200078e02ff */
[----:B------:R0:W-:Y:S01]  /*5fca0*/  @!P5 STG.E.U8 desc[UR46][R4.64+0xc8], R3 ;  /* 0x0000c8030400d986 */ /* 0x0001e2000c10112e */
[----:B------:R-:W-:-:S03]  /*5fcb0*/  ISETP.LT.OR P5, PT, R0, 0xca, !P2 ;  /* 0x000000ca0000780c */ /* 0x000fc600057a1670 */
[----:B------:R-:W-:Y:S01]  /*5fcc0*/  @!P4 STG.E.U8 desc[UR46][R4.64+0xc9], R125 ;  /* 0x0000c97d0400c986 */ /* 0x000fe2000c10112e */
[----:B-1----:R-:W-:Y:S01]  /*5fcd0*/  @!P3 IADD3 R6, P4, R4, UR44, RZ ;  /* 0x0000002c0406bc10 */ /* 0x002fe2000ff9e0ff */
[----:B------:R-:W-:-:S03]  /*5fce0*/  @!P3 IMAD R11, R126, R16, RZ ;  /* 0x000000107e0bb224 */ /* 0x000fc600078e02ff */
[----:B------:R-:W-:-:S05]  /*5fcf0*/  @!P3 IADD3.X R7, R5, UR43, RZ, P4, !PT ;  /* 0x0000002b0507bc10 */ /* 0x000fca000a7fe4ff */
[----:B------:R1:W-:Y:S01]  /*5fd00*/  @!P3 STG.E.U8 desc[UR46][R6.64+0xc8], R11 ;  /* 0x0000c80b0600b986 */ /* 0x0003e2000c10112e */
[----:B------:R-:W-:Y:S02]  /*5fd10*/  ISETP.LT.OR P3, PT, R0, 0xd1, !P6 ;  /* 0x000000d10000780c */ /* 0x000fe40007761670 */
[----:B--2---:R-:W-:Y:S01]  /*5fd20*/  @!P5 IADD3 R8, P4, R4, UR44, RZ ;  /* 0x0000002c0408dc10 */ /* 0x004fe2000ff9e0ff */
[----:B------:R-:W-:-:S03]  /*5fd30*/  @!P5 IMAD R127, R127, R16, RZ ;  /* 0x000000107f7fd224 */ /* 0x000fc600078e02ff */
[----:B------:R-:W-:Y:S02]  /*5fd40*/  @!P5 IADD3.X R9, R5, UR43, RZ, P4, !PT ;  /* 0x0000002b0509dc10 */ /* 0x000fe4000a7fe4ff */
[----:B------:R-:W-:-:S03]  /*5fd50*/  ISETP.LT.OR P4, PT, R0, 0xd2, !P6 ;  /* 0x000000d20000780c */ /* 0x000fc60007781670 */
[----:B------:R2:W-:Y:S01]  /*5fd60*/  @!P5 STG.E.U8 desc[UR46][R8.64+0xc9], R127 ;  /* 0x0000c97f0800d986 */ /* 0x0005e2000c10112e */
[----:B------:R-:W-:Y:S01]  /*5fd70*/  ISETP.LT.OR P5, PT, R0, 0xd1, !P2 ;  /* 0x000000d10000780c */ /* 0x000fe200057a1670 */
[----:B0-----:R-:W-:-:S05]  /*5fd80*/  @!P3 IMAD R3, R128, R16, RZ ;  /* 0x000000108003b224 */ /* 0x001fca00078e02ff */
[----:B------:R0:W-:Y:S01]  /*5fd90*/  @!P3 STG.E.U8 desc[UR46][R4.64+0xd0], R3 ;  /* 0x0000d0030400b986 */ /* 0x0001e2000c10112e */
[----:B------:R-:W-:Y:S02]  /*5fda0*/  ISETP.LT.OR P3, PT, R0, 0xd2, !P2 ;  /* 0x000000d20000780c */ /* 0x000fe40005761670 */
[----:B------:R-:W-:-:S05]  /*5fdb0*/  @!P4 IMAD R129, R129, R16, RZ ;  /* 0x000000108181c224 */ /* 0x000fca00078e02ff */
[----:B------:R-:W-:Y:S01]  /*5fdc0*/  @!P4 STG.E.U8 desc[UR46][R4.64+0xd1], R129 ;  /* 0x0000d1810400c986 */ /* 0x000fe2000c10112e */
[----:B-1----:R-:W-:Y:S01]  /*5fdd0*/  @!P5 IADD3 R6, P4, R4, UR44, RZ ;  /* 0x0000002c0406dc10 */ /* 0x002fe2000ff9e0ff */
[----:B------:R-:W-:-:S03]  /*5fde0*/  @!P5 IMAD R11, R130, R16, RZ ;  /* 0x00000010820bd224 */ /* 0x000fc600078e02ff */
[----:B------:R-:W-:Y:S02]  /*5fdf0*/  @!P5 IADD3.X R7, R5, UR43, RZ, P4, !PT ;  /* 0x0000002b0507dc10 */ /* 0x000fe4000a7fe4ff */
[----:B--2---:R-:W-:Y:S01]  /*5fe00*/  @!P3 IADD3 R8, P4, R4, UR44, RZ ;  /* 0x0000002c0408bc10 */ /* 0x004fe2000ff9e0ff */
        /* <DEDUP_REMOVED lines=319> */
[----:B--2---:R-:W-:-:S04]  /*61200*/  @!P3 IADD3 R8, P4, R4, UR44, RZ ;  /* 0x0000002c0408bc10 */ /* 0x004fc8000ff9e0ff */
[----:B------:R-:W-:Y:S02]  /*61210*/  @!P3 IADD3.X R9, R5, UR43, RZ, P4, !PT ;  /* 0x0000002b0509bc10 */ /* 0x000fe4000a7fe4ff */
[C---:B------:R-:W-:Y:S01]  /*61220*/  ISETP.LT.OR P4, PT, R0.reuse, 0x179, !P2 ;  /* 0x000001790000780c */ /* 0x040fe20005781670 */
[----:B------:R1:W-:Y:S01]  /*61230*/  @!P5 STG.E.U8 desc[UR46][R6.64+0x170], R15 ;  /* 0x0001700f0600d986 */ /* 0x0003e2000c10112e */
[C---:B------:R-:W-:Y:S02]  /*61240*/  ISETP.LT.OR P5, PT, R0.reuse, 0x179, !P6 ;  /* 0x000001790000780c */ /* 0x040fe400077a1670 */
[C---:B------:R-:W-:Y:S01]  /*61250*/  ISETP.LT.OR P6, PT, R0.reuse, 0x17a, !P6 ;  /* 0x0000017a0000780c */ /* 0x040fe200077c1670 */
[----:B------:R-:W-:Y:S01]  /*61260*/  @!P3 IMAD R211, R211, R16, RZ ;  /* 0x00000010d3d3b224 */ /* 0x000fe200078e02ff */
[----:B------:R-:W-:Y:S02]  /*61270*/  ISETP.LT.OR P2, PT, R0, 0x17a, !P2 ;  /* 0x0000017a0000780c */ /* 0x000fe40005741670 */
[----:B------:R-:W-:-:S02]  /*61280*/  LOP3.LUT P1, RZ, R18, 0x40, RZ, 0xc0, !PT ;  /* 0x0000004012ff7812 */ /* 0x000fc4000782c0ff */
[----:B------:R-:W-:Y:S03]  /*61290*/  @!P3 STG.E.U8 desc[UR46][R8.64+0x171], R211 ;  /* 0x000171d30800b986 */ /* 0x000fe6000c10112e */
[----:B------:R-:W-:Y:S02]  /*612a0*/  @!P4 IADD3 R10, P3, R4, UR44, RZ ;  /* 0x0000002c040acc10 */ /* 0x000fe4000ff7e0ff */
[-C--:B0-----:R-:W-:Y:S02]  /*612b0*/  @!P5 IMAD R3, R212, R16.reuse, RZ ;  /* 0x00000010d403d224 */ /* 0x081fe400078e02ff */
[-C--:B------:R-:W-:Y:S01]  /*612c0*/  @!P6 IMAD R213, R213, R16.reuse, RZ ;  /* 0x00000010d5d5e224 */ /* 0x080fe200078e02ff */
[----:B------:R-:W-:Y:S01]  /*612d0*/  @!P4 IADD3.X R11, R5, UR43, RZ, P3, !PT ;  /* 0x0000002b050bcc10 */ /* 0x000fe20009ffe4ff */
[----:B-1----:R-:W-:Y:S01]  /*612e0*/  @!P4 IMAD R15, R214, R16, RZ ;  /* 0x00000010d60fc224 */ /* 0x002fe200078e02ff */
[----:B------:R-:W-:Y:S01]  /*612f0*/  ISETP.LT.OR P3, PT, R0, 0xc1, !P1 ;  /* 0x000000c10000780c */ /* 0x000fe20004f61670 */
[----:B------:R0:W-:Y:S04]  /*61300*/  @!P5 STG.E.U8 desc[UR46][R4.64+0x178], R3 ;  /* 0x000178030400d986 */ /* 0x0001e8000c10112e */
[----:B------:R1:W-:Y:S01]  /*61310*/  @!P6 STG.E.U8 desc[UR46][R4.64+0x179], R213 ;  /* 0x000179d50400e986 */ /* 0x0003e2000c10112e */
[----:B------:R-:W-:-:S03]  /*61320*/  @!P2 IADD3 R6, P5, R4, UR44, RZ ;  /* 0x0000002c0406ac10 */ /* 0x000fc6000ffbe0ff */
[----:B------:R2:W-:Y:S01]  /*61330*/  @!P4 STG.E.U8 desc[UR46][R10.64+0x178], R15 ;  /* 0x0001780f0a00c986 */ /* 0x0005e2000c10112e */
[C---:B------:R-:W-:Y:S02]  /*61340*/  ISETP.LT.OR P4, PT, R0.reuse, 0xc1, !P0 ;  /* 0x000000c10000780c */ /* 0x040fe40004781670 */
[----:B------:R-:W-:Y:S01]  /*61350*/  ISETP.LT.OR P6, PT, R0, 0xc2, !P1 ;  /* 0x000000c20000780c */ /* 0x000fe20004fc1670 */
[-C--:B------:R-:W-:Y:S01]  /*61360*/  @!P2 IMAD R215, R215, R16.reuse, RZ ;  /* 0x00000010d7d7a224 */ /* 0x080fe200078e02ff */
[----:B------:R-:W-:Y:S01]  /*61370*/  @!P2 IADD3.X R7, R5, UR43, RZ, P5, !PT ;  /* 0x0000002b0507ac10 */ /* 0x000fe2000affe4ff */
[-C--:B0-----:R-:W-:Y:S01]  /*61380*/  @!P3 IMAD R3, R24, R16.reuse, RZ ;  /* 0x000000101803b224 */ /* 0x081fe200078e02ff */
[----:B------:R-:W-:Y:S02]  /*61390*/  IADD3 R13, R13, UR4, RZ ;  /* 0x000000040d0d7c10 */ /* 0x000fe4000fffe0ff */
[----:B------:R-:W-:Y:S01]  /*613a0*/  ISETP.LT.OR P5, PT, R0, 0xc2, !P0 ;  /* 0x000000c20000780c */ /* 0x000fe200047a1670 */
[----:B------:R0:W-:Y:S04]  /*613b0*/  @!P2 STG.E.U8 desc[UR46][R6.64+0x179], R215 ;  /* 0x000179d70600a986 */ /* 0x0001e8000c10112e */
[----:B------:R3:W-:Y:S01]  /*613c0*/  @!P3 STG.E.U8 desc[UR46][R12.64+0xc0], R3 ;  /* 0x0000c0030c00b986 */ /* 0x0007e2000c10112e */
[----:B-1----:R-:W-:Y:S01]  /*613d0*/  @!P4 IADD3 R4, P3, R12, UR44, RZ ;  /* 0x0000002c0c04cc10 */ /* 0x002fe2000ff7e0ff */
[-C--:B------:R-:W-:Y:S01]  /*613e0*/  @!P6 IMAD R25, R25, R16.reuse, RZ ;  /* 0x000000101919e224 */ /* 0x080fe200078e02ff */
[----:B------:R-:W-:Y:S01]  /*613f0*/  ISETP.LT.OR P2, PT, R0, 0xc9, !P1 ;  /* 0x000000c90000780c */ /* 0x000fe20004f41670 */
[----:B--2---:R-:W-:Y:S01]  /*61400*/  @!P4 IMAD R15, R26, R16, RZ ;  /* 0x000000101a0fc224 */ /* 0x004fe200078e02ff */
[----:B------:R-:W-:Y:S01]  /*61410*/  @!P4 IADD3.X R5, R13, UR43, RZ, P3, !PT ;  /* 0x0000002b0d05cc10 */ /* 0x000fe20009ffe4ff */
[----:B0-----:R-:W-:-:S02]  /*61420*/  @!P6 IMAD.MOV.U32 R6, RZ, RZ, R12 ;  /* 0x000000ffff06e224 */ /* 0x001fc400078e000c */
[----:B------:R-:W-:Y:S01]  /*61430*/  @!P6 IMAD.MOV.U32 R7, RZ, RZ, R13 ;  /* 0x000000ffff07e224 */ /* 0x000fe200078e000d */
[----:B------:R-:W-:-:S04]  /*61440*/  ISETP.LT.OR P3, PT, R0, 0xc9, !P0 ;  /* 0x000000c90000780c */ /* 0x000fc80004761670 */
[----:B------:R-:W-:Y:S01]  /*61450*/  @!P6 STG.E.U8 desc[UR46][R6.64+0xc1], R25 ;  /* 0x0000c1190600e986 */ /* 0x000fe2000c10112e */
[----:B------:R-:W-:-:S03]  /*61460*/  @!P5 IADD3 R8, P6, R12, UR44, RZ ;  /* 0x0000002c0c08dc10 */ /* 0x000fc6000ffde0ff */
[----:B------:R0:W-:Y:S01]  /*61470*/  @!P4 STG.E.U8 desc[UR46][R4.64+0xc0], R15 ;  /* 0x0000c00f0400c986 */ /* 0x0001e2000c10112e */
[----:B------:R-:W-:Y:S01]  /*61480*/  ISETP.LT.OR P4, PT, R0, 0xca, !P1 ;  /* 0x000000ca0000780c */ /* 0x000fe20004f81670 */
[-C--:B------:R-:W-:Y:S01]  /*61490*/  @!P5 IMAD R27, R27, R16.reuse, RZ ;  /* 0x000000101b1bd224 */ /* 0x080fe200078e02ff */
[----:B------:R-:W-:Y:S01]  /*614a0*/  @!P5 IADD3.X R9, R13, UR43, RZ, P6, !PT ;  /* 0x0000002b0d09dc10 */ /* 0x000fe2000b7fe4ff */
[----:B---3--:R-:W-:Y:S01]  /*614b0*/  @!P2 IMAD R3, R28, R16, RZ ;  /* 0x000000101c03a224 */ /* 0x008fe200078e02ff */
[----:B------:R-:W-:-:S03]  /*614c0*/  @!P3 IADD3 R10, P6, R12, UR44, RZ ;  /* 0x0000002c0c0abc10 */ /* 0x000fc6000ffde0ff */
[----:B------:R-:W-:Y:S01]  /*614d0*/  @!P5 STG.E.U8 desc[UR46][R8.64+0xc1], R27 ;  /* 0x0000c11b0800d986 */ /* 0x000fe2000c10112e */
[----:B------:R-:W-:Y:S01]  /*614e0*/  ISETP.LT.OR P5, PT, R0, 0xca, !P0 ;  /* 0x000000ca0000780c */ /* 0x000fe200047a1670 */
[----:B0-----:R-:W-:Y:S01]  /*614f0*/  @!P2 IMAD.MOV.U32 R4, RZ, RZ, R12 ;  /* 0x000000ffff04a224 */ /* 0x001fe200078e000c */
[----:B------:R-:W-:-:S03]  /*61500*/  @!P2 MOV R5, R13 ;  /* 0x0000000d0005a202 */ /* 0x000fc60000000f00 */
[-C--:B------:R-:W-:Y:S01]  /*61510*/  @!P4 IMAD R29, R29, R16.reuse, RZ ;  /* 0x000000101d1dc224 */ /* 0x080fe200078e02ff */
[----:B------:R-:W-:Y:S01]  /*61520*/  @!P3 IADD3.X R11, R13, UR43, RZ, P6, !PT ;  /* 0x0000002b0d0bbc10 */ /* 0x000fe2000b7fe4ff */
[----:B------:R-:W-:Y:S01]  /*61530*/  @!P3 IMAD R15, R30, R16, RZ ;  /* 0x000000101e0fb224 */ /* 0x000fe200078e02ff */
[----:B------:R0:W-:Y:S01]  /*61540*/  @!P2 STG.E.U8 desc[UR46][R4.64+0xc8], R3 ;  /* 0x0000c8030400a986 */ /* 0x0001e2000c10112e */
[----:B------:R-:W-:Y:S01]  /*61550*/  ISETP.LT.OR P2, PT, R0, 0xd1, !P1 ;  /* 0x000000d10000780c */ /* 0x000fe20004f41670 */
[----:B0-----:R-:W-:Y:S02]  /*61560*/  @!P4 IMAD.MOV.U32 R4, RZ, RZ, R12 ;  /* 0x000000ffff04c224 */ /* 0x001fe400078e000c */
[----:B------:R-:W-:-:S05]  /*61570*/  @!P4 IMAD.MOV.U32 R5, RZ, RZ, R13 ;  /* 0x000000ffff05c224 */ /* 0x000fca00078e000d */
[----:B------:R0:W-:Y:S04]  /*61580*/  @!P4 STG.E.U8 desc[UR46][R4.64+0xc9], R29 ;  /* 0x0000c91d0400c986 */ /* 0x0001e8000c10112e */
[----:B------:R1:W-:Y:S01]  /*61590*/  @!P3 STG.E.U8 desc[UR46][R10.64+0xc8], R15 ;  /* 0x0000c80f0a00b986 */ /* 0x0003e2000c10112e */
[----:B------:R-:W-:Y:S02]  /*615a0*/  ISETP.LT.OR P3, PT, R0, 0xd1, !P0 ;  /* 0x000000d10000780c */ /* 0x000fe40004761670 */
[----:B------:R-:W-:Y:S02]  /*615b0*/  @!P5 IADD3 R6, P4, R12, UR44, RZ ;  /* 0x0000002c0c06dc10 */ /* 0x000fe4000ff9e0ff */
[----:B------:R-:W-:Y:S01]  /*615c0*/  ISETP.LT.OR P6, PT, R0, 0xd2, !P1 ;  /* 0x000000d20000780c */ /* 0x000fe20004fc1670 */
[-C--:B------:R-:W-:Y:S01]  /*615d0*/  @!P5 IMAD R31, R31, R16.reuse, RZ ;  /* 0x000000101f1fd224 */ /* 0x080fe200078e02ff */
[----:B------:R-:W-:Y:S01]  /*615e0*/  @!P5 IADD3.X R7, R13, UR43, RZ, P4, !PT ;  /* 0x0000002b0d07dc10 */ /* 0x000fe2000a7fe4ff */
[----:B------:R-:W-:Y:S01]  /*615f0*/  @!P2 IMAD R3, R32, R16, RZ ;  /* 0x000000102003a224 */ /* 0x000fe200078e02ff */
[----:B------:R-:W-:Y:S01]  /*61600*/  ISETP.LT.OR P4, PT, R0, 0xd2, !P0 ;  /* 0x000000d20000780c */ /* 0x000fe20004781670 */
[----:B0-----:R-:W-:Y:S01]  /*61610*/  @!P2 IMAD.MOV.U32 R4, RZ, RZ, R12 ;  /* 0x000000ffff04a224 */ /* 0x001fe200078e000c */
[----:B------:R-:W-:Y:S01]  /*61620*/  @!P2 MOV R5, R13 ;  /* 0x0000000d0005a202 */ /* 0x000fe20000000f00 */
[----:B------:R-:W-:Y:S02]  /*61630*/  @!P5 STG.E.U8 desc[UR46][R6.64+0xc9], R31 ;  /* 0x0000c91f0600d986 */ /* 0x000fe4000c10112e */
[----:B------:R-:W-:-:S02]  /*61640*/  @!P3 IADD3 R8, P5, R12, UR44, RZ ;  /* 0x0000002c0c08bc10 */ /* 0x000fc4000ffbe0ff */
[----:B------:R0:W-:Y:S01]  /*61650*/  @!P2 STG.E.U8 desc[UR46][R4.64+0xd0], R3 ;  /* 0x0000d0030400a986 */ /* 0x0001e2000c10112e */
[----:B------:R-:W-:Y:S01]  /*61660*/  ISETP.LT.OR P2, PT, R0, 0xd9, !P1 ;  /* 0x000000d90000780c */ /* 0x000fe20004f41670 */
[-C--:B------:R-:W-:Y:S01]  /*61670*/  @!P6 IMAD R33, R33, R16.reuse, RZ ;  /* 0x000000102121e224 */ /* 0x080fe200078e02ff */
[----:B------:R-:W-:Y:S01]  /*61680*/  @!P3 IADD3.X R9, R13, UR43, RZ, P5, !PT ;  /* 0x0000002b0d09bc10 */ /* 0x000fe2000affe4ff */
[----:B-1----:R-:W-:Y:S01]  /*61690*/  @!P3 IMAD R15, R34, R16, RZ ;  /* 0x00000010220fb224 */ /* 0x002fe200078e02ff */
[----:B------:R-:W-:Y:S01]  /*616a0*/  ISETP.LT.OR P5, PT, R0, 0xd9, !P0 ;  /* 0x000000d90000780c */ /* 0x000fe200047a1670 */
[----:B0-----:R-:W-:Y:S02]  /*616b0*/  @!P6 IMAD.MOV.U32 R4, RZ, RZ, R12 ;  /* 0x000000ffff04e224 */ /* 0x001fe400078e000c */
[----:B------:R-:W-:-:S05]  /*616c0*/  @!P6 IMAD.MOV.U32 R5, RZ, RZ, R13 ;  /* 0x000000ffff05e224 */ /* 0x000fca00078e000d */
[----:B------:R0:W-:Y:S01]  /*616d0*/  @!P6 STG.E.U8 desc[UR46][R4.64+0xd1], R33 ;  /* 0x0000d1210400e986 */ /* 0x0001e2000c10112e */
[----:B------:R-:W-:-:S03]  /*616e0*/  @!P4 IADD3 R6, P6, R12, UR44, RZ ;  /* 0x0000002c0c06cc10 */ /* 0x000fc6000ffde0ff */
[----:B------:R1:W-:Y:S01]  /*616f0*/  @!P3 STG.E.U8 desc[UR46][R8.64+0xd0], R15 ;  /* 0x0000d00f0800b986 */ /* 0x0003e2000c10112e */
[----:B------:R-:W-:Y:S01]  /*61700*/  ISETP.LT.OR P3, PT, R0, 0xda, !P1 ;  /* 0x000000da0000780c */ /* 0x000fe20004f61670 */
[-C--:B------:R-:W-:Y:S01]  /*61710*/  @!P4 IMAD R35, R35, R16.reuse, RZ ;  /* 0x000000102323c224 */ /* 0x080fe200078e02ff */
[----:B------:R-:W-:Y:S01]  /*61720*/  @!P4 IADD3.X R7, R13, UR43, RZ, P6, !PT ;  /* 0x0000002b0d07cc10 */ /* 0x000fe2000b7fe4ff */
[-C--:B------:R-:W-:Y:S02]  /*61730*/  @!P2 IMAD R3, R36, R16.reuse, RZ ;  /* 0x000000102403a224 */ /* 0x080fe400078e02ff */
[--C-:B0-----:R-:W-:Y:S01]  /*61740*/  @!P2 IMAD.MOV.U32 R4, RZ, RZ, R12.reuse ;  /* 0x000000ffff04a224 */ /* 0x101fe200078e000c */
[----:B------:R-:W-:Y:S01]  /*61750*/  @!P2 MOV R5, R13 ;  /* 0x0000000d0005a202 */ /* 0x000fe20000000f00 */
[----:B------:R-:W-:Y:S01]  /*61760*/  @!P4 STG.E.U8 desc[UR46][R6.64+0xd1], R35 ;  /* 0x0000d1230600c986 */ /* 0x000fe2000c10112e */
[----:B------:R-:W-:Y:S02]  /*61770*/  ISETP.LT.OR P4, PT, R0, 0xda, !P0 ;  /* 0x000000da0000780c */ /* 0x000fe40004781670 */
[----:B------:R-:W-:Y:S01]  /*61780*/  @!P5 IADD3 R10, P6, R12, UR44, RZ ;  /* 0x0000002c0c0adc10 */ /* 0x000fe2000ffde0ff */
[----:B------:R0:W-:Y:S02]  /*61790*/  @!P2 STG.E.U8 desc[UR46][R4.64+0xd8], R3 ;  /* 0x0000d8030400a986 */ /* 0x0001e4000c10112e */
[-C--:B------:R-:W-:Y:S01]  /*617a0*/  @!P3 IMAD R37, R37, R16.reuse, RZ ;  /* 0x000000102525b224 */ /* 0x080fe200078e02ff */
[----:B------:R-:W-:Y:S01]  /*617b0*/  ISETP.LT.OR P2, PT, R0, 0xe1, !P1 ;  /* 0x000000e10000780c */ /* 0x000fe20004f41670 */
[----:B-1----:R-:W-:Y:S01]  /*617c0*/  @!P5 IMAD R9, R38, R16, RZ ;  /* 0x000000102609d224 */ /* 0x002fe200078e02ff */
[----:B------:R-:W-:Y:S01]  /*617d0*/  @!P5 IADD3.X R11, R13, UR43, RZ, P6, !PT ;  /* 0x0000002b0d0bdc10 */ /* 0x000fe2000b7fe4ff */
[----:B0-----:R-:W-:-:S02]  /*617e0*/  @!P3 IMAD.MOV.U32 R4, RZ, RZ, R12 ;  /* 0x000000ffff04b224 */ /* 0x001fc400078e000c */
[----:B------:R-:W-:Y:S01]  /*617f0*/  @!P3 IMAD.MOV.U32 R5, RZ, RZ, R13 ;  /* 0x000000ffff05b224 */ /* 0x000fe200078e000d */
[----:B------:R-:W-:-:S04]  /*61800*/  ISETP.LT.OR P6, PT, R0, 0xe2, !P1 ;  /* 0x000000e20000780c */ /* 0x000fc80004fc1670 */
[----:B------:R0:W-:Y:S01]  /*61810*/  @!P3 STG.E.U8 desc[UR46][R4.64+0xd9], R37 ;  /* 0x0000d9250400b986 */ /* 0x0001e2000c10112e */
[----:B------:R-:W-:-:S03]  /*61820*/  ISETP.LT.OR P3, PT, R0, 0xe1, !P0 ;  /* 0x000000e10000780c */ /* 0x000fc60004761670 */
[----:B------:R1:W-:Y:S01]  /*61830*/  @!P5 STG.E.U8 desc[UR46][R10.64+0xd8], R9 ;  /* 0x0000d8090a00d986 */ /* 0x0003e2000c10112e */
[----:B------:R-:W-:Y:S01]  /*61840*/  @!P4 IADD3 R6, P5, R12, UR44, RZ ;  /* 0x0000002c0c06cc10 */ /* 0x000fe2000ffbe0ff */
[----:B------:R-:W-:-:S03]  /*61850*/  @!P4 IMAD R39, R39, R16, RZ ;  /* 0x000000102727c224 */ /* 0x000fc600078e02ff */
[----:B------:R-:W-:Y:S01]  /*61860*/  @!P4 IADD3.X R7, R13, UR43, RZ, P5, !PT ;  /* 0x0000002b0d07cc10 */ /* 0x000fe2000affe4ff */
[-C--:B------:R-:W-:Y:S01]  /*61870*/  @!P2 IMAD R3, R40, R16.reuse, RZ ;  /* 0x000000102803a224 */ /* 0x080fe200078e02ff */
[----:B------:R-:W-:Y:S01]  /*61880*/  ISETP.LT.OR P5, PT, R0, 0xe2, !P0 ;  /* 0x000000e20000780c */ /* 0x000fe200047a1670 */
[----:B0-----:R-:W-:Y:S01]  /*61890*/  @!P2 IMAD.MOV.U32 R4, RZ, RZ, R12 ;  /* 0x000000ffff04a224 */ /* 0x001fe200078e000c */
[----:B------:R-:W-:Y:S01]  /*618a0*/  @!P2 MOV R5, R13 ;  /* 0x0000000d0005a202 */ /* 0x000fe20000000f00 */
[----:B------:R-:W-:Y:S01]  /*618b0*/  @!P4 STG.E.U8 desc[UR46][R6.64+0xd9], R39 ;  /* 0x0000d9270600c986 */ /* 0x000fe2000c10112e */
[----:B------:R-:W-:Y:S01]  /*618c0*/  @!P3 IADD3 R8, P4, R12, UR44, RZ ;  /* 0x0000002c0c08bc10 */ /* 0x000fe2000ff9e0ff */
[-C--:B------:R-:W-:Y:S02]  /*618d0*/  @!P6 IMAD R41, R41, R16.reuse, RZ ;  /* 0x000000102929e224 */ /* 0x080fe400078e02ff */
[----:B------:R0:W-:Y:S01]  /*618e0*/  @!P2 STG.E.U8 desc[UR46][R4.64+0xe0], R3 ;  /* 0x0000e0030400a986 */ /* 0x0001e2000c10112e */
[----:B------:R-:W-:Y:S01]  /*618f0*/  ISETP.LT.OR P2, PT, R0, 0xe9, !P1 ;  /* 0x000000e90000780c */ /* 0x000fe20004f41670 */
[----:B------:R-:W-:Y:S01]  /*61900*/  @!P3 IMAD R15, R42, R16, RZ ;  /* 0x000000102a0fb224 */ /* 0x000fe200078e02ff */
[----:B-1----:R-:W-:-:S02]  /*61910*/  @!P3 IADD3.X R9, R13, UR43, RZ, P4, !PT ;  /* 0x0000002b0d09bc10 */ /* 0x002fc4000a7fe4ff */
        /* <DEDUP_REMOVED lines=318> */
[----:B-1----:R-:W-:Y:S01]  /*62d00*/  @!P3 IMAD R11, R106, R16, RZ ;  /* 0x000000106a0bb224 */ /* 0x002fe200078e02ff */
[----:B------:R-:W-:-:S02]  /*62d10*/  @!P3 IADD3.X R9, R13, UR43, RZ, P4, !PT ;  /* 0x0000002b0d09bc10 */ /* 0x000fc4000a7fe4ff */
        /* <DEDUP_REMOVED lines=9> */
[-C--:B------:R-:W-:Y:S01]  /*62db0*/  @!P2 IMAD R3, R108, R16.reuse, RZ ;  /* 0x000000106c03a224 */ /* 0x080fe200078e02ff */
[C---:B------:R-:W-:Y:S01]  /*62dc0*/  ISETP.LT.OR P6, PT, R0.reuse, 0x16a, !P0 ;  /* 0x0000016a0000780c */ /* 0x040fe200047c1670 */
[----:B0-----:R-:W-:Y:S01]  /*62dd0*/  @!P2 IMAD.MOV.U32 R4, RZ, RZ, R12 ;  /* 0x000000ffff04a224 */ /* 0x001fe200078e000c */
[----:B------:R-:W-:Y:S01]  /*62de0*/  @!P2 MOV R5, R13 ;  /* 0x0000000d0005a202 */ /* 0x000fe20000000f00 */
[----:B------:R-:W-:Y:S01]  /*62df0*/  @!P5 STG.E.U8 desc[UR46][R6.64+0x161], R107 ;  /* 0x0001616b0600d986 */ /* 0x000fe2000c10112e */
[----:B------:R-:W-:Y:S01]  /*62e00*/  ISETP.LT.OR P5, PT, R0, 0x171, !P1 ;  /* 0x000001710000780c */ /* 0x000fe20004fa1670 */
[----:B------:R-:W-:-:S02]  /*62e10*/  @!P4 IMAD R109, R109, R16, RZ ;  /* 0x000000106d6dc224 */ /* 0x000fc400078e02ff */
[----:B------:R0:W-:Y:S02]  /*62e20*/  @!P2 STG.E.U8 desc[UR46][R4.64+0x168], R3 ;  /* 0x000168030400a986 */ /* 0x0001e4000c10112e */
[----:B-1----:R-:W-:-:S04]  /*62e30*/  @!P3 IADD3 R8, P2, R12, UR44, RZ ;  /* 0x0000002c0c08bc10 */ /* 0x002fc8000ff5e0ff */
[----:B------:R-:W-:Y:S01]  /*62e40*/  @!P3 IADD3.X R9, R13, UR43, RZ, P2, !PT ;  /* 0x0000002b0d09bc10 */ /* 0x000fe200097fe4ff */
[----:B0-----:R-:W-:Y:S02]  /*62e50*/  @!P4 IMAD.MOV.U32 R4, RZ, RZ, R12 ;  /* 0x000000ffff04c224 */ /* 0x001fe400078e000c */
[----:B------:R-:W-:Y:S01]  /*62e60*/  @!P4 IMAD.MOV.U32 R5, RZ, RZ, R13 ;  /* 0x000000ffff05c224 */ /* 0x000fe200078e000d */
[----:B------:R-:W-:-:S04]  /*62e70*/  ISETP.LT.OR P2, PT, R0, 0x172, !P1 ;  /* 0x000001720000780c */ /* 0x000fc80004f41670 */
[----:B------:R0:W-:Y:S01]  /*62e80*/  @!P4 STG.E.U8 desc[UR46][R4.64+0x169], R109 ;  /* 0x0001696d0400c986 */ /* 0x0001e2000c10112e */
[----:B------:R-:W-:Y:S01]  /*62e90*/  @!P6 IADD3 R10, P4, R12, UR44, RZ ;  /* 0x0000002c0c0aec10 */ /* 0x000fe2000ff9e0ff */
[-C--:B------:R-:W-:Y:S02]  /*62ea0*/  @!P3 IMAD R15, R110, R16.reuse, RZ ;  /* 0x000000106e0fb224 */ /* 0x080fe400078e02ff */
[-C--:B------:R-:W-:Y:S01]  /*62eb0*/  @!P6 IMAD R111, R111, R16.reuse, RZ ;  /* 0x000000106f6fe224 */ /* 0x080fe200078e02ff */
[----:B------:R-:W-:Y:S01]  /*62ec0*/  @!P6 IADD3.X R11, R13, UR43, RZ, P4, !PT ;  /* 0x0000002b0d0bec10 */ /* 0x000fe2000a7fe4ff */
[----:B------:R-:W-:Y:S01]  /*62ed0*/  @!P5 IMAD R3, R112, R16, RZ ;  /* 0x000000107003d224 */ /* 0x000fe200078e02ff */
[----:B------:R-:W-:Y:S01]  /*62ee0*/  ISETP.LT.OR P4, PT, R0, 0x171, !P0 ;  /* 0x000001710000780c */ /* 0x000fe20004781670 */
[----:B------:R-:W-:Y:S01]  /*62ef0*/  @!P3 STG.E.U8 desc[UR46][R8.64+0x168], R15 ;  /* 0x0001680f0800b986 */ /* 0x000fe2000c10112e */
[----:B0-----:R-:W-:Y:S01]  /*62f00*/  @!P5 IMAD.MOV.U32 R4, RZ, RZ, R12 ;  /* 0x000000ffff04d224 */ /* 0x001fe200078e000c */
[----:B------:R-:W-:-:S02]  /*62f10*/  @!P5 MOV R5, R13 ;  /* 0x0000000d0005d202 */ /* 0x000fc40000000f00 */
[----:B------:R-:W-:Y:S01]  /*62f20*/  @!P6 STG.E.U8 desc[UR46][R10.64+0x169], R111 ;  /* 0x0001696f0a00e986 */ /* 0x000fe2000c10112e */
[----:B------:R-:W-:-:S03]  /*62f30*/  @!P2 IMAD R113, R113, R16, RZ ;  /* 0x000000107171a224 */ /* 0x000fc600078e02ff */
[----:B------:R0:W-:Y:S01]  /*62f40*/  @!P5 STG.E.U8 desc[UR46][R4.64+0x170], R3 ;  /* 0x000170030400d986 */ /* 0x0001e2000c10112e */
[C---:B------:R-:W-:Y:S02]  /*62f50*/  ISETP.LT.OR P5, PT, R0.reuse, 0x172, !P0 ;  /* 0x000001720000780c */ /* 0x040fe400047a1670 */
[C---:B------:R-:W-:Y:S02]  /*62f60*/  ISETP.LT.OR P6, PT, R0.reuse, 0x17a, !P0 ;  /* 0x0000017a0000780c */ /* 0x040fe400047c1670 */
[C---:B------:R-:W-:Y:S02]  /*62f70*/  ISETP.LT.OR P0, PT, R0.reuse, 0x179, !P0 ;  /* 0x000001790000780c */ /* 0x040fe40004701670 */
[C---:B------:R-:W-:Y:S01]  /*62f80*/  ISETP.LT.OR P3, PT, R0.reuse, 0x17a, !P1 ;  /* 0x0000017a0000780c */ /* 0x040fe20004f61670 */
[----:B0-----:R-:W-:Y:S02]  /*62f90*/  @!P2 IMAD.MOV.U32 R4, RZ, RZ, R12 ;  /* 0x000000ffff04a224 */ /* 0x001fe400078e000c */
[----:B------:R-:W-:Y:S01]  /*62fa0*/  @!P2 IMAD.MOV.U32 R5, RZ, RZ, R13 ;  /* 0x000000ffff05a224 */ /* 0x000fe200078e000d */
[----:B------:R-:W-:-:S04]  /*62fb0*/  ISETP.LT.OR P1, PT, R0, 0x179, !P1 ;  /* 0x000001790000780c */ /* 0x000fc80004f21670 */
[----:B------:R0:W-:Y:S01]  /*62fc0*/  @!P2 STG.E.U8 desc[UR46][R4.64+0x171], R113 ;  /* 0x000171710400a986 */ /* 0x0001e2000c10112e */
[----:B------:R-:W-:Y:S01]  /*62fd0*/  @!P4 IADD3 R6, P2, R12, UR44, RZ ;  /* 0x0000002c0c06cc10 */ /* 0x000fe2000ff5e0ff */
[----:B------:R-:W-:-:S03]  /*62fe0*/  @!P4 IMAD R19, R114, R16, RZ ;  /* 0x000000107213c224 */ /* 0x000fc600078e02ff */
[----:B------:R-:W-:Y:S02]  /*62ff0*/  @!P4 IADD3.X R7, R13, UR43, RZ, P2, !PT ;  /* 0x0000002b0d07cc10 */ /* 0x000fe400097fe4ff */
[C---:B------:R-:W-:Y:S01]  /*63000*/  @!P5 IADD3 R8, P2, R12.reuse, UR44, RZ ;  /* 0x0000002c0c08dc10 */ /* 0x040fe2000ff5e0ff */
[-C--:B------:R-:W-:Y:S02]  /*63010*/  @!P5 IMAD R115, R115, R16.reuse, RZ ;  /* 0x000000107373d224 */ /* 0x080fe400078e02ff */
[----:B------:R4:W-:Y:S01]  /*63020*/  @!P4 STG.E.U8 desc[UR46][R6.64+0x170], R19 ;  /* 0x000170130600c986 */ /* 0x0009e2000c10112e */
[----:B------:R-:W-:Y:S02]  /*63030*/  @!P5 IADD3.X R9, R13, UR43, RZ, P2, !PT ;  /* 0x0000002b0d09dc10 */ /* 0x000fe400097fe4ff */
[----:B------:R-:W-:Y:S01]  /*63040*/  @!P0 IADD3 R10, P2, R12, UR44, RZ ;  /* 0x0000002c0c0a8c10 */ /* 0x000fe2000ff5e0ff */
[-C--:B------:R-:W-:Y:S01]  /*63050*/  @!P1 IMAD R3, R116, R16.reuse, RZ ;  /* 0x0000001074039224 */ /* 0x080fe200078e02ff */
[----:B------:R-:W-:Y:S01]  /*63060*/  @!P6 IADD3 R14, P4, R12, UR44, RZ ;  /* 0x0000002c0c0eec10 */ /* 0x000fe2000ff9e0ff */
[----:B0-----:R-:W-:Y:S01]  /*63070*/  @!P1 IMAD.MOV.U32 R4, RZ, RZ, R12 ;  /* 0x000000ffff049224 */ /* 0x001fe200078e000c */
[----:B------:R-:W-:Y:S01]  /*63080*/  @!P1 MOV R5, R13 ;  /* 0x0000000d00059202 */ /* 0x000fe20000000f00 */
[-C--:B------:R-:W-:Y:S01]  /*63090*/  @!P3 IMAD R117, R117, R16.reuse, RZ ;  /* 0x000000107575b224 */ /* 0x080fe200078e02ff */
[C---:B------:R-:W-:Y:S01]  /*630a0*/  @!P0 IADD3.X R11, R13.reuse, UR43, RZ, P2, !PT ;  /* 0x0000002b0d0b8c10 */ /* 0x040fe200097fe4ff */
[-C--:B------:R-:W-:Y:S01]  /*630b0*/  @!P0 IMAD R21, R118, R16.reuse, RZ ;  /* 0x0000001076158224 */ /* 0x080fe200078e02ff */
[----:B------:R-:W-:Y:S01]  /*630c0*/  @!P6 IADD3.X R15, R13, UR43, RZ, P4, !PT ;  /* 0x0000002b0d0fec10 */ /* 0x000fe2000a7fe4ff */
[----:B------:R-:W-:Y:S01]  /*630d0*/  @!P6 IMAD R119, R119, R16, RZ ;  /* 0x000000107777e224 */ /* 0x000fe200078e02ff */
[----:B------:R4:W-:Y:S04]  /*630e0*/  @!P5 STG.E.U8 desc[UR46][R8.64+0x171], R115 ;  /* 0x000171730800d986 */ /* 0x0009e8000c10112e */
[----:B------:R4:W-:Y:S04]  /*630f0*/  @!P1 STG.E.U8 desc[UR46][R4.64+0x178], R3 ;  /* 0x0001780304009986 */ /* 0x0009e8000c10112e */
[----:B------:R4:W-:Y:S04]  /*63100*/  @!P3 STG.E.U8 desc[UR46][R12.64+0x179], R117 ;  /* 0x000179750c00b986 */ /* 0x0009e8000c10112e */
[----:B------:R4:W-:Y:S04]  /*63110*/  @!P0 STG.E.U8 desc[UR46][R10.64+0x178], R21 ;  /* 0x000178150a008986 */ /* 0x0009e8000c10112e */
[----:B------:R4:W-:Y:S02]  /*63120*/  @!P6 STG.E.U8 desc[UR46][R14.64+0x179], R119 ;  /* 0x000179770e00e986 */ /* 0x0009e4000c10112e */
.L_x_1560:
[----:B------:R-:W-:Y:S05]  /*63130*/  BSYNC B0 ;  /* 0x0000000000007941 */ /* 0x000fea0003800000 */
.L_x_28:
[----:B0---4-:R-:W4:Y:S04]  /*63140*/  LDL.LU R5, [R1+0x900] ;  /* 0x0009000001057983 */ /* 0x011f280000300800 */
[----:B------:R-:W4:Y:S01]  /*63150*/  LDL.LU R4, [R1+0x904] ;  /* 0x0009040001047983 */ /* 0x000f220000300800 */
[----:B------:R-:W-:Y:S01]  /*63160*/  ULDC UR4, c[0x0][0xc] ;  /* 0x0000030000047ab9 */ /* 0x000fe20000000800 */
[----:B------:R-:W-:Y:S01]  /*63170*/  ULDC UR5, c[0x0][0x10] ;  /* 0x0000040000057ab9 */ /* 0x000fe20000000800 */
[----:B---3--:R-:W4:Y:S01]  /*63180*/  LDC R3, c[0x0][0x14] ;  /* 0x00000500ff037b82 */ /* 0x008f220000000800 */
[----:B------:R-:W-:Y:S01]  /*63190*/  UIMAD.WIDE.U32 UR4, UR4, UR5, URZ ;  /* 0x00000005040472a5 */ /* 0x000fe2000f8e003f */
[----:B------:R-:W-:Y:S01]  /*631a0*/  PRMT R0, RZ, 0x7610, R0 ;  /* 0x00007610ff007816 */ /* 0x000fe20000000000 */
[----:B------:R-:W-:Y:S01]  /*631b0*/  UMOV UR41, 0xffffffff ;  /* 0xffffffff00297882 */ /* 0x000fe20000000000 */
[----:B------:R-:W-:-:S03]  /*631c0*/  UMOV UR42, 0xffffffff ;  /* 0xffffffff002a7882 */ /* 0x000fc60000000000 */
[----:B----4-:R-:W-:-:S04]  /*631d0*/  IMAD.WIDE.U32 R4, R3, UR4, R4 ;  /* 0x0000000403047c25 */ /* 0x010fc8000f8e0004 */
[----:B------:R-:W-:Y:S01]  /*631e0*/  IMAD R3, R3, UR5, RZ ;  /* 0x0000000503037c24 */ /* 0x000fe2000f8e02ff */
[----:B------:R-:W-:Y:S01]  /*631f0*/  ULDC.64 UR4, c[0x0][0x650] ;  /* 0x0001940000047ab9 */ /* 0x000fe20000000a00 */
[----:B-1----:R-:W-:Y:S01]  /*63200*/  IMAD.MOV.U32 R7, RZ, RZ, R4 ;  /* 0x000000ffff077224 */ /* 0x002fe200078e0004 */
[----:B------:R-:W-:Y:S01]  /*63210*/  ISETP.GE.U32.AND P0, PT, R4, UR4, PT ;  /* 0x0000000404007c0c */ /* 0x000fe2000bf06070 */
[----:B------:R-:W-:-:S05]  /*63220*/  IMAD.IADD R6, R5, 0x1, R3 ;  /* 0x0000000105067824 */ /* 0x000fca00078e0203 */
[----:B------:R0:W-:Y:S01]  /*63230*/  STL [R1+0x900], R6 ;  /* 0x0009000601007387 */ /* 0x0001e20000100800 */
[----:B------:R-:W-:-:S03]  /*63240*/  ISETP.GE.U32.AND.EX P0, PT, R6, UR5, PT, P0 ;  /* 0x0000000506007c0c */ /* 0x000fc6000bf06100 */
[----:B------:R0:W-:Y:S10]  /*63250*/  STL [R1+0x904], R7 ;  /* 0x0009040701007387 */ /* 0x0001f40000100800 */
[----:B0-----:R-:W-:Y:S05]  /*63260*/  @P0 BRA `(.L_x_1561) ;  /* 0x0000000400880947 */ /* 0x001fea0003800000 */
[----:B------:R-:W0:Y:S01]  /*63270*/  S2UR UR6, SR_CTAID.X ;  /* 0x00000000000679c3 */ /* 0x000e220000002500 */
[----:B------:R-:W-:Y:S01]  /*63280*/  ULDC.64 UR12, c[0x0][0x628] ;  /* 0x00018a00000c7ab9 */ /* 0x000fe20000000a00 */
[----:B------:R-:W-:Y:S01]  /*63290*/  ULDC UR4, c[0x0][0x150] ;  /* 0x0000540000047ab9 */ /* 0x000fe20000000800 */
[----:B------:R-:W-:Y:S01]  /*632a0*/  ISETP.NE.U32.AND P0, PT, RZ, UR12, PT ;  /* 0x0000000cff007c0c */ /* 0x000fe2000bf05070 */
[----:B------:R-:W-:Y:S01]  /*632b0*/  ULDC UR15, c[0x0][0x630] ;  /* 0x00018c00000f7ab9 */ /* 0x000fe20000000800 */
[C---:B------:R-:W-:Y:S01]  /*632c0*/  R2UR UR16, R7.reuse ;  /* 0x00000000071072ca */ /* 0x040fe200000e0000 */
[----:B------:R-:W-:Y:S01]  /*632d0*/  ULDC UR18, c[0x0][0x154] ;  /* 0x0000550000127ab9 */ /* 0x000fe20000000800 */
[----:B------:R-:W-:Y:S01]  /*632e0*/  ISETP.NE.AND.EX P0, PT, RZ, UR13, PT, P0 ;  /* 0x0000000dff007c0c */ /* 0x000fe2000bf05300 */
[----:B------:R-:W1:Y:S01]  /*632f0*/  S2UR UR19, SR_CTAID.Y ;  /* 0x00000000001379c3 */ /* 0x000e620000002600 */
[----:B------:R-:W-:Y:S02]  /*63300*/  R2UR UR17, R6 ;  /* 0x00000000061172ca */ /* 0x000fe400000e0000 */
[----:B------:R-:W-:-:S02]  /*63310*/  R2UR UR10, R7 ;  /* 0x00000000070a72ca */ /* 0x000fc400000e0000 */
[----:B------:R-:W-:Y:S02]  /*63320*/  R2UR UR11, R6 ;  /* 0x00000000060b72ca */ /* 0x000fe400000e0000 */
[----:B0-----:R-:W-:-:S05]  /*63330*/  I2FP.F32.U32 R0, UR6 ;  /* 0x0000000600007c45 */ /* 0x001fca0008201000 */
[----:B------:R-:W-:-:S04]  /*63340*/  FMUL R0, R0, UR4 ;  /* 0x0000000400007c20 */ /* 0x000fc80008400000 */
[----:B------:R0:W3:Y:S01]  /*63350*/  F2I.U32.TRUNC.NTZ R3, R0 ;  /* 0x0000000000037305 */ /* 0x0000e2000020f000 */
[----:B-1----:R-:W-:Y:S05]  /*63360*/  @!P0 BRA `(.L_x_1562) ;  /* 0x0000000000308947 */ /* 0x002fea0003800000 */
        /* <DEDUP_REMOVED lines=12> */
.L_x_1562:
[----:B------:R-:W-:Y:S01]  /*63430*/  USHF.R.U64 UR42, UR10, UR15, UR11 ;  /* 0x0000000f0a2a7299 */ /* 0x000fe2000800120b */
[----:B0-----:R-:W-:Y:S01]  /*63440*/  I2FP.F32.U32 R0, UR19 ;  /* 0x0000001300007c45 */ /* 0x001fe20008201000 */
[----:B------:R-:W-:Y:S01]  /*63450*/  USHF.R.U32.HI UR4, URZ, UR15, UR11 ;  /* 0x0000000f3f047299 */ /* 0x000fe2000801160b */
[----:B---3--:R-:W-:Y:S01]  /*63460*/  R2UR UR14, R3 ;  /* 0x00000000030e72ca */ /* 0x008fe200000e0000 */
        /* <DEDUP_REMOVED lines=11> */
[----:B------:R-:W-:Y:S02]  /*63520*/  ULDC UR21, c[0x0][0x658] ;  /* 0x0001960000157ab9 */ /* 0x000fe40000000800 */
[----:B------:R-:W-:Y:S01]  /*63530*/  UIADD3 UR9, UR11, UR9, URZ ;  /* 0x000000090b097290 */ /* 0x000fe2000fffe03f */
[----:B------:R-:W-:Y:S01]  /*63540*/  UMOV UR16, 0xffffffff ;  /* 0xffffffff00107882 */ /* 0x000fe20000000000 */
[----:B------:R-:W-:Y:S01]  /*63550*/  ULDC.64 UR4, c[0x0][0x640] ;  /* 0x0001900000047ab9 */ /* 0x000fe20000000a00 */
[----:B------:R-:W-:Y:S01]  /*63560*/  USHF.L.U32 UR16, UR16, UR21, URZ ;  /* 0x0000001510107299 */ /* 0x000fe2000800063f */
[----:B------:R-:W-:Y:S01]  /*63570*/  ISETP.NE.U32.AND P0, PT, RZ, UR4, PT ;  /* 0x00000004ff007c0c */ /* 0x000fe2000bf05070 */
[----:B------:R-:W-:-:S02]  /*63580*/  USHF.R.U64 UR17, UR10, UR12, UR9 ;  /* 0x0000000c0a117299 */ /* 0x000fc40008001209 */
[----:B------:R-:W-:Y:S01]  /*63590*/  USHF.R.U32.HI UR9, URZ, UR12, UR9 ;  /* 0x0000000c3f097299 */ /* 0x000fe20008011609 */
[----:B0-----:R-:W-:Y:S01]  /*635a0*/  R2UR UR15, R0 ;  /* 0x00000000000f72ca */ /* 0x001fe200000e0000 */
[----:B------:R-:W-:Y:S01]  /*635b0*/  ULDC UR18, c[0x0][0x608] ;  /* 0x0001820000127ab9 */ /* 0x000fe20000000800 */
[----:B------:R-:W-:Y:S01]  /*635c0*/  ULOP3.LUT UR40, URZ, UR16, URZ, 0x33, !UPT ;  /* 0x000000103f287292 */ /* 0x000fe2000f8e333f */
[----:B------:R-:W-:Y:S01]  /*635d0*/  ISETP.NE.AND.EX P0, PT, RZ, UR5, PT, P0 ;  /* 0x00000005ff007c0c */ /* 0x000fe2000bf05300 */
[----:B------:R-:W-:Y:S02]  /*635e0*/  USHF.R.U64 UR16, UR17, UR18, UR9 ;  /* 0x0000001211107299 */ /* 0x000fe40008001209 */
[----:B------:R-:W-:Y:S02]  /*635f0*/  USHF.R.U32.HI UR9, URZ, UR18, UR9 ;  /* 0x000000123f097299 */ /* 0x000fe40008011609 */
[----:B------:R-:W-:Y:S02]  /*63600*/  UIADD3 UR14, -UR14, URZ, URZ ;  /* 0x0000003f0e0e7290 */ /* 0x000fe4000fffe13f */
[----:B------:R-:W-:Y:S01]  /*63610*/  USHF.R.U64 UR18, UR16, UR21, UR9 ;  /* 0x0000001510127299 */ /* 0x000fe20008001209 */
[----:B------:R-:W-:Y:S01]  /*63620*/  UMOV UR20, 0x1 ;  /* 0x0000000100147882 */ /* 0x000fe20000000000 */
[----:B------:R-:W-:Y:S01]  /*63630*/  ULDC UR13, c[0x0][0x144] ;  /* 0x00005100000d7ab9 */ /* 0x000fe20000000800 */
[----:B------:R-:W-:Y:S01]  /*63640*/  ULDC UR7, c[0x0][0x600] ;  /* 0x0001800000077ab9 */ /* 0x000fe20000000800 */
[----:B------:R-:W-:-:S02]  /*63650*/  USHF.L.U32 UR24, UR20, UR21, URZ ;  /* 0x0000001514187299 */ /* 0x000fc4000800063f */
[----:B------:R-:W-:Y:S02]  /*63660*/  USHF.R.U32.HI UR9, URZ, UR21, UR9 ;  /* 0x000000153f097299 */ /* 0x000fe40008011609 */
[----:B------:R-:W-:Y:S02]  /*63670*/  UIMAD UR21, UR13, UR14, UR6 ;  /* 0x0000000e0d1572a4 */ /* 0x000fe4000f8e0206 */
[----:B------:R-:W-:Y:S02]  /*63680*/  UIADD3 UR8, UR7, -0x1, URZ ;  /* 0xffffffff07087890 */ /* 0x000fe4000fffe03f */
[----:B------:R-:W-:Y:S01]  /*63690*/  UIADD3 UR20, -UR15, URZ, URZ ;  /* 0x0000003f0f147290 */ /* 0x000fe2000fffe13f */
        /* <DEDUP_REMOVED lines=17> */
.L_x_1563:
[----:B------:R-:W-:Y:S01]  /*637b0*/  UISETP.NE.AND UP0, UPT, UR39, URZ, UPT ;  /* 0x0000003f2700728c */ /* 0x000fe2000bf05270 */
[----:B------:R-:W-:Y:S01]  /*637c0*/  IMAD.MOV.U32 R0, RZ, RZ, 0x1 ;  /* 0x00000001ff007424 */ /* 0x000fe200078e00ff */
[----:B------:R-:W-:Y:S02]  /*637d0*/  USHF.R.U64 UR4, UR6, UR22, UR9 ;  /* 0x0000001606047299 */ /* 0x000fe40008001209 */
[----:B------:R-:W-:Y:S02]  /*637e0*/  ULOP3.LUT UR40, UR16, UR40, URZ, 0xc0, !UPT ;  /* 0x0000002810287292 */ /* 0x000fe4000f8ec03f */
[----:B------:R-:W-:Y:S02]  /*637f0*/  UIADD3 UR5, -UR4, URZ, URZ ;  /* 0x0000003f04057290 */ /* 0x000fe4000fffe13f */
[----:B------:R-:W-:Y:S02]  /*63800*/  UIMAD UR40, UR24, UR4, UR40 ;  /* 0x00000004182872a4 */ /* 0x000fe4000f8e0228 */
[----:B------:R-:W-:-:S02]  /*63810*/  ULOP3.LUT UR8, UR17, UR8, URZ, 0xc0, !UPT ;  /* 0x0000000811087292 */ /* 0x000fc4000f8ec03f */
[----:B------:R-:W-:Y:S02]  /*63820*/  @UP0 UIMAD UR21, UR25, UR20, UR19 ;  /* 0x00000014191502a4 */ /* 0x000fe4000f8e0213 */
[----:B------:R-:W-:-:S03]  /*63830*/  UIMAD UR4, UR5, UR23, UR18 ;  /* 0x00000017050472a4 */ /* 0x000fc6000f8e0212 */
[----:B------:R-:W-:Y:S01]  /*63840*/  ULDC UR5, c[0x0][0x610] ;  /* 0x0001840000057ab9 */ /* 0x000fe20000000800 */
[----:B------:R-:W-:Y:S02]  /*63850*/  UIMAD UR4, UR4, UR7, UR8 ;  /* 0x00000007040472a4 */ /* 0x000fe4000f8e0208 */
[----:B------:R-:W-:-:S04]  /*63860*/  UIMAD UR40, UR40, UR5, UR21 ;  /* 0x00000005282872a4 */ /* 0x000fc8000f8e0215 */
[----:B------:R-:W-:Y:S02]  /*63870*/  USEL UR41, UR4, UR40, !UP0 ;  /* 0x0000002804297287 */ /* 0x000fe4000c000000 */
[----:B------:R-:W-:-:S12]  /*63880*/  USEL UR40, UR40, UR4, !UP0 ;  /* 0x0000000428287287 */ /* 0x000fd8000c000000 */
.L_x_1561:
[----:B------:R-:W-:-:S13]  /*63890*/  LOP3.LUT P0, RZ, R0, 0xff, RZ, 0xc0, !PT ;  /* 0x000000ff00ff7812 */ /* 0x000fda000780c0ff */
[----:B------:R-:W-:Y:S05]  /*638a0*/  @P0 BRA `(.L_x_1564) ;  /* 0xfffff9d800140947 */ /* 0x000fea000383ffff */
[----:B------:R-:W-:Y:S05]  /*638b0*/  EXIT ;  /* 0x000000000000794d */ /* 0x000fea0003800000 */
.L_x_3:
[----:B------:R-:W2:Y:S01]  /*638c0*/  LDL R4, [R1+0x904] ;  /* 0x0009040001047983 */ /* 0x000ea20000100800 */
[----:B------:R-:W-:-:S03]  /*638d0*/  ULDC.64 UR8, c[0x0][0x650] ;  /* 0x0001940000087ab9 */ /* 0x000fc60000000a00 */
[----:B------:R-:W3:Y:S01]  /*638e0*/  LDL R3, [R1+0x900] ;  /* 0x0009000001037983 */ /* 0x000ee20000100800 */
[----:B------:R-:W-:Y:S01]  /*638f0*/  PRMT R0, RZ, 0x7610, R0 ;  /* 0x00007610ff007816 */ /* 0x000fe20000000000 */
[----:B------:R-:W-:Y:S01]  /*63900*/  IMAD.MOV.U32 R2, RZ, RZ, -0x1 ;  /* 0xffffffffff027424 */ /* 0x000fe200078e00ff */
[----:B------:R-:W-:Y:S01]  /*63910*/  MOV R5, 0xffffffff ;  /* 0xffffffff00057802 */ /* 0x000fe20000000f00 */
[----:B------:R-:W-:Y:S01]  /*63920*/  IMAD.MOV.U32 R10, RZ, RZ, -0x1 ;  /* 0xffffffffff0a7424 */ /* 0x000fe200078e00ff */
[----:B--2---:R-:W-:-:S04]  /*63930*/  ISETP.GE.U32.AND P0, PT, R4, UR8, PT ;  /* 0x0000000804007c0c */ /* 0x004fc8000bf06070 */
[----:B---3--:R-:W-:-:S13]  /*63940*/  ISETP.GE.U32.AND.EX P0, PT, R3, UR9, PT, P0 ;  /* 0x0000000903007c0c */ /* 0x008fda000bf06100 */
[----:B------:R-:W-:Y:S05]  /*63950*/  @P0 BRA `(.L_x_1565) ;  /* 0x00000004008c0947 */ /* 0x000fea0003800000 */
[----:B------:R-:W-:Y:S01]  /*63960*/  I2FP.F32.U32 R0, UR4 ;  /* 0x0000000400007c45 */ /* 0x000fe20008201000 */
[----:B0-----:R-:W-:Y:S01]  /*63970*/  ULDC.64 UR16, c[0x0][0x628] ;  /* 0x00018a0000107ab9 */ /* 0x001fe20000000a00 */
        /* <DEDUP_REMOVED lines=24> */
.L_x_1566:
        /* <DEDUP_REMOVED lines=24> */
[----:B------:R-:W-:Y:S01]  /*63c80*/  UMOV UR19, 0x1 ;  /* 0x0000000100137882 */ /* 0x000fe20000000000 */
[----:B------:R-:W-:Y:S01]  /*63c90*/  ULDC UR20, c[0x0][0x608] ;  /* 0x0001820000147ab9 */ /* 0x000fe20000000800 */
[----:B------:R-:W-:Y:S01]  /*63ca0*/  USHF.L.U32 UR26, UR19, UR23, URZ ;  /* 0x00000017131a7299 */ /* 0x000fe2000800063f */
[----:B------:R-:W-:Y:S01]  /*63cb0*/  ISETP.NE.AND.EX P0, PT, RZ, UR9, PT, P0 ;  /* 0x00000009ff007c0c */ /* 0x000fe2000bf05300 */
[----:B------:R-:W-:Y:S02]  /*63cc0*/  USHF.R.U64 UR19, UR18, UR20, UR11 ;  /* 0x0000001412137299 */ /* 0x000fe4000800120b */
[----:B------:R-:W-:Y:S02]  /*63cd0*/  USHF.R.U32.HI UR11, URZ, UR20, UR11 ;  /* 0x000000143f0b7299 */ /* 0x000fe4000801160b */
[----:B------:R-:W-:-:S02]  /*63ce0*/  UIADD3 UR15, -UR15, URZ, URZ ;  /* 0x0000003f0f0f7290 */ /* 0x000fc4000fffe13f */
[----:B------:R-:W-:Y:S01]  /*63cf0*/  USHF.R.U64 UR20, UR19, UR23, UR11 ;  /* 0x0000001713147299 */ /* 0x000fe2000800120b */
[----:B------:R-:W-:Y:S01]  /*63d00*/  ULDC UR16, c[0x0][0x144] ;  /* 0x0000510000107ab9 */ /* 0x000fe20000000800 */
[----:B------:R-:W-:Y:S01]  /*63d10*/  ULDC UR6, c[0x0][0x600] ;  /* 0x0001800000067ab9 */ /* 0x000fe20000000800 */
[----:B------:R-:W-:Y:S02]  /*63d20*/  USHF.R.U32.HI UR11, URZ, UR23, UR11 ;  /* 0x000000173f0b7299 */ /* 0x000fe4000801160b */
[----:B------:R-:W-:Y:S02]  /*63d30*/  UIMAD UR23, UR16, UR15, UR4 ;  /* 0x0000000f101772a4 */ /* 0x000fe4000f8e0204 */
[----:B------:R-:W-:Y:S02]  /*63d40*/  UIADD3 UR22, UR6, -0x1, URZ ;  /* 0xffffffff06167890 */ /* 0x000fe4000fffe03f */
[----:B------:R-:W-:Y:S02]  /*63d50*/  ULOP3.LUT UR27, URZ, UR13, URZ, 0x33, !UPT ;  /* 0x0000000d3f1b7292 */ /* 0x000fe4000f8e333f */
        /* <DEDUP_REMOVED lines=18> */
.L_x_1567:
[----:B------:R-:W-:Y:S01]  /*63e80*/  UISETP.NE.AND UP0, UPT, UR39, URZ, UPT ;  /* 0x0000003f2700728c */ /* 0x000fe2000bf05270 */
[----:B------:R-:W-:Y:S01]  /*63e90*/  IMAD.MOV.U32 R0, RZ, RZ, 0x1 ;  /* 0x00000001ff007424 */ /* 0x000fe200078e00ff */
[----:B------:R-:W-:Y:S01]  /*63ea0*/  USHF.R.U64 UR8, UR4, UR24, UR11 ;  /* 0x0000001804087299 */ /* 0x000fe2000800120b */
[----:B------:R-:W-:Y:S01]  /*63eb0*/  MOV R10, UR5 ;  /* 0x00000005000a7c02 */ /* 0x000fe20008000f00 */
[----:B------:R-:W-:Y:S02]  /*63ec0*/  ULOP3.LUT UR4, UR19, UR27, URZ, 0xc0, !UPT ;  /* 0x0000001b13047292 */ /* 0x000fe4000f8ec03f */
[----:B------:R-:W-:Y:S02]  /*63ed0*/  ULOP3.LUT UR18, UR18, UR22, URZ, 0xc0, !UPT ;  /* 0x0000001612127292 */ /* 0x000fe4000f8ec03f */
[----:B------:R-:W-:-:S03]  /*63ee0*/  UIMAD UR4, UR26, UR8, UR4 ;  /* 0x000000081a0472a4 */ /* 0x000fc6000f8e0204 */
[----:B------:R-:W-:Y:S02]  /*63ef0*/  @UP0 UIMAD UR23, UR28, UR21, UR7 ;  /* 0x000000151c1702a4 */ /* 0x000fe4000f8e0207 */
[----:B------:R-:W-:-:S03]  /*63f00*/  UIADD3 UR7, -UR8, URZ, URZ ;  /* 0x0000003f08077290 */ /* 0x000fc6000fffe13f */
[----:B------:R-:W-:Y:S01]  /*63f10*/  ULDC UR8, c[0x0][0x610] ;  /* 0x0001840000087ab9 */ /* 0x000fe20000000800 */
[----:B------:R-:W-:Y:S02]  /*63f20*/  UIMAD UR7, UR7, UR25, UR20 ;  /* 0x00000019070772a4 */ /* 0x000fe4000f8e0214 */
[----:B------:R-:W-:Y:S02]  /*63f30*/  UIMAD UR4, UR4, UR8, UR23 ;  /* 0x00000008040472a4 */ /* 0x000fe4000f8e0217 */
[----:B------:R-:W-:-:S04]  /*63f40*/  UIMAD UR7, UR7, UR6, UR18 ;  /* 0x00000006070772a4 */ /* 0x000fc8000f8e0212 */
[----:B------:R-:W-:Y:S02]  /*63f50*/  USEL UR6, UR7, UR4, !UP0 ;  /* 0x0000000407067287 */ /* 0x000fe4000c000000 */
[----:B------:R-:W-:-:S04]  /*63f60*/  USEL UR4, UR4, UR7, !UP0 ;  /* 0x0000000704047287 */ /* 0x000fc8000c000000 */
[----:B------:R-:W-:Y:S02]  /*63f70*/  IMAD.U32 R2, RZ, RZ, UR6 ;  /* 0x00000006ff027e24 */ /* 0x000fe4000f8e00ff */
[----:B------:R-:W-:-:S07]  /*63f80*/  IMAD.U32 R5, RZ, RZ, UR4 ;  /* 0x00000004ff057e24 */ /* 0x000fce000f8e00ff */
.L_x_1565:
[----:B------:R-:W-:-:S08]  /*63f90*/  NOP ;  /* 0x0000000000007918 */ /* 0x000fd00000000000 */
[----:B0-----:R-:W0:-:S00]  /*63fa0*/  USETMAXREG.DEALLOC.CTAPOOL 0x18 ;  /* 0x00000018000079c8 */ /* 0x001e0000080e0500 */
[----:B------:R-:W-:-:S13]  /*63fb0*/  ISETP.NE.AND P0, PT, RZ, UR10, PT ;  /* 0x0000000aff007c0c */ /* 0x000fda000bf05270 */
[----:B------:R-:W-:Y:S05]  /*63fc0*/  @P0 EXIT ;  /* 0x000000000000094d */ /* 0x000fea0003800000 */
[----:B0-----:R-:W-:Y:S01]  /*63fd0*/  LOP3.LUT P0, RZ, R0, 0xff, RZ, 0xc0, !PT ;  /* 0x000000ff00ff7812 */ /* 0x001fe2000780c0ff */
[----:B------:R-:W-:Y:S01]  /*63fe0*/  IMAD.MOV.U32 R0, RZ, RZ, 0x1 ;  /* 0x00000001ff007424 */ /* 0x000fe200078e00ff */
[----:B------:R-:W-:-:S11]  /*63ff0*/  MOV R6, RZ ;  /* 0x000000ff00067202 */ /* 0x000fd60000000f00 */
[----:B------:R-:W-:Y:S05]  /*64000*/  @!P0 BRA `(.L_x_1568) ;  /* 0x0000000c00688947 */ /* 0x000fea0003800000 */
[----:B------:R-:W0:Y:S01]  /*64010*/  S2R R3, SR_TID.X ;  /* 0x0000000000037919 */ /* 0x000e220000002100 */
[----:B------:R-:W1:Y:S01]  /*64020*/  LDC R0, c[0x0][0x28c] ;  /* 0x0000a300ff007b82 */ /* 0x000e620000000800 */
[----:B------:R-:W-:Y:S01]  /*64030*/  ULDC UR5, c[0x0][0x658] ;  /* 0x0001960000057ab9 */ /* 0x000fe20000000800 */
[----:B------:R-:W-:Y:S01]  /*64040*/  UMOV UR7, 0xffffffff ;  /* 0xffffffff00077882 */ /* 0x000fe20000000000 */
[----:B------:R-:W-:Y:S01]  /*64050*/  ULDC UR6, c[0x0][0xc] ;  /* 0x0000030000067ab9 */ /* 0x000fe20000000800 */
[----:B------:R-:W-:Y:S01]  /*64060*/  USHF.L.U32 UR9, UR7, UR5, URZ ;  /* 0x0000000507097299 */ /* 0x000fe2000800063f */
[----:B------:R-:W-:Y:S01]  /*64070*/  BSSY B0, `(.L_x_1568) ;  /* 0x00000d3000007945 */ /* 0x000fe20003800000 */
[----:B------:R-:W-:Y:S01]  /*64080*/  UMOV UR8, 0x1 ;  /* 0x0000000100087882 */ /* 0x000fe20000000000 */
[----:B------:R-:W-:Y:S01]  /*64090*/  ULDC UR7, c[0x0][0x10] ;  /* 0x0000040000077ab9 */ /* 0x000fe20000000800 */
[----:B------:R-:W-:Y:S01]  /*640a0*/  USHF.L.U32 UR5, UR8, UR5, URZ ;  /* 0x0000000508057299 */ /* 0x000fe2000800063f */
[----:B------:R-:W-:Y:S01]  /*640b0*/  IMAD.MOV.U32 R8, RZ, RZ, 0x1 ;  /* 0x00000001ff087424 */ /* 0x000fe200078e00ff */
[----:B------:R-:W-:Y:S01]  /*640c0*/  UIMAD.WIDE.U32 UR6, UR6, UR7, URZ ;  /* 0x00000007060672a5 */ /* 0x000fe2000f8e003f */
[----:B------:R-:W-:Y:S01]  /*640d0*/  MOV R6, RZ ;  /* 0x000000ff00067202 */ /* 0x000fe20000000f00 */
[----:B------:R-:W-:Y:S01]  /*640e0*/  ULDC UR8, c[0x0][0x14] ;  /* 0x0000050000087ab9 */ /* 0x000fe20000000800 */
[----:B------:R-:W-:Y:S01]  /*640f0*/  ULDC UR4, c[0x0][0x600] ;  /* 0x0001800000047ab9 */ /* 0x000fe20000000800 */
[----:B------:R-:W-:-:S02]  /*64100*/  UIMAD.WIDE.U32 UR20, UR6, UR8, URZ ;  /* 0x00000008061472a5 */ /* 0x000fc4000f8e003f */
[----:B------:R-:W-:Y:S02]  /*64110*/  UIMAD UR7, UR7, UR8, URZ ;  /* 0x00000008070772a4 */ /* 0x000fe4000f8e023f */
[----:B------:R-:W-:Y:S02]  /*64120*/  ULOP3.LUT UR24, UR38, 0x2, URZ, 0xfc, !UPT ;  /* 0x0000000226187892 */ /* 0x000fe4000f8efc3f */
[----:B------:R-:W-:Y:S02]  /*64130*/  UIADD3 UR4, UR4, -0x1, URZ ;  /* 0xffffffff04047890 */ /* 0x000fe4000fffe03f */
[----:B------:R-:W-:Y:S01]  /*64140*/  ULOP3.LUT UR6, URZ, UR9, URZ, 0x33, !UPT ;  /* 0x000000093f067292 */ /* 0x000fe2000f8e333f */
[----:B-1----:R-:W-:Y:S01]  /*64150*/  VIADD R0, R0, 0x7f ;  /* 0x0000007f00007836 */ /* 0x002fe20000000000 */
[----:B------:R-:W-:Y:S01]  /*64160*/  UIADD3 UR7, UR21, UR7, URZ ;  /* 0x0000000715077290 */ /* 0x000fe2000fffe03f */
[----:B------:R-:W-:Y:S01]  /*64170*/  ULDC.64 UR22, c[0x0][0x198] ;  /* 0x0000660000167ab9 */ /* 0x000fe20000000a00 */
[----:B0-----:R-:W-:-:S02]  /*64180*/  LOP3.LUT P3, RZ, R3, 0x7f, RZ, 0xc0, !PT ;  /* 0x0000007f03ff7812 */ /* 0x001fc4000786c0ff */
[----:B------:R-:W-:Y:S02]  /*64190*/  LOP3.LUT P0, RZ, R3, 0x1f, RZ, 0xc0, !PT ;  /* 0x0000001f03ff7812 */ /* 0x000fe4000780c0ff */
[----:B------:R-:W-:Y:S02]  /*641a0*/  SHF.R.S32.HI R3, RZ, 0x1f, R0 ;  /* 0x0000001fff037819 */ /* 0x000fe40000011400 */
[----:B------:R-:W-:Y:S02]  /*641b0*/  PLOP3.LUT P0, PT, P0, P3, PT, 0x8a, 0x0 ;  /* 0x000000000000781c */ /* 0x000fe40000707172 */
[----:B------:R-:W-:Y:S01]  /*641c0*/  LEA.HI R3, R3, R0, RZ, 0x7 ;  /* 0x0000000003037211 */ /* 0x000fe200078f38ff */
[----:B------:R-:W-:-:S03]  /*641d0*/  IMAD.MOV.U32 R0, RZ, RZ, 0x1 ;  /* 0x00000001ff007424 */ /* 0x000fc600078e00ff */
[----:B------:R-:W-:-:S05]  /*641e0*/  SHF.R.S32.HI R7, RZ, 0x7, R3 ;  /* 0x00000007ff077819 */ /* 0x000fca0000011403 */
[----:B------:R-:W-:-:S07]  /*641f0*/  VIADD R11, R7, 0x1 ;  /* 0x00000001070b7836 */ /* 0x000fce0000000000 */
.L_x_1580:
[----:B------:R-:W-:-:S03]  /*64200*/  UMOV UR8, 0xffffffff ;  /* 0xffffffff00087882 */ /* 0x000fc60000000000 */
[----:B------:R-:W-:Y:S05]  /*64210*/  BRA.DIV UR8, `(.L_x_1569) ;  /* 0x0000000e08887947 */ /* 0x000fea000b800000 */
[----:B------:R-:W-:-:S13]  /*64220*/  ELECT P6, URZ, PT ;  /* 0x00000000003f782f */ /* 0x000fda00038c0000 */
.L_x_1589:
[----:B------:R-:W0:Y:S01]  /*64230*/  LDC R3, c[0x0][0x28c] ;  /* 0x0000a300ff037b82 */ /* 0x000e220000000800 */
[----:B------:R-:W-:Y:S01]  /*64240*/  BSSY B1, `(.L_x_1570) ;  /* 0x0000038000017945 */ /* 0x000fe20003800000 */
[----:B0-----:R-:W-:-:S13]  /*64250*/  ISETP.LT.OR P6, PT, R3, 0x1, !P6 ;  /* 0x000000010300780c */ /* 0x001fda00077c1670 */
[----:B------:R-:W-:Y:S05]  /*64260*/  @P6 BRA `(.L_x_1571) ;  /* 0x0000000000d46947 */ /* 0x000fea0003800000 */
[----:B------:R-:W-:Y:S01]  /*64270*/  IMAD R2, R2, 0x180, RZ ;  /* 0x0000018002027824 */ /* 0x000fe200078e02ff */
[----:B------:R-:W-:Y:S01]  /*64280*/  MOV R4, R11 ;  /* 0x0000000b00047202 */ /* 0x000fe20000000f00 */
[----:B------:R-:W-:Y:S02]  /*64290*/  IMAD.SHL.U32 R5, R5, 0x200, RZ ;  /* 0x0000020005057824 */ /* 0x000fe400078e00ff */
[----:B------:R-:W-:Y:S02]  /*642a0*/  IMAD.MOV.U32 R14, RZ, RZ, RZ ;  /* 0x000000ffff0e7224 */ /* 0x000fe400078e00ff */
[----:B------:R-:W-:Y:S02]  /*642b0*/  IMAD.MOV.U32 R3, RZ, RZ, R0 ;  /* 0x000000ffff037224 */ /* 0x000fe400078e0000 */
[----:B------:R-:W-:-:S07]  /*642c0*/  IMAD.MOV.U32 R9, RZ, RZ, R6 ;  /* 0x000000ffff097224 */ /* 0x000fce00078e0006 */
.L_x_1575:
[----:B------:R-:W0:Y:S01]  /*642d0*/  S2R R13, SR_CgaCtaId ;  /* 0x00000000000d7919 */ /* 0x000e220000008800 */
[----:B------:R-:W-:-:S04]  /*642e0*/  MOV R12, 0x400 ;  /* 0x00000400000c7802 */ /* 0x000fc80000000f00 */
[----:B0-----:R-:W-:Y:S02]  /*642f0*/  LEA R16, R13, R12, 0x18 ;  /* 0x0000000c0d107211 */ /* 0x001fe400078ec0ff */
[----:B------:R-:W-:Y:S01]  /*64300*/  SHF.L.U32 R12, R3, 0x1f, RZ ;  /* 0x0000001f030c7819 */ /* 0x000fe200000006ff */
[----:B------:R-:W0:Y:S02]  /*64310*/  @!P3 LDC R13, c[0x0][0x500] ;  /* 0x00014000ff0dbb82 */ /* 0x000e240000000800 */
[----:B------:R-:W-:-:S04]  /*64320*/  IMAD R15, R9, 0x8, R16 ;  /* 0x00000008090f7824 */ /* 0x000fc800078e0210 */
[----:B------:R-:W1:Y:S02]  /*64330*/  SYNCS.PHASECHK.TRANS64.TRYWAIT P1, [R15+URZ+0x10], R12 ;  /* 0x0000100c0f0075a7 */ /* 0x000e64000802017f */
[----:B-1----:R-:W-:Y:S05]  /*64340*/  @!P1 BRA `(.L_x_1572) ;  /* 0x0000000c005c9947 */ /* 0x002fea0003800000 */
.L_x_1590:
[----:B------:R-:W-:Y:S01]  /*64350*/  UPRMT UR8, UR24, 0x9910, URZ ;  /* 0x0000991018087896 */ /* 0x000fe2000800003f */
[----:B0-----:R0:W-:Y:S03]  /*64360*/  @!P3 SYNCS.ARRIVE.TRANS64 RZ, [R15+URZ], R13 ;  /* 0x0000000d0fffb9a7 */ /* 0x0011e6000800003f */
[----:B------:R-:W-:-:S06]  /*64370*/  UISETP.NE.AND UP0, UPT, UR8, 0x2, UPT ;  /* 0x000000020800788c */ /* 0x000fcc000bf05270 */
[----:B------:R-:W-:-:S13]  /*64380*/  PLOP3.LUT P1, PT, PT, PT, UP0, 0x80, 0x0 ;  /* 0x000000000000781c */ /* 0x000fda0003f2f008 */
[----:B0-----:R-:W-:Y:S05]  /*64390*/  @P1 BRA `(.L_x_1573) ;  /* 0x0000000000041947 */ /* 0x001fea0003800000 */
[----:B------:R-:W-:Y:S01]  /*643a0*/  BPT.TRAP 0x1 ;  /* 0x000000040000795c */ /* 0x000fe20000300000 */
.L_x_1573:
[----:B------:R-:W-:Y:S05]  /*643b0*/  @P0 BRA `(.L_x_1574) ;  /* 0x0000000000040947 */ /* 0x000fea0003800000 */
[----:B------:R-:W-:Y:S01]  /*643c0*/  BPT.TRAP 0x1 ;  /* 0x000000040000795c */ /* 0x000fe20000300000 */
.L_x_1574:
[C---:B-1----:R-:W-:Y:S01]  /*643d0*/  LEA R12, R9.reuse, R16, 0x10 ;  /* 0x00000010090c7211 */ /* 0x042fe200078e80ff */
[----:B------:R-:W-:Y:S01]  /*643e0*/  IMAD R16, R9, 0xc000, R16 ;  /* 0x0000c00009107824 */ /* 0x000fe200078e0210 */
[----:B------:R-:W-:Y:S01]  /*643f0*/  R2UR UR18, R5 ;  /* 0x00000000051272ca */ /* 0x000fe200000e0000 */
[----:B------:R-:W-:Y:S01]  /*64400*/  VIADD R4, R4, 0xffffffff ;  /* 0xffffffff04047836 */ /* 0x000fe20000000000 */
[----:B------:R-:W-:Y:S01]  /*64410*/  R2UR UR8, R12 ;  /* 0x000000000c0872ca */ /* 0x000fe200000e0000 */
[----:B------:R-:W-:Y:S01]  /*64420*/  UIADD3 UR14, UP0, UR22, 0xf0, URZ ;  /* 0x000000f0160e7890 */ /* 0x000fe2000ff1e03f */
[----:B------:R-:W-:Y:S01]  /*64430*/  R2UR UR11, R16 ;  /* 0x00000000100b72ca */ /* 0x000fe200000e0000 */
[----:B------:R-:W-:Y:S01]  /*64440*/  UIADD3 UR26, UP1, UR22, 0x1f0, URZ ;  /* 0x000001f0161a7890 */ /* 0x000fe2000ff3e03f */
[----:B------:R-:W-:Y:S01]  /*64450*/  R2UR UR9, R15 ;  /* 0x000000000f0972ca */ /* 0x000fe200000e0000 */
[----:B------:R-:W-:Y:S01]  /*64460*/  UIADD3.X UR15, URZ, UR23, URZ, UP0, !UPT ;  /* 0x000000173f0f7290 */ /* 0x000fe200087fe43f */
[----:B------:R-:W-:Y:S01]  /*64470*/  R2UR UR10, R14 ;  /* 0x000000000e0a72ca */ /* 0x000fe200000e0000 */
[----:B------:R-:W-:Y:S01]  /*64480*/  VIADD R9, R9, 0x1 ;  /* 0x0000000109097836 */ /* 0x000fe20000000000 */
[----:B------:R-:W-:Y:S01]  /*64490*/  R2UR UR12, R10 ;  /* 0x000000000a0c72ca */ /* 0x000fe200000e0000 */
[----:B------:R-:W-:Y:S01]  /*644a0*/  UIADD3.X UR27, URZ, UR23, URZ, UP1, !UPT ;  /* 0x000000173f1b7290 */ /* 0x000fe20008ffe43f */
[----:B------:R-:W-:Y:S01]  /*644b0*/  R2UR UR19, R2 ;  /* 0x00000000021372ca */ /* 0x000fe200000e0000 */
[----:B------:R-:W-:Y:S01]  /*644c0*/  UMOV UR16, 0x0 ;  /* 0x0000000000107882 */ /* 0x000fe20000000000 */
[----:B------:R-:W-:Y:S01]  /*644d0*/  ISETP.GT.AND P2, PT, R4, 0x1, PT ;  /* 0x000000010400780c */ /* 0x000fe20003f44270 */
[----:B------:R-:W-:Y:S01]  /*644e0*/  UIADD3 UR8, UR8, 0x100, URZ ;  /* 0x0000010008087890 */ /* 0x000fe2000fffe03f */
[----:B------:R-:W-:Y:S01]  /*644f0*/  ISETP.NE.AND P1, PT, R9, 0x2, PT ;  /* 0x000000020900780c */ /* 0x000fe20003f25270 */
[----:B------:R-:W-:Y:S01]  /*64500*/  UIADD3 UR13, UR11, 0x20100, URZ ;  /* 0x000201000b0d7890 */ /* 0x000fe2000fffe03f */
[----:B------:R-:W-:Y:S01]  /*64510*/  VIADD R14, R14, 0x80 ;  /* 0x000000800e0e7836 */ /* 0x000fe20000000000 */
[----:B------:R-:W-:Y:S01]  /*64520*/  UMOV UR17, 0x10000000 ;  /* 0x1000000000117882 */ /* 0x000fe20000000000 */
[----:B------:R-:W-:Y:S01]  /*64530*/  UMOV UR11, UR18 ;  /* 0x00000012000b7c82 */ /* 0x000fe20008000000 */
[----:B------:R-:W-:-:S02]  /*64540*/  SEL R12, RZ, 0x1, P1 ;  /* 0x00000001ff0c7807 */ /* 0x000fc40000800000 */
[----:B------:R-:W-:Y:S01]  /*64550*/  SEL R9, R9, RZ, P1 ;  /* 0x000000ff09097207 */ /* 0x000fe20000800000 */
[----:B------:R0:W-:Y:S01]  /*64560*/  UTMALDG.3D [UR8], [UR14], desc[UR16] ;  /* 0x000010080e0075b4 */ /* 0x0001e20008011000 */
[----:B------:R-:W-:Y:S01]  /*64570*/  LOP3.LUT R3, R3, R12, RZ, 0x3c, !PT ;  /* 0x0000000c03037212 */ /* 0x000fe200078e3cff */
[----:B0-----:R-:W-:Y:S01]  /*64580*/  UMOV UR8, UR13 ;  /* 0x0000000d00087c82 */ /* 0x001fe20008000000 */
[----:B------:R-:W-:Y:S02]  /*64590*/  UMOV UR11, UR19 ;  /* 0x00000013000b7c82 */ /* 0x000fe40008000000 */
[----:B------:R0:W-:Y:S02]  /*645a0*/  UTMALDG.3D [UR8], [UR26], desc[UR16] ;  /* 0x000010081a0075b4 */ /* 0x0001e40008011000 */
[----:B0-----:R-:W-:Y:S05]  /*645b0*/  @P2 BRA `(.L_x_1575) ;  /* 0xfffffffc00442947 */ /* 0x001fea000383ffff */
.L_x_1571:
[----:B------:R-:W-:Y:S05]  /*645c0*/  BSYNC B1 ;  /* 0x0000000000017941 */ /* 0x000fea0003800000 */
.L_x_1570:
[----:B------:R-:W2:Y:S01]  /*645d0*/  LDL.LU R16, [R1+0x900] ;  /* 0x0009000001107983 */ /* 0x000ea20000300800 */
[----:B------:R-:W-:Y:S01]  /*645e0*/  LOP3.LUT P4, RZ, R8, 0xff, RZ, 0xc0, !PT ;  /* 0x000000ff08ff7812 */ /* 0x000fe2000788c0ff */
[----:B------:R-:W-:Y:S02]  /*645f0*/  ULDC.64 UR8, c[0x0][0x650] ;  /* 0x0001940000087ab9 */ /* 0x000fe40000000a00 */
[----:B------:R-:W3:Y:S01]  /*64600*/  LDL.LU R15, [R1+0x904] ;  /* 0x00090400010f7983 */ /* 0x000ee20000300800 */
[----:B------:R-:W-:Y:S01]  /*64610*/  IADD3 R6, R7, R6, RZ ;  /* 0x0000000607067210 */ /* 0x000fe20007ffe0ff */
[----:B------:R-:W-:Y:S01]  /*64620*/  BSSY B1, `(.L_x_1576) ;  /* 0x0000075000017945 */ /* 0x000fe20003800000 */
[----:B------:R-:W-:Y:S01]  /*64630*/  IMAD.MOV.U32 R5, RZ, RZ, -0x1 ;  /* 0xffffffffff057424 */ /* 0x000fe200078e00ff */
[----:B------:R-:W-:Y:S01]  /*64640*/  PRMT R8, RZ, 0x7610, R8 ;  /* 0x00007610ff087816 */ /* 0x000fe20000000008 */
[----:B------:R-:W-:Y:S01]  /*64650*/  IMAD.MOV.U32 R10, RZ, RZ, -0x1 ;  /* 0xffffffffff0a7424 */ /* 0x000fe200078e00ff */
[----:B------:R-:W-:-:S02]  /*64660*/  SHF.R.U32.HI R2, RZ, 0x1, R6 ;  /* 0x00000001ff027819 */ /* 0x000fc40000011606 */
[----:B------:R-:W-:Y:S02]  /*64670*/  ISETP.GT.U32.AND P1, PT, R6, 0x1, PT ;  /* 0x000000010600780c */ /* 0x000fe40003f24070 */
[----:B------:R-:W0:Y:S01]  /*64680*/  @P4 S2R R3, SR_CgaCtaId ;  /* 0x0000000000034919 */ /* 0x000e220000008800 */
[----:B------:R-:W-:Y:S02]  /*64690*/  LOP3.LUT R2, R2, 0x1, RZ, 0xc0, !PT ;  /* 0x0000000102027812 */ /* 0x000fe400078ec0ff */
[C---:B------:R-:W-:Y:S02]  /*646a0*/  ISETP.LT.U32.AND P1, PT, R7.reuse, 0x2, P1 ;  /* 0x000000020700780c */ /* 0x040fe40000f21070 */
[----:B------:R-:W-:Y:S02]  /*646b0*/  ISETP.NE.U32.AND P2, PT, R2, 0x1, PT ;  /* 0x000000010200780c */ /* 0x000fe40003f45070 */
[----:B------:R-:W-:Y:S02]  /*646c0*/  @P4 MOV R2, 0x400 ;  /* 0x0000040000024802 */ /* 0x000fe40000000f00 */
[----:B------:R-:W-:-:S02]  /*646d0*/  ISETP.GT.U32.AND P2, PT, R7, 0x1, !P2 ;  /* 0x000000010700780c */ /* 0x000fc40005744070 */
[----:B------:R-:W-:Y:S02]  /*646e0*/  LOP3.LUT R6, R6, 0x1, RZ, 0xc0, !PT ;  /* 0x0000000106067812 */ /* 0x000fe400078ec0ff */
[----:B0-----:R-:W-:Y:S02]  /*646f0*/  @P4 LEA R2, R3, R2, 0x18 ;  /* 0x0000000203024211 */ /* 0x001fe400078ec0ff */
[----:B------:R-:W-:Y:S02]  /*64700*/  SEL R3, RZ, 0x1, !P1 ;  /* 0x00000001ff037807 */ /* 0x000fe40004800000 */
[----:B------:R0:W-:Y:S02]  /*64710*/  @P4 SYNCS.ARRIVE.TRANS64.A1T0 RZ, [R2+URZ+0x38], RZ ;  /* 0x000038ff02ff49a7 */ /* 0x0001e4000810003f */
[----:B0-----:R-:W-:-:S04]  /*64720*/  SEL R2, RZ, 0x1, !P2 ;  /* 0x00000001ff027807 */ /* 0x001fc80005000000 */
[--C-:B------:R-:W-:Y:S01]  /*64730*/  LOP3.LUT R0, R2, R0, R3.reuse, 0x96, !PT ;  /* 0x0000000002007212 */ /* 0x100fe200078e9603 */
[----:B------:R-:W-:Y:S01]  /*64740*/  IMAD.MOV.U32 R2, RZ, RZ, -0x1 ;  /* 0xffffffffff027424 */ /* 0x000fe200078e00ff */
[----:B------:R-:W-:Y:S02]  /*64750*/  PRMT R3, RZ, 0x7610, R3 ;  /* 0x00007610ff037816 */ /* 0x000fe40000000003 */
[----:B---3--:R-:W-:-:S04]  /*64760*/  IADD3 R15, P1, R15, UR20, RZ ;  /* 0x000000140f0f7c10 */ /* 0x008fc8000ff3e0ff */
[----:B--2---:R-:W-:Y:S01]  /*64770*/  IADD3.X R16, R16, UR7, RZ, P1, !PT ;  /* 0x0000000710107c10 */ /* 0x004fe20008ffe4ff */
[----:B------:R0:W-:Y:S01]  /*64780*/  STL [R1+0x904], R15 ;  /* 0x0009040f01007387 */ /* 0x0001e20000100800 */
[----:B------:R-:W-:-:S03]  /*64790*/  ISETP.GE.U32.AND P1, PT, R15, UR8, PT ;  /* 0x000000080f007c0c */ /* 0x000fc6000bf26070 */
[----:B------:R0:W-:Y:S01]  /*647a0*/  STL [R1+0x900], R16 ;  /* 0x0009001001007387 */ /* 0x0001e20000100800 */
[----:B------:R-:W-:-:S13]  /*647b0*/  ISETP.GE.U32.AND.EX P1, PT, R16, UR9, PT, P1 ;  /* 0x0000000910007c0c */ /* 0x000fda000bf26110 */
[----:B0-----:R-:W-:Y:S05]  /*647c0*/  @P1 BRA `(.L_x_1577) ;  /* 0x0000000400681947 */ /* 0x001fea0003800000 */
[----:B------:R-:W0:Y:S01]  /*647d0*/  S2UR UR8, SR_CTAID.X ;  /* 0x00000000000879c3 */ /* 0x000e220000002500 */
[----:B------:R-:W-:Y:S01]  /*647e0*/  ULDC.64 UR10, c[0x0][0x628] ;  /* 0x00018a00000a7ab9 */ /* 0x000fe20000000a00 */
[----:B------:R-:W-:Y:S01]  /*647f0*/  ULDC UR9, c[0x0][0x150] ;  /* 0x0000540000097ab9 */ /* 0x000fe20000000800 */
[----:B------:R-:W-:Y:S01]  /*64800*/  ISETP.NE.U32.AND P1, PT, RZ, UR10, PT ;  /* 0x0000000aff007c0c */ /* 0x000fe2000bf25070 */
[----:B------:R-:W-:Y:S01]  /*64810*/  ULDC UR12, c[0x0][0x630] ;  /* 0x00018c00000c7ab9 */ /* 0x000fe20000000800 */
[----:B------:R-:W-:Y:S01]  /*64820*/  ULDC UR14, c[0x0][0x154] ;  /* 0x00005500000e7ab9 */ /* 0x000fe20000000800 */
[----:B------:R-:W-:Y:S01]  /*64830*/  IMAD.MOV.U32 R3, RZ, RZ, R16 ;  /* 0x000000ffff037224 */ /* 0x000fe200078e0010 */
[----:B------:R-:W-:Y:S01]  /*64840*/  ISETP.NE.AND.EX P1, PT, RZ, UR11, PT, P1 ;  /* 0x0000000bff007c0c */ /* 0x000fe2000bf25310 */
[----:B------:R-:W1:Y:S01]  /*64850*/  S2UR UR13, SR_CTAID.Y ;  /* 0x00000000000d79c3 */ /* 0x000e620000002600 */
[----:B0-----:R-:W-:-:S05]  /*64860*/  I2FP.F32.U32 R2, UR8 ;  /* 0x0000000800027c45 */ /* 0x001fca0008201000 */
[----:B------:R-:W-:Y:S01]  /*64870*/  FMUL R9, R2, UR9 ;  /* 0x0000000902097c20 */ /* 0x000fe20008400000 */
[----:B------:R-:W-:Y:S02]  /*64880*/  MOV R2, R15 ;  /* 0x0000000f00027202 */ /* 0x000fe40000000f00 */
[----:B-1----:R-:W-:-:S03]  /*64890*/  I2FP.F32.U32 R12, UR13 ;  /* 0x0000000d000c7c45 */ /* 0x002fc60008201000 */
[----:B------:R-:W0:Y:S01]  /*648a0*/  F2I.U32.TRUNC.NTZ R9, R9 ;  /* 0x0000000900097305 */ /* 0x000e22000020f000 */
[----:B------:R-:W-:Y:S05]  /*648b0*/  @!P1 BRA `(.L_x_1578) ;  /* 0x0000000000289947 */ /* 0x000fea0003800000 */
[----:B------:R-:W-:Y:S02]  /*648c0*/  ULDC UR9, c[0x0][0x634] ;  /* 0x00018d0000097ab9 */ /* 0x000fe40000000800 */
[----:B------:R-:W-:-:S05]  /*648d0*/  IADD3 R3, P1, R15, UR9, RZ ;  /* 0x000000090f037c10 */ /* 0x000fca000ff3e0ff */
[----:B------:R-:W-:-:S04]  /*648e0*/  IMAD.X R13, RZ, RZ, R16, P1 ;  /* 0x000000ffff0d7224 */ /* 0x000fc800008e0610 */
[----:B------:R-:W-:-:S04]  /*648f0*/  IMAD.WIDE.U32 R4, R13, UR10, RZ ;  /* 0x0000000a0d047c25 */ /* 0x000fc8000f8e00ff */
[----:B------:R-:W-:-:S04]  /*64900*/  IMAD.WIDE.U32 R4, P1, R3, UR11, R4 ;  /* 0x0000000b03047c25 */ /* 0x000fc8000f820004 */
[----:B------:R-:W-:Y:S01]  /*64910*/  IMAD.WIDE.U32 R2, R3, UR10, RZ ;  /* 0x0000000a03027c25 */ /* 0x000fe2000f8e00ff */
[----:B------:R-:W-:-:S04]  /*64920*/  MOV R2, R5 ;  /* 0x0000000500027202 */ /* 0x000fc80000000f00 */
[----:B------:R-:W-:Y:S01]  /*64930*/  IADD3 RZ, P2, R3, R4, RZ ;  /* 0x0000000403ff7210 */ /* 0x000fe20007f5e0ff */
[----:B------:R-:W-:-:S04]  /*64940*/  IMAD.X R3, RZ, RZ, RZ, P1 ;  /* 0x000000ffff037224 */ /* 0x000fc800008e06ff */
[----:B------:R-:W-:-:S08]  /*64950*/  IMAD.WIDE.U32.X R2, R13, UR11, R2, P2 ;  /* 0x0000000b0d027c25 */ /* 0x000fd000090e0402 */
.L_x_1578:
[--C-:B------:R-:W-:Y:S01]  /*64960*/  SHF.R.U64 R10, R2, UR12, R3.reuse ;  /* 0x0000000c020a7c19 */ /* 0x100fe20008001203 */
[----:B------:R-:W-:Y:S01]  /*64970*/  ULDC.64 UR10, c[0x0][0x620] ;  /* 0x00018800000a7ab9 */ /* 0x000fe20000000a00 */
[----:B------:R-:W-:Y:S01]  /*64980*/  SHF.R.U32.HI R2, RZ, UR12, R3 ;  /* 0x0000000cff027c19 */ /* 0x000fe20008011603 */
[----:B------:R-:W-:Y:S01]  /*64990*/  IMAD.MOV.U32 R3, RZ, RZ, R16 ;  /* 0x000000ffff037224 */ /* 0x000fe200078e0010 */
[----:B------:R-:W-:Y:S01]  /*649a0*/  IADD3 R13, P1, RZ, -R10, RZ ;  /* 0x8000000aff0d7210 */ /* 0x000fe20007f3e0ff */
[----:B------:R-:W-:Y:S01]  /*649b0*/  FMUL R12, R12, UR14 ;  /* 0x0000000e0c0c7c20 */ /* 0x000fe20008400000 */
[----:B------:R-:W-:Y:S01]  /*649c0*/  ULDC.64 UR14, c[0x0][0x640] ;  /* 0x00019000000e7ab9 */ /* 0x000fe20000000a00 */
[----:B0-----:R-:W-:Y:S02]  /*649d0*/  R2UR UR9, R9 ;  /* 0x00000000090972ca */ /* 0x001fe400000e0000 */
[----:B------:R-:W-:Y:S01]  /*649e0*/  IMAD.X R2, RZ, RZ, ~R2, P1 ;  /* 0x000000ffff027224 */ /* 0x000fe200008e0e02 */
[----:B------:R-:W-:Y:S01]  /*649f0*/  ISETP.NE.U32.AND P1, PT, RZ, UR14, PT ;  /* 0x0000000eff007c0c */ /* 0x000fe2000bf25070 */
[----:B------:R-:W0:Y:S02]  /*64a00*/  F2I.U32.TRUNC.NTZ R12, R12 ;  /* 0x0000000c000c7305 */ /* 0x000e24000020f000 */
[----:B------:R-:W-:Y:S01]  /*64a10*/  IMAD R2, R2, UR10, RZ ;  /* 0x0000000a02027c24 */ /* 0x000fe2000f8e02ff */
[----:B------:R-:W-:-:S03]  /*64a20*/  ISETP.NE.AND.EX P1, PT, RZ, UR15, PT, P1 ;  /* 0x0000000fff007c0c */ /* 0x000fc6000bf25310 */
[----:B------:R-:W-:Y:S02]  /*64a30*/  IMAD R5, R13, UR11, R2 ;  /* 0x0000000b0d057c24 */ /* 0x000fe4000f8e0202 */
[----:B------:R-:W-:-:S04]  /*64a40*/  IMAD.MOV.U32 R2, RZ, RZ, R15 ;  /* 0x000000ffff027224 */ /* 0x000fc800078e000f */
[----:B------:R-:W-:Y:S01]  /*64a50*/  IMAD.WIDE.U32 R2, R13, UR10, R2 ;  /* 0x0000000a0d027c25 */ /* 0x000fe2000f8e0002 */
[----:B------:R-:W-:Y:S01]  /*64a60*/  ULDC UR10, c[0x0][0x618] ;  /* 0x00018600000a7ab9 */ /* 0x000fe20000000800 */
[----:B0-----:R-:W-:-:S03]  /*64a70*/  R2UR UR11, R12 ;  /* 0x000000000c0b72ca */ /* 0x001fc600000e0000 */
[----:B------:R-:W-:-:S04]  /*64a80*/  IADD3 R3, R3, R5, RZ ;  /* 0x0000000503037210 */ /* 0x000fc80007ffe0ff */
[--C-:B------:R-:W-:Y:S02]  /*64a90*/  SHF.R.U64 R9, R2, UR10, R3.reuse ;  /* 0x0000000a02097c19 */ /* 0x100fe40008001203 */
[----:B------:R-:W-:Y:S01]  /*64aa0*/  SHF.R.U32.HI R2, RZ, UR10, R3 ;  /* 0x0000000aff027c19 */ /* 0x000fe20008011603 */
[----:B------:R-:W-:-:S03]  /*64ab0*/  ULDC UR10, c[0x0][0x608] ;  /* 0x00018200000a7ab9 */ /* 0x000fc60000000800 */
[--C-:B------:R-:W-:Y:S02]  /*64ac0*/  SHF.R.U64 R13, R9, UR10, R2.reuse ;  /* 0x0000000a090d7c19 */ /* 0x100fe40008001202 */
[----:B------:R-:W-:Y:S01]  /*64ad0*/  SHF.R.U32.HI R2, RZ, UR10, R2 ;  /* 0x0000000aff027c19 */ /* 0x000fe20008011602 */
[----:B------:R-:W-:-:S03]  /*64ae0*/  ULDC UR10, c[0x0][0x658] ;  /* 0x00019600000a7ab9 */ /* 0x000fc60000000800 */
[--C-:B------:R-:W-:Y:S02]  /*64af0*/  SHF.R.U64 R12, R13, UR10, R2.reuse ;  /* 0x0000000a0d0c7c19 */ /* 0x100fe40008001202 */
[----:B------:R-:W-:-:S03]  /*64b00*/  SHF.R.U32.HI R15, RZ, UR10, R2 ;  /* 0x0000000aff0f7c19 */ /* 0x000fc60008011602 */
[----:B------:R-:W-:Y:S02]  /*64b10*/  IMAD.MOV.U32 R2, RZ, RZ, R12 ;  /* 0x000000ffff027224 */ /* 0x000fe400078e000c */
[----:B------:R-:W-:Y:S01]  /*64b20*/  IMAD.MOV.U32 R3, RZ, RZ, R15 ;  /* 0x000000ffff037224 */ /* 0x000fe200078e000f */
[----:B------:R-:W-:Y:S06]  /*64b30*/  @!P1 BRA `(.L_x_1579) ;  /* 0x0000000000289947 */ /* 0x000fec0003800000 */
[----:B------:R-:W-:Y:S02]  /*64b40*/  ULDC UR10, c[0x0][0x64c] ;  /* 0x00019300000a7ab9 */ /* 0x000fe40000000800 */
[----:B------:R-:W-:-:S05]  /*64b50*/  IADD3 R3, P1, R12, UR10, RZ ;  /* 0x0000000a0c037c10 */ /* 0x000fca000ff3e0ff */
[----:B------:R-:W-:-:S04]  /*64b60*/  IMAD.X R15, RZ, RZ, R15, P1 ;  /* 0x000000ffff0f7224 */ /* 0x000fc800008e060f */
[----:B------:R-:W-:-:S04]  /*64b70*/  IMAD.WIDE.U32 R4, R15, UR14, RZ ;  /* 0x0000000e0f047c25 */ /* 0x000fc8000f8e00ff */
[----:B------:R-:W-:-:S04]  /*64b80*/  IMAD.WIDE.U32 R4, P1, R3, UR15, R4 ;  /* 0x0000000f03047c25 */ /* 0x000fc8000f820004 */
[----:B------:R-:W-:-:S04]  /*64b90*/  IMAD.WIDE.U32 R2, R3, UR14, RZ ;  /* 0x0000000e03027c25 */ /* 0x000fc8000f8e00ff */
[----:B------:R-:W-:Y:S01]  /*64ba0*/  IMAD.MOV.U32 R2, RZ, RZ, R5 ;  /* 0x000000ffff027224 */ /* 0x000fe200078e0005 */
[----:B------:R-:W-:Y:S02]  /*64bb0*/  IADD3 RZ, P2, R3, R4, RZ ;  /* 0x0000000403ff7210 */ /* 0x000fe40007f5e0ff */
[----:B------:R-:W-:-:S03]  /*64bc0*/  IADD3.X R3, RZ, RZ, RZ, P1, !PT ;  /* 0x000000ffff037210 */ /* 0x000fc60000ffe4ff */
[----:B------:R-:W-:-:S08]  /*64bd0*/  IMAD.WIDE.U32.X R2, R15, UR15, R2, P2 ;  /* 0x0000000f0f027c25 */ /* 0x000fd000090e0402 */
.L_x_1579:
[----:B------:R-:W-:Y:S01]  /*64be0*/  ULDC UR10, c[0x0][0x648] ;  /* 0x00019200000a7ab9 */ /* 0x000fe20000000800 */
[----:B------:R-:W-:Y:S01]  /*64bf0*/  UISETP.NE.AND UP0, UPT, UR39, URZ, UPT ;  /* 0x0000003f2700728c */ /* 0x000fe2000bf05270 */
[----:B------:R-:W-:Y:S01]  /*64c00*/  SHF.R.U64 R2, R2, UR10, R3 ;  /* 0x0000000a02027c19 */ /* 0x000fe20008001203 */
[----:B------:R-:W-:Y:S01]  /*64c10*/  ULDC UR10, c[0x0][0x638] ;  /* 0x00018e00000a7ab9 */ /* 0x000fe20000000800 */
[----:B------:R-:W-:Y:S01]  /*64c20*/  UIADD3 UR11, -UR11, URZ, URZ ;  /* 0x0000003f0b0b7290 */ /* 0x000fe2000fffe13f */
[----:B------:R-:W-:Y:S02]  /*64c30*/  LOP3.LUT R13, R13, UR6, RZ, 0xc0, !PT ;  /* 0x000000060d0d7c12 */ /* 0x000fe4000f8ec0ff */
[----:B------:R-:W-:Y:S01]  /*64c40*/  IMAD.MOV R3, RZ, RZ, -R2 ;  /* 0x000000ffff037224 */ /* 0x000fe200078e0a02 */
[----:B------:R-:W-:Y:S02]  /*64c50*/  LOP3.LUT R9, R9, UR4, RZ, 0xc0, !PT ;  /* 0x0000000409097c12 */ /* 0x000fe4000f8ec0ff */
[----:B------:R-:W-:Y:S01]  /*64c60*/  IMAD R5, R2, UR5, R13 ;  /* 0x0000000502057c24 */ /* 0x000fe2000f8e020d */
[----:B------:R-:W-:Y:S01]  /*64c70*/  PLOP3.LUT P1, PT, PT, PT, UP0, 0x40, 0x0 ;  /* 0x000000000000781c */ /* 0x000fe20003f2e808 */
[----:B------:R-:W-:Y:S01]  /*64c80*/  IMAD R12, R3, UR10, R12 ;  /* 0x0000000a030c7c24 */ /* 0x000fe2000f8e020c */
[----:B------:R-:W-:Y:S01]  /*64c90*/  UIADD3 UR10, -UR9, URZ, URZ ;  /* 0x0000003f090a7290 */ /* 0x000fe2000fffe13f */
[----:B------:R-:W-:-:S02]  /*64ca0*/  PLOP3.LUT P2, PT, PT, PT, UP0, 0x40, 0x0 ;  /* 0x000000000000781c */ /* 0x000fc40003f4e808 */
[----:B------:R-:W-:Y:S01]  /*64cb0*/  ULDC UR9, c[0x0][0x144] ;  /* 0x0000510000097ab9 */ /* 0x000fe20000000800 */
[----:B------:R-:W-:Y:S01]  /*64cc0*/  MOV R3, 0x1 ;  /* 0x0000000100037802 */ /* 0x000fe20000000f00 */
[----:B------:R-:W-:-:S03]  /*64cd0*/  UIMAD UR8, UR9, UR10, UR8 ;  /* 0x0000000a090872a4 */ /* 0x000fc6000f8e0208 */
[----:B------:R-:W-:Y:S02]  /*64ce0*/  ULDC UR9, c[0x0][0x148] ;  /* 0x0000520000097ab9 */ /* 0x000fe40000000800 */
[----:B------:R-:W-:-:S03]  /*64cf0*/  @UP0 UIMAD UR8, UR9, UR11, UR13 ;  /* 0x0000000b090802a4 */ /* 0x000fc6000f8e020d */
[----:B------:R-:W-:Y:S02]  /*64d00*/  ULDC UR9, c[0x0][0x600] ;  /* 0x0001800000097ab9 */ /* 0x000fe40000000800 */
[----:B------:R-:W-:Y:S02]  /*64d10*/  IMAD R12, R12, UR9, R9 ;  /* 0x000000090c0c7c24 */ /* 0x000fe4000f8e0209 */
[----:B------:R-:W-:Y:S01]  /*64d20*/  IMAD.U32 R2, RZ, RZ, UR8 ;  /* 0x00000008ff027e24 */ /* 0x000fe2000f8e00ff */
[----:B------:R-:W-:-:S03]  /*64d30*/  ULDC UR8, c[0x0][0x610] ;  /* 0x0001840000087ab9 */ /* 0x000fc60000000800 */
[----:B------:R-:W-:-:S05]  /*64d40*/  IMAD R5, R5, UR8, R2 ;  /* 0x0000000805057c24 */ /* 0x000fca000f8e0202 */
[----:B------:R-:W-:Y:S02]  /*64d50*/  SEL R2, R12, R5, P1 ;  /* 0x000000050c027207 */ /* 0x000fe40000800000 */
[----:B------:R-:W-:-:S07]  /*64d60*/  SEL R5, R5, R12, P2 ;  /* 0x0000000c05057207 */ /* 0x000fce0001000000 */
.L_x_1577:
[----:B------:R-:W-:Y:S05]  /*64d70*/  BSYNC B1 ;  /* 0x0000000000017941 */ /* 0x000fea0003800000 */
.L_x_1576:
[----:B------:R-:W-:-:S13]  /*64d80*/  LOP3.LUT P1, RZ, R3, 0xff, RZ, 0xc0, !PT ;  /* 0x000000ff03ff7812 */ /* 0x000fda000782c0ff */
[----:B------:R-:W-:Y:S05]  /*64d90*/  @P1 BRA `(.L_x_1580) ;  /* 0xfffffff400181947 */ /* 0x000fea000383ffff */
[----:B------:R-:W-:Y:S05]  /*64da0*/  BSYNC B0 ;  /* 0x0000000000007941 */ /* 0x000fea0003800000 */
.L_x_1568:
[----:B------:R-:W-:-:S03]  /*64db0*/  UMOV UR8, 0xffffffff ;  /* 0xffffffff00087882 */ /* 0x000fc60000000000 */
[----:B------:R-:W-:Y:S05]  /*64dc0*/  BRA.DIV UR8, `(.L_x_1581) ;  /* 0x0000000208d07947 */ /* 0x000fea000b800000 */
[----:B------:R-:W-:-:S13]  /*64dd0*/  ELECT P6, URZ, PT ;  /* 0x00000000003f782f */ /* 0x000fda00038c0000 */
.L_x_1593:
[----:B------:R-:W-:Y:S04]  /*64de0*/  BSSY B0, `(.L_x_1582) ;  /* 0x000001a000007945 */ /* 0x000fe80003800000 */
[----:B------:R-:W-:Y:S05]  /*64df0*/  @!P6 BRA `(.L_x_1583) ;  /* 0x000000000060e947 */ /* 0x000fea0003800000 */
[----:B------:R-:W-:-:S04]  /*64e00*/  ULOP3.LUT UR8, UR38, 0x2, URZ, 0xfc, !UPT ;  /* 0x0000000226087892 */ /* 0x000fc8000f8efc3f */
[----:B------:R-:W-:-:S06]  /*64e10*/  UISETP.NE.AND UP0, UPT, UR8, 0x3, UPT ;  /* 0x000000030800788c */ /* 0x000fcc000bf05270 */
[----:B------:R-:W-:-:S13]  /*64e20*/  PLOP3.LUT P0, PT, PT, PT, UP0, 0x80, 0x0 ;  /* 0x000000000000781c */ /* 0x000fda0003f0f008 */
[----:B------:R-:W-:Y:S05]  /*64e30*/  @!P0 BRA `(.L_x_1584) ;  /* 0x0000000000048947 */ /* 0x000fea0003800000 */
[----:B------:R-:W-:Y:S01]  /*64e40*/  BPT.TRAP 0x1 ;  /* 0x000000040000795c */ /* 0x000fe20000300000 */
.L_x_1584:
[----:B------:R-:W0:Y:S01]  /*64e50*/  S2R R3, SR_CgaCtaId ;  /* 0x0000000000037919 */ /* 0x000e220000008800 */
[----:B------:R-:W-:-:S04]  /*64e60*/  MOV R2, 0x400 ;  /* 0x0000040000027802 */ /* 0x000fc80000000f00 */
[----:B0-----:R-:W-:Y:S02]  /*64e70*/  LEA R3, R3, R2, 0x18 ;  /* 0x0000000203037211 */ /* 0x001fe400078ec0ff */
[----:B------:R-:W-:-:S03]  /*64e80*/  SHF.L.U32 R2, R0, 0x1f, RZ ;  /* 0x0000001f00027819 */ /* 0x000fc600000006ff */
[----:B------:R-:W-:-:S04]  /*64e90*/  VIADD R3, R3, 0x10 ;  /* 0x0000001003037836 */ /* 0x000fc80000000000 */
[----:B------:R-:W-:-:S04]  /*64ea0*/  IMAD R5, R6, 0x8, R3 ;  /* 0x0000000806057824 */ /* 0x000fc800078e0203 */
[----:B------:R-:W0:Y:S02]  /*64eb0*/  SYNCS.PHASECHK.TRANS64.TRYWAIT P0, [R5+URZ], R2 ;  /* 0x00000002050075a7 */ /* 0x000e24000800017f */
[----:B0-----:R-:W-:Y:S05]  /*64ec0*/  @!P0 BRA `(.L_x_1585) ;  /* 0x0000000000b08947 */ /* 0x001fea0003800000 */
.L_x_1594:
[----:B------:R-:W-:-:S05]  /*64ed0*/  VIADD R6, R6, 0x1 ;  /* 0x0000000106067836 */ /* 0x000fca0000000000 */
[----:B------:R-:W-:-:S04]  /*64ee0*/  ISETP.NE.AND P0, PT, R6, 0x2, PT ;  /* 0x000000020600780c */ /* 0x000fc80003f05270 */
[----:B0-----:R-:W-:Y:S02]  /*64ef0*/  SEL R5, RZ, 0x1, P0 ;  /* 0x00000001ff057807 */ /* 0x001fe40000000000 */
[----:B------:R-:W-:Y:S02]  /*64f00*/  SEL R6, R6, RZ, P0 ;  /* 0x000000ff06067207 */ /* 0x000fe40000000000 */
[----:B------:R-:W-:Y:S02]  /*64f10*/  LOP3.LUT R0, R0, R5, RZ, 0x3c, !PT ;  /* 0x0000000500007212 */ /* 0x000fe400078e3cff */
[----:B------:R-:W-:Y:S02]  /*64f20*/  LEA R3, R6, R3, 0x3 ;  /* 0x0000000306037211 */ /* 0x000fe400078e18ff */
[----:B------:R-:W-:-:S07]  /*64f30*/  SHF.L.U32 R0, R0, 0x1f, RZ ;  /* 0x0000001f00007819 */ /* 0x000fce00000006ff */
.L_x_1586:
[----:B0-----:R0:W1:Y:S02]  /*64f40*/  SYNCS.PHASECHK.TRANS64.TRYWAIT P0, [R3+URZ], R0 ;  /* 0x00000000030075a7 */ /* 0x001064000800017f */
[----:B-1----:R-:W-:Y:S05]  /*64f50*/  @!P0 NANOSLEEP.SYNCS 0x989680 ;  /* 0x009896800000895d */ /* 0x002fea0003900000 */
[----:B------:R-:W1:Y:S02]  /*64f60*/  @!P0 SYNCS.PHASECHK.TRANS64 P0, [R3+URZ], R0 ;  /* 0x00000000030085a7 */ /* 0x000e64000800007f */
[----:B-1----:R-:W-:Y:S05]  /*64f70*/  @!P0 BRA `(.L_x_1586) ;  /* 0xfffffffc00f08947 */ /* 0x002fea000383ffff */
.L_x_1583:
[----:B------:R-:W-:Y:S05]  /*64f80*/  BSYNC B0 ;  /* 0x0000000000007941 */ /* 0x000fea0003800000 */
.L_x_1582:
[----:B------:R-:W-:Y:S05]  /*64f90*/  EXIT ;  /* 0x000000000000794d */ /* 0x000fea0003800000 */
.L_x_17:
[----:B-1----:R1:W2:Y:S02]  /*64fa0*/  SYNCS.PHASECHK.TRANS64.TRYWAIT P1, [R4+URZ], R3 ;  /* 0x00000003040075a7 */ /* 0x0022a4000802017f */
[----:B--2---:R-:W-:Y:S05]  /*64fb0*/  @!P1 NANOSLEEP.SYNCS 0x989680 ;  /* 0x009896800000995d */ /* 0x004fea0003900000 */
[----:B------:R-:W2:Y:S02]  /*64fc0*/  @!P1 SYNCS.PHASECHK.TRANS64 P1, [R4+URZ], R3 ;  /* 0x00000003040095a7 */ /* 0x000ea4000802007f */
[----:B--2---:R-:W-:Y:S05]  /*64fd0*/  @!P1 BRA `(.L_x_17) ;  /* 0xfffffffc00f09947 */ /* 0x004fea000383ffff */
[----:B------:R-:W-:Y:S05]  /*64fe0*/  BRA `(.L_x_16) ;  /* 0xfffff9c400187947 */ /* 0x000fea000383ffff */
.L_x_22:
[----:B--2---:R2:W3:Y:S02]  /*64ff0*/  SYNCS.PHASECHK.TRANS64.TRYWAIT P1, [R4+URZ], R5 ;  /* 0x00000005040075a7 */ /* 0x0044e4000802017f */
[----:B---3--:R-:W-:Y:S05]  /*65000*/  @!P1 NANOSLEEP.SYNCS 0x989680 ;  /* 0x009896800000995d */ /* 0x008fea0003900000 */
[----:B------:R-:W3:Y:S02]  /*65010*/  @!P1 SYNCS.PHASECHK.TRANS64 P1, [R4+URZ], R5 ;  /* 0x00000005040095a7 */ /* 0x000ee4000802007f */
[----:B---3--:R-:W-:Y:S05]  /*65020*/  @!P1 BRA `(.L_x_22) ;  /* 0xfffffffc00f09947 */ /* 0x008fea000383ffff */
[----:B------:R-:W-:Y:S05]  /*65030*/  BRA `(.L_x_21) ;  /* 0xfffffb2c00707947 */ /* 0x000fea000383ffff */
.L_x_1569:
[----:B------:R-:W-:Y:S01]  /*65040*/  BSSY B1, `(.L_x_1587) ;  /* 0x0000006000017945 */ /* 0x000fe20003800000 */
[----:B------:R-:W-:-:S07]  /*65050*/  IMAD.MOV.U32 R15, RZ, RZ, -0x1 ;  /* 0xffffffffff0f7424 */ /* 0x000fce00078e00ff */
[----:B------:R-:W-:Y:S05]  /*65060*/  WARPSYNC.COLLECTIVE R15, `(.L_x_1588) ;  /* 0x000000000f0c7348 */ /* 0x000fea0003c00000 */
[----:B------:R-:W-:Y:S02]  /*65070*/  ELECT P6, UR62, PT ;  /* 0x00000000003e782f */ /* 0x000fe400038c0000 */
[----:B------:R-:W-:Y:S01]  /*65080*/  MOV R14, UR62 ;  /* 0x0000003e000e7c02 */ /* 0x000fe20008000f00 */
[----:B------:R-:W-:Y:S10]  /*65090*/  ENDCOLLECTIVE ;  /* 0x000000000000791b */ /* 0x000ff40003800000 */
.L_x_1588:
[----:B------:R-:W-:Y:S05]  /*650a0*/  BSYNC B1 ;  /* 0x0000000000017941 */ /* 0x000fea0003800000 */
.L_x_1587:
[----:B------:R-:W-:Y:S05]  /*650b0*/  BRA `(.L_x_1589) ;  /* 0xfffffff0005c7947 */ /* 0x000fea000383ffff */
.L_x_1572:
[----:B-1----:R1:W2:Y:S02]  /*650c0*/  SYNCS.PHASECHK.TRANS64.TRYWAIT P1, [R15+URZ+0x10], R12 ;  /* 0x0000100c0f0075a7 */ /* 0x0022a4000802017f */
[----:B--2---:R-:W-:Y:S05]  /*650d0*/  @!P1 NANOSLEEP.SYNCS 0x989680 ;  /* 0x009896800000995d */ /* 0x004fea0003900000 */
[----:B------:R-:W2:Y:S02]  /*650e0*/  @!P1 SYNCS.PHASECHK.TRANS64 P1, [R15+URZ+0x10], R12 ;  /* 0x0000100c0f0095a7 */ /* 0x000ea4000802007f */
[----:B--2---:R-:W-:Y:S05]  /*650f0*/  @!P1 BRA `(.L_x_1572) ;  /* 0xfffffffc00f09947 */ /* 0x004fea000383ffff */
[----:B------:R-:W-:Y:S05]  /*65100*/  BRA `(.L_x_1590) ;  /* 0xfffffff000907947 */ /* 0x000fea000383ffff */
.L_x_1581:
[----:B------:R-:W-:Y:S01]  /*65110*/  BSSY B0, `(.L_x_1591) ;  /* 0x0000006000007945 */ /* 0x000fe20003800000 */
[----:B------:R-:W-:-:S07]  /*65120*/  IMAD.MOV.U32 R15, RZ, RZ, -0x1 ;  /* 0xffffffffff0f7424 */ /* 0x000fce00078e00ff */
[----:B------:R-:W-:Y:S05]  /*65130*/  WARPSYNC.COLLECTIVE R15, `(.L_x_1592) ;  /* 0x000000000f0c7348 */ /* 0x000fea0003c00000 */
[----:B------:R-:W-:Y:S02]  /*65140*/  ELECT P6, UR62, PT ;  /* 0x00000000003e782f */ /* 0x000fe400038c0000 */
[----:B------:R-:W-:Y:S01]  /*65150*/  MOV R14, UR62 ;  /* 0x0000003e000e7c02 */ /* 0x000fe20008000f00 */
[----:B------:R-:W-:Y:S10]  /*65160*/  ENDCOLLECTIVE ;  /* 0x000000000000791b */ /* 0x000ff40003800000 */
.L_x_1592:
[----:B------:R-:W-:Y:S05]  /*65170*/  BSYNC B0 ;  /* 0x0000000000007941 */ /* 0x000fea0003800000 */
.L_x_1591:
[----:B------:R-:W-:Y:S05]  /*65180*/  BRA `(.L_x_1593) ;  /* 0xfffffffc00147947 */ /* 0x000fea000383ffff */
.L_x_1585:
[----:B0-----:R0:W1:Y:S02]  /*65190*/  SYNCS.PHASECHK.TRANS64.TRYWAIT P0, [R5+URZ], R2 ;  /* 0x00000002050075a7 */ /* 0x001064000800017f */
[----:B-1----:R-:W-:Y:S05]  /*651a0*/  @!P0 NANOSLEEP.SYNCS 0x989680 ;  /* 0x009896800000895d */ /* 0x002fea0003900000 */
[----:B------:R-:W1:Y:S02]  /*651b0*/  @!P0 SYNCS.PHASECHK.TRANS64 P0, [R5+URZ], R2 ;  /* 0x00000002050085a7 */ /* 0x000e64000800007f */
[----:B-1----:R-:W-:Y:S05]  /*651c0*/  @!P0 BRA `(.L_x_1585) ;  /* 0xfffffffc00f08947 */ /* 0x002fea000383ffff */
[----:B------:R-:W-:Y:S05]  /*651d0*/  BRA `(.L_x_1594) ;  /* 0xfffffffc003c7947 */ /* 0x000fea000383ffff */
.L_x_1595:
[----:B------:R-:W-:-:S00]  /*651e0*/  BRA `(.L_x_1595) ;  /* 0xfffffffc00fc7947 */ /* 0x000fc0000383ffff */
[----:B------:R-:W-:-:S00]  /*651f0*/  NOP ;  /* 0x0000000000007918 */ /* 0x000fc00000000000 */
        /* <DEDUP_REMOVED lines=8> */
.L_x_1596:


//--------------------- .nv.global.init           --------------------------
	.section	.nv.global.init,"aw",@progbits
.nv.global.init:
	.type		$str$22,@object
	.size		$str$22,($str$23 - $str$22)
$str$22:
        /*0000*/ 	.byte	0x6b, 0x5f, 0x74, 0x69, 0x6c, 0x65, 0x5f, 0x63, 0x6f, 0x75, 0x6e, 0x74, 0x20, 0x3e, 0x3d, 0x20
        /*0010*/ 	.byte	0x31, 0x00
	.type		$str$23,@object
	.size		$str$23,(__unnamed_1 - $str$23)
$str$23:
        /*0012*/ 	.byte	0x2f, 0x74, 0x6d, 0x70, 0x2f, 0x63, 0x75, 0x74, 0x6c, 0x61, 0x73, 0x73, 0x5f, 0x73, 0x77, 0x65
        /*0022*/ 	.byte	0x65, 0x70, 0x5f, 0x73, 0x72, 0x63, 0x2f, 0x69, 0x6e, 0x63, 0x6c, 0x75, 0x64, 0x65, 0x2f, 0x63
        /*0032*/ 	.byte	0x75, 0x74, 0x6c, 0x61, 0x73, 0x73, 0x2f, 0x67, 0x65, 0x6d, 0x6d, 0x2f, 0x63, 0x6f, 0x6c, 0x6c
        /*0042*/ 	.byte	0x65, 0x63, 0x74, 0x69, 0x76, 0x65, 0x2f, 0x73, 0x6d, 0x39, 0x30, 0x5f, 0x6d, 0x6d, 0x61, 0x5f
        /*0052*/ 	.byte	0x74, 0x6d, 0x61, 0x5f, 0x67, 0x6d, 0x6d, 0x61, 0x5f, 0x73, 0x73, 0x5f, 0x77, 0x61, 0x72, 0x70
        /*0062*/ 	.byte	0x73, 0x70, 0x65, 0x63, 0x69, 0x61, 0x6c, 0x69, 0x7a, 0x65, 0x64, 0x2e, 0x68, 0x70, 0x70, 0x00
	.type		__unnamed_1,@object
	.size		__unnamed_1,(.L_0 - __unnamed_1)
__unnamed_1:
        /* <DEDUP_REMOVED lines=173> */
        /*0b42*/ 	.byte	0x65, 0x6e, 0x74, 0x69, 0x74, 0x79, 0x5d, 0x00
.L_0:


//--------------------- .nv.shared._ZN7cutlass13device_kernelINS_4gemm6kernel13GemmUniversalIN4cute5tupleIJiiiiEEENS1_10collective13CollectiveMmaINS1_34MainloopSm90TmaGmmaWarpSpecializedILi2ENS5_IJNS4_1CILi1EEESB_SB_EEENS1_35KernelTmaWarpSpecializedCooperativeEEENS5_IJNSA_ILi512EEENSA_ILi384EEENSA_ILi128EEEEEEaNS5_IJlSB_lEEEaSJ_NS4_8TiledMMAINS4_8MMA_AtomIJNS4_4SM904GMMA27MMA_64x192x32_S32S8S8_SS_TNEEEENS4_6LayoutINS5_IJNSA_ILi2EEESB_SB_EEENS5_IJSB_NSA_ILi0EEEST_EEEEENS5_IJNS4_10UnderscoreESW_SW_EEEEENS4_13SM90_TMA_LOADENS4_14ComposedLayoutINS4_7SwizzleILi3ELi4ELi3EEENS4_18smem_ptr_flag_bitsILi8EEENSQ_INS5_IJNSA_ILi8EEESH_EEENS5_IJSH_SB_EEEEEEEvNS4_8identityESZ_S19_vS1A_EENS_8epilogue10collective6detail29Sm90TmaWarpSpecializedAdapterINS1D_15DefaultEpilogueIaSJ_SJ_NS1C_6thread17LinearCombinationIaLi1EiiLNS1H_9ScaleType4KindE0ELNS_15FloatRoundStyleE2EaEENS1_15EpilogueDefaultEEEEEvvEEEEvNT_6ParamsE --------------------------
	.section	.nv.shared._ZN7cutlass13device_kernelINS_4gemm6kernel13GemmUniversalIN4cute5tupleIJiiiiEEENS1_10collective13CollectiveMmaINS1_34MainloopSm90TmaGmmaWarpSpecializedILi2ENS5_IJNS4_1CILi1EEESB_SB_EEENS1_35KernelTmaWarpSpecializedCooperativeEEENS5_IJNSA_ILi512EEENSA_ILi384EEENSA_ILi128EEEEEEaNS5_IJlSB_lEEEaSJ_NS4_8TiledMMAINS4_8MMA_AtomIJNS4_4SM904GMMA27MMA_64x192x32_S32S8S8_SS_TNEEEENS4_6LayoutINS5_IJNSA_ILi2EEESB_SB_EEENS5_IJSB_NSA_ILi0EEEST_EEEEENS5_IJNS4_10UnderscoreESW_SW_EEEEENS4_13SM90_TMA_LOADENS4_14ComposedLayoutINS4_7SwizzleILi3ELi4ELi3EEENS4_18smem_ptr_flag_bitsILi8EEENSQ_INS5_IJNSA_ILi8EEESH_EEENS5_IJSH_SB_EEEEEEEvNS4_8identityESZ_S19_vS1A_EENS_8epilogue10collective6detail29Sm90TmaWarpSpecializedAdapterINS1D_15DefaultEpilogueIaSJ_SJ_NS1C_6thread17LinearCombinationIaLi1EiiLNS1H_9ScaleType4KindE0ELNS_15FloatRoundStyleE2EaEENS1_15EpilogueDefaultEEEEEvvEEEEvNT_6ParamsE,"aw",@nobits
	.sectionflags	@""
	.align	16
	.zero		1024


//--------------------- .nv.shared.reserved.0     --------------------------
	.section	.nv.shared.reserved.0,"aw",@nobits
	.weak		__nv_reservedSMEM_offset_0_alias
	.size		__nv_reservedSMEM_offset_0_alias, 0, 0
	.other		__nv_reservedSMEM_offset_0_alias,@"STO_CUDA_RESERVED_SHARED STV_DEFAULT"
__nv_reservedSMEM_offset_0_alias:
	.zero		0


//--------------------- .nv.global                --------------------------
	.section	.nv.global,"aw",@nobits
.nv.global:
	.type		_ZN39_INTERNAL_046b5ffa_4_k_cu_a42f4e55_92604cute1_E,@object
	.size		_ZN39_INTERNAL_046b5ffa_4_k_cu_a42f4e55_92604cute1_E,(_ZN39_INTERNAL_046b5ffa_4_k_cu_a42f4e55_92604cuda3std3__45__cpo6cbeginE - _ZN39_INTERNAL_046b5ffa_4_k_cu_a42f4e55_92604cute1_E)
_ZN39_INTERNAL_046b5ffa_4_k_cu_a42f4e55_92604cute1_E:
	.zero		1
	.type		_ZN39_INTERNAL_046b5ffa_4_k_cu_a42f4e55_92604cuda3std3__45__cpo6cbeginE,@object
	.size		_ZN39_INTERNAL_046b5ffa_4_k_cu_a42f4e55_92604cuda3std3__45__cpo6cbeginE,(_ZN39_INTERNAL_046b5ffa_4_k_cu_a42f4e55_92604cuda3std3__48in_placeE - _ZN39_INTERNAL_046b5ffa_4_k_cu_a42f4e55_92604cuda3std3__45__cpo6cbeginE)
_ZN39_INTERNAL_046b5ffa_4_k_cu_a42f4e55_92604cuda3std3__45__cpo6cbeginE:
	.zero		1
	.type		_ZN39_INTERNAL_046b5ffa_4_k_cu_a42f4e55_92604cuda3std3__48in_placeE,@object
	.size		_ZN39_INTERNAL_046b5ffa_4_k_cu_a42f4e55_92604cuda3std3__48in_placeE,(_ZN39_INTERNAL_046b5ffa_4_k_cu_a42f4e55_92604cuda3std6ranges3__45__cpo9iter_moveE - _ZN39_INTERNAL_046b5ffa_4_k_cu_a42f4e55_92604cuda3std3__48in_placeE)
_ZN39_INTERNAL_046b5ffa_4_k_cu_a42f4e55_92604cuda3std3__48in_placeE:
	.zero		1
	.type		_ZN39_INTERNAL_046b5ffa_4_k_cu_a42f4e55_92604cuda3std6ranges3__45__cpo9iter_moveE,@object
	.size		_ZN39_INTERNAL_046b5ffa_4_k_cu_a42f4e55_92604cuda3std6ranges3__45__cpo9iter_moveE,(_ZN39_INTERNAL_046b5ffa_4_k_cu_a42f4e55_92604cuda3std3__45__cpo5beginE - _ZN39_INTERNAL_046b5ffa_4_k_cu_a42f4e55_92604cuda3std6ranges3__45__cpo9iter_moveE)
_ZN39_INTERNAL_046b5ffa_4_k_cu_a42f4e55_92604cuda3std6ranges3__45__cpo9iter_moveE:
	.zero		1
	.type		_ZN39_INTERNAL_046b5ffa_4_k_cu_a42f4e55_92604cuda3std3__45__cpo5beginE,@object
	.size		_ZN39_INTERNAL_046b5ffa_4_k_cu_a42f4e55_92604cuda3std3__45__cpo5beginE,(_ZN39_INTERNAL_046b5ffa_4_k_cu_a42f4e55_92604cuda3std3__441_GLOBAL__N__046b5ffa_4_k_cu_a42f4e55_92606ignoreE - _ZN39_INTERNAL_046b5ffa_4_k_cu_a42f4e55_92604cuda3std3__45__cpo5beginE)
_ZN39_INTERNAL_046b5ffa_4_k_cu_a42f4e55_92604cuda3std3__45__cpo5beginE:
	.zero		1
	.type		_ZN39_INTERNAL_046b5ffa_4_k_cu_a42f4e55_92604cuda3std3__441_GLOBAL__N__046b5ffa_4_k_cu_a42f4e55_92606ignoreE,@object
	.size		_ZN39_INTERNAL_046b5ffa_4_k_cu_a42f4e55_92604cuda3std3__441_GLOBAL__N__046b5ffa_4_k_cu_a42f4e55_92606ignoreE,(_ZN39_INTERNAL_046b5ffa_4_k_cu_a42f4e55_92604cute7productE - _ZN39_INTERNAL_046b5ffa_4_k_cu_a42f4e55_92604cuda3std3__441_GLOBAL__N__046b5ffa_4_k_cu_a42f4e55_92606ignoreE)
_ZN39_INTERNAL_046b5ffa_4_k_cu_a42f4e55_92604cuda3std3__441_GLOBAL__N__046b5ffa_4_k_cu_a42f4e55_92606ignoreE:
	.zero		1
	.type		_ZN39_INTERNAL_046b5ffa_4_k_cu_a42f4e55_92604cute7productE,@object
	.size		_ZN39_INTERNAL_046b5ffa_4_k_cu_a42f4e55_92604cute7productE,(_ZN39_INTERNAL_046b5ffa_4_k_cu_a42f4e55_92604cuda3std3__45__cpo3endE - _ZN39_INTERNAL_046b5ffa_4_k_cu_a42f4e55_92604cute7productE)
_ZN39_INTERNAL_046b5ffa_4_k_cu_a42f4e55_92604cute7productE:
	.zero		1
	.type		_ZN39_INTERNAL_046b5ffa_4_k_cu_a42f4e55_92604cuda3std3__45__cpo3endE,@object
	.size		_ZN39_INTERNAL_046b5ffa_4_k_cu_a42f4e55_92604cuda3std3__45__cpo3endE,(_ZN39_INTERNAL_046b5ffa_4_k_cu_a42f4e55_92604cuda3std3__419piecewise_constructE - _ZN39_INTERNAL_046b5ffa_4_k_cu_a42f4e55_92604cuda3std3__45__cpo3endE)
_ZN39_INTERNAL_046b5ffa_4_k_cu_a42f4e55_92604cuda3std3__45__cpo3endE:
	.zero		1
	.type		_ZN39_INTERNAL_046b5ffa_4_k_cu_a42f4e55_92604cuda3std3__419piecewise_constructE,@object
	.size		_ZN39_INTERNAL_046b5ffa_4_k_cu_a42f4e55_92604cuda3std3__419piecewise_constructE,(_ZN39_INTERNAL_046b5ffa_4_k_cu_a42f4e55_92604cuda3std3__45__cpo4cendE - _ZN39_INTERNAL_046b5ffa_4_k_cu_a42f4e55_92604cuda3std3__419piecewise_constructE)
_ZN39_INTERNAL_046b5ffa_4_k_cu_a42f4e55_92604cuda3std3__419piecewise_constructE:
	.zero		1
	.type		_ZN39_INTERNAL_046b5ffa_4_k_cu_a42f4e55_92604cuda3std3__45__cpo4cendE,@object
	.size		_ZN39_INTERNAL_046b5ffa_4_k_cu_a42f4e55_92604cuda3std3__45__cpo4cendE,(_ZN39_INTERNAL_046b5ffa_4_k_cu_a42f4e55_92604cuda3std6ranges3__45__cpo4swapE - _ZN39_INTERNAL_046b5ffa_4_k_cu_a42f4e55_92604cuda3std3__45__cpo4cendE)
_ZN39_INTERNAL_046b5ffa_4_k_cu_a42f4e55_92604cuda3std3__45__cpo4cendE:
	.zero		1
	.type		_ZN39_INTERNAL_046b5ffa_4_k_cu_a42f4e55_92604cuda3std6ranges3__45__cpo4swapE,@object
	.size		_ZN39_INTERNAL_046b5ffa_4_k_cu_a42f4e55_92604cuda3std6ranges3__45__cpo4swapE,(.L_8 - _ZN39_INTERNAL_046b5ffa_4_k_cu_a42f4e55_92604cuda3std6ranges3__45__cpo4swapE)
_ZN39_INTERNAL_046b5ffa_4_k_cu_a42f4e55_92604cuda3std6ranges3__45__cpo4swapE:
	.zero		1
.L_8:


//--------------------- .nv.constant0._ZN7cutlass13device_kernelINS_4gemm6kernel13GemmUniversalIN4cute5tupleIJiiiiEEENS1_10collective13CollectiveMmaINS1_34MainloopSm90TmaGmmaWarpSpecializedILi2ENS5_IJNS4_1CILi1EEESB_SB_EEENS1_35KernelTmaWarpSpecializedCooperativeEEENS5_IJNSA_ILi512EEENSA_ILi384EEENSA_ILi128EEEEEEaNS5_IJlSB_lEEEaSJ_NS4_8TiledMMAINS4_8MMA_AtomIJNS4_4SM904GMMA27MMA_64x192x32_S32S8S8_SS_TNEEEENS4_6LayoutINS5_IJNSA_ILi2EEESB_SB_EEENS5_IJSB_NSA_ILi0EEEST_EEEEENS5_IJNS4_10UnderscoreESW_SW_EEEEENS4_13SM90_TMA_LOADENS4_14ComposedLayoutINS4_7SwizzleILi3ELi4ELi3EEENS4_18smem_ptr_flag_bitsILi8EEENSQ_INS5_IJNSA_ILi8EEESH_EEENS5_IJSH_SB_EEEEEEEvNS4_8identityESZ_S19_vS1A_EENS_8epilogue10collective6detail29Sm90TmaWarpSpecializedAdapterINS1D_15DefaultEpilogueIaSJ_SJ_NS1C_6thread17LinearCombinationIaLi1EiiLNS1H_9ScaleType4KindE0ELNS_15FloatRoundStyleE2EaEENS1_15EpilogueDefaultEEEEEvvEEEEvNT_6ParamsE --------------------------
	.section	.nv.constant0._ZN7cutlass13device_kernelINS_4gemm6kernel13GemmUniversalIN4cute5tupleIJiiiiEEENS1_10collective13CollectiveMmaINS1_34MainloopSm90TmaGmmaWarpSpecializedILi2ENS5_IJNS4_1CILi1EEESB_SB_EEENS1_35KernelTmaWarpSpecializedCooperativeEEENS5_IJNSA_ILi512EEENSA_ILi384EEENSA_ILi128EEEEEEaNS5_IJlSB_lEEEaSJ_NS4_8TiledMMAINS4_8MMA_AtomIJNS4_4SM904GMMA27MMA_64x192x32_S32S8S8_SS_TNEEEENS4_6LayoutINS5_IJNSA_ILi2EEESB_SB_EEENS5_IJSB_NSA_ILi0EEEST_EEEEENS5_IJNS4_10UnderscoreESW_SW_EEEEENS4_13SM90_TMA_LOADENS4_14ComposedLayoutINS4_7SwizzleILi3ELi4ELi3EEENS4_18smem_ptr_flag_bitsILi8EEENSQ_INS5_IJNSA_ILi8EEESH_EEENS5_IJSH_SB_EEEEEEEvNS4_8identityESZ_S19_vS1A_EENS_8epilogue10collective6detail29Sm90TmaWarpSpecializedAdapterINS1D_15DefaultEpilogueIaSJ_SJ_NS1C_6thread17LinearCombinationIaLi1EiiLNS1H_9ScaleType4KindE0ELNS_15FloatRoundStyleE2EaEENS1_15EpilogueDefaultEEEEEvvEEEEvNT_6ParamsE,"a",@progbits
	.sectionflags	@""
	.align	4
.nv.constant0._ZN7cutlass13device_kernelINS_4gemm6kernel13GemmUniversalIN4cute5tupleIJiiiiEEENS1_10collective13CollectiveMmaINS1_34MainloopSm90TmaGmmaWarpSpecializedILi2ENS5_IJNS4_1CILi1EEESB_SB_EEENS1_35KernelTmaWarpSpecializedCooperativeEEENS5_IJNSA_ILi512EEENSA_ILi384EEENSA_ILi128EEEEEEaNS5_IJlSB_lEEEaSJ_NS4_8TiledMMAINS4_8MMA_AtomIJNS4_4SM904GMMA27MMA_64x192x32_S32S8S8_SS_TNEEEENS4_6LayoutINS5_IJNSA_ILi2EEESB_SB_EEENS5_IJSB_NSA_ILi0EEEST_EEEEENS5_IJNS4_10UnderscoreESW_SW_EEEEENS4_13SM90_TMA_LOADENS4_14ComposedLayoutINS4_7SwizzleILi3ELi4ELi3EEENS4_18smem_ptr_flag_bitsILi8EEENSQ_INS5_IJNSA_ILi8EEESH_EEENS5_IJSH_SB_EEEEEEEvNS4_8identityESZ_S19_vS1A_EENS_8epilogue10collective6detail29Sm90TmaWarpSpecializedAdapterINS1D_15DefaultEpilogueIaSJ_SJ_NS1C_6thread17LinearCombinationIaLi1EiiLNS1H_9ScaleType4KindE0ELNS_15FloatRoundStyleE2EaEENS1_15EpilogueDefaultEEEEEvvEEEEvNT_6ParamsE:
	.zero		1664


//--------------------- SYMBOLS --------------------------

	.type		.nv.reservedSmem.offset0,@object
	.size		.nv.reservedSmem.offset0,0x4
	.type		__assertfail,@function
